def matmul_kernel(
    a_ptr,
    b_ptr,
    c_ptr,
    M,
    N,
    K,
    stride_am,
    stride_ak,
    stride_bk,
    stride_bn,
    stride_cm,
    stride_cn,
    BLOCK_M: tl.constexpr,
    BLOCK_N: tl.constexpr,
    BLOCK_K: tl.constexpr,
    GROUP_M: tl.constexpr,
):
    pid = tl.program_id(axis=0)
    num_pid_m = tl.cdiv(M, BLOCK_M)
    num_pid_n = tl.cdiv(N, BLOCK_N)
    num_pid_in_group = GROUP_M * num_pid_n
    group_id = pid // num_pid_in_group
    first_pid_m = group_id * GROUP_M
    group_size_m = min(num_pid_m - first_pid_m, GROUP_M)
    pid_m = first_pid_m + ((pid % num_pid_in_group) % group_size_m)
    pid_n = (pid % num_pid_in_group) // group_size_m

    offs_am = (pid_m * BLOCK_M + tl.arange(0, BLOCK_M)) % M
    offs_bn = (pid_n * BLOCK_N + tl.arange(0, BLOCK_N)) % N
    offs_k = tl.arange(0, BLOCK_K)
    a_ptrs = a_ptr + offs_am[:, None] * stride_am + offs_k[None, :] * stride_ak
    b_ptrs = b_ptr + offs_k[:, None] * stride_bk + offs_bn[None, :] * stride_bn

    acc = tl.zeros((BLOCK_M, BLOCK_N), dtype=tl.float32)
    for kk in range(0, tl.cdiv(K, BLOCK_K)):
        a = tl.load(a_ptrs, mask=offs_k[None, :] < K - kk * BLOCK_K, other=0.0)
        b = tl.load(b_ptrs, mask=offs_k[:, None] < K - kk * BLOCK_K, other=0.0)
        acc = tl.dot(a, b, acc)
        a_ptrs += BLOCK_K * stride_ak
        b_ptrs += BLOCK_K * stride_bk

    c = acc.to(c_ptr.dtype.element_ty)
    offs_cm = pid_m * BLOCK_M + tl.arange(0, BLOCK_M)
    offs_cn = pid_n * BLOCK_N + tl.arange(0, BLOCK_N)
    c_ptrs = c_ptr + offs_cm[:, None] * stride_cm + offs_cn[None, :] * stride_cn
    mask = (offs_cm[:, None] < M) & (offs_cn[None, :] < N)
    tl.store(c_ptrs, c, mask=mask)

# config = {"BLOCK_K": 128, "BLOCK_M": 128, "BLOCK_N": 256, "GROUP_M": 8, "arch": "sm_100", "dtype": "fp8e5m2", "num_ctas": 1, "num_stages": 3, "num_warps": 4}
# arch = sm_100


// ===== COMPILED SASS (sm_100a) =====

	.target	sm_100a

	.elftype	@"ET_EXEC"


//--------------------- .note.nv.tkinfo           --------------------------
	.section	.note.nv.tkinfo,"",@"SHT_NOTE"
	.sectionflags	@"SHF_NOTE_NV_TKINFO"
	.tkinfo
        /*0018*/ 	.word	0x00000081
        /*0030*/ 	.string	""
        /*0030*/ 	.string	"ptxas-blackwell"
        /*0030*/ 	.string	"Cuda compilation tools, release 12.9, V12.9.86"
        /*0030*/ 	.string	"Build cuda_12.9.r12.9/compiler.36037853_0"
        /*0030*/ 	.string	"-v  -suppress-debug-info  -lineinfo  -arch sm_100a "



//--------------------- .note.nv.cuver            --------------------------
	.section	.note.nv.cuver,"",@"SHT_NOTE"
	.sectionflags	@"SHF_NOTE_NV_CUVER"
        /*0018*/ 	.short	0x0001
        /*001a*/ 	.short	0x0064
        /*001c*/ 	.short	0x0001
        /*001e*/ 	.short	0x0000
        /*0020*/ 	.short	0x0001
        /*0022*/ 	.short	0x0000


//--------------------- .nv.info                  --------------------------
	.section	.nv.info,"",@"SHT_CUDA_INFO"
	.align	4


	//----- nvinfo : EIATTR_REGCOUNT
	.align		4
        /*0000*/ 	.byte	0x04, 0x2f
        /*0002*/ 	.short	(.L_4 - .L_3)
	.align		4
.L_3:
        /*0004*/ 	.word	index@(matmul_kernel)
        /*0008*/ 	.word	0x00000060


	//----- nvinfo : EIATTR_FRAME_SIZE
	.align		4
.L_4:
        /*000c*/ 	.byte	0x04, 0x11
        /*000e*/ 	.short	(.L_6 - .L_5)
	.align		4
.L_5:
        /*0010*/ 	.word	index@($__internal_2_$__cuda_sm10x_tcgen05_guardrail_trap_unallocated_columns_being_dealloced)
        /*0014*/ 	.word	0x00001810


	//----- nvinfo : EIATTR_FRAME_SIZE
	.align		4
.L_6:
        /*0018*/ 	.byte	0x04, 0x11
        /*001a*/ 	.short	(.L_8 - .L_7)
	.align		4
.L_7:
        /*001c*/ 	.word	index@($__internal_1_$__cuda_sm10x_tcgen05_guardrail_trap_phase_invalid_during_alloc)
        /*0020*/ 	.word	0x00001810


	//----- nvinfo : EIATTR_FRAME_SIZE
	.align		4
.L_8:
        /*0024*/ 	.byte	0x04, 0x11
        /*0026*/ 	.short	(.L_10 - .L_9)
	.align		4
.L_9:
        /*0028*/ 	.word	index@($__internal_0_$__cuda_sm10x_tcgen05_guardrail_trap_col_being_dealloced_not_returned_by_alloc)
        /*002c*/ 	.word	0x00001810


	//----- nvinfo : EIATTR_FRAME_SIZE
	.align		4
.L_10:
        /*0030*/ 	.byte	0x04, 0x11
        /*0032*/ 	.short	(.L_12 - .L_11)
	.align		4
.L_11:
        /*0034*/ 	.word	index@(matmul_kernel)
        /*0038*/ 	.word	0x00001810


	//----- nvinfo : EIATTR_MIN_STACK_SIZE
	.align		4
.L_12:
        /*003c*/ 	.byte	0x04, 0x12
        /*003e*/ 	.short	(.L_14 - .L_13)
	.align		4
.L_13:
        /*0040*/ 	.word	index@(matmul_kernel)
        /*0044*/ 	.word	0x00001810
.L_14:


//--------------------- .nv.info.matmul_kernel    --------------------------
	.section	.nv.info.matmul_kernel,"",@"SHT_CUDA_INFO"
	.sectionflags	@""
	.align	4


	//----- nvinfo : EIATTR_CUDA_API_VERSION
	.align		4
        /*0000*/ 	.byte	0x04, 0x37
        /*0002*/ 	.short	(.L_16 - .L_15)
.L_15:
        /*0004*/ 	.word	0x00000081


	//----- nvinfo : EIATTR_KPARAM_INFO
	.align		4
.L_16:
        /*0008*/ 	.byte	0x04, 0x17
        /*000a*/ 	.short	(.L_18 - .L_17)
.L_17:
        /*000c*/ 	.word	0x00000000
        /*0010*/ 	.short	0x000d
        /*0012*/ 	.short	0x0048
        /*0014*/ 	.byte	0x00, 0xf4, 0x21, 0x00


	//----- nvinfo : EIATTR_KPARAM_INFO
	.align		4
.L_18:
        /*0018*/ 	.byte	0x04, 0x17
        /*001a*/ 	.short	(.L_20 - .L_19)
.L_19:
        /*001c*/ 	.word	0x00000000
        /*0020*/ 	.short	0x000c
        /*0022*/ 	.short	0x0040
        /*0024*/ 	.byte	0x00, 0xf4, 0x21, 0x00


	//----- nvinfo : EIATTR_KPARAM_INFO
	.align		4
.L_20:
        /*0028*/ 	.byte	0x04, 0x17
        /*002a*/ 	.short	(.L_22 - .L_21)
.L_21:
        /*002c*/ 	.word	0x00000000
        /*0030*/ 	.short	0x000b
        /*0032*/ 	.short	0x0038
        /*0034*/ 	.byte	0x00, 0xf0, 0x11, 0x00


	//----- nvinfo : EIATTR_KPARAM_INFO
	.align		4
.L_22:
        /*0038*/ 	.byte	0x04, 0x17
        /*003a*/ 	.short	(.L_24 - .L_23)
.L_23:
        /*003c*/ 	.word	0x00000000
        /*0040*/ 	.short	0x000a
        /*0042*/ 	.short	0x0034
        /*0044*/ 	.byte	0x00, 0xf0, 0x11, 0x00


	//----- nvinfo : EIATTR_KPARAM_INFO
	.align		4
.L_24:
        /*0048*/ 	.byte	0x04, 0x17
        /*004a*/ 	.short	(.L_26 - .L_25)
.L_25:
        /*004c*/ 	.word	0x00000000
        /*0050*/ 	.short	0x0009
        /*0052*/ 	.short	0x0030
        /*0054*/ 	.byte	0x00, 0xf0, 0x11, 0x00


	//----- nvinfo : EIATTR_KPARAM_INFO
	.align		4
.L_26:
        /*0058*/ 	.byte	0x04, 0x17
        /*005a*/ 	.short	(.L_28 - .L_27)
.L_27:
        /*005c*/ 	.word	0x00000000
        /*0060*/ 	.short	0x0008
        /*0062*/ 	.short	0x002c
        /*0064*/ 	.byte	0x00, 0xf0, 0x11, 0x00


	//----- nvinfo : EIATTR_KPARAM_INFO
	.align		4
.L_28:
        /*0068*/ 	.byte	0x04, 0x17
        /*006a*/ 	.short	(.L_30 - .L_29)
.L_29:
        /*006c*/ 	.word	0x00000000
        /*0070*/ 	.short	0x0007
        /*0072*/ 	.short	0x0028
        /*0074*/ 	.byte	0x00, 0xf0, 0x11, 0x00


	//----- nvinfo : EIATTR_KPARAM_INFO
	.align		4
.L_30:
        /*0078*/ 	.byte	0x04, 0x17
        /*007a*/ 	.short	(.L_32 - .L_31)
.L_31:
        /*007c*/ 	.word	0x00000000
        /*0080*/ 	.short	0x0006
        /*0082*/ 	.short	0x0024
        /*0084*/ 	.byte	0x00, 0xf0, 0x11, 0x00


	//----- nvinfo : EIATTR_KPARAM_INFO
	.align		4
.L_32:
        /*0088*/ 	.byte	0x04, 0x17
        /*008a*/ 	.short	(.L_34 - .L_33)
.L_33:
        /*008c*/ 	.word	0x00000000
        /*0090*/ 	.short	0x0005
        /*0092*/ 	.short	0x0020
        /*0094*/ 	.byte	0x00, 0xf0, 0x11, 0x00


	//----- nvinfo : EIATTR_KPARAM_INFO
	.align		4
.L_34:
        /*0098*/ 	.byte	0x04, 0x17
        /*009a*/ 	.short	(.L_36 - .L_35)
.L_35:
        /*009c*/ 	.word	0x00000000
        /*00a0*/ 	.short	0x0004
        /*00a2*/ 	.short	0x001c
        /*00a4*/ 	.byte	0x00, 0xf0, 0x11, 0x00


	//----- nvinfo : EIATTR_KPARAM_INFO
	.align		4
.L_36:
        /*00a8*/ 	.byte	0x04, 0x17
        /*00aa*/ 	.short	(.L_38 - .L_37)
.L_37:
        /*00ac*/ 	.word	0x00000000
        /*00b0*/ 	.short	0x0003
        /*00b2*/ 	.short	0x0018
        /*00b4*/ 	.byte	0x00, 0xf0, 0x11, 0x00


	//----- nvinfo : EIATTR_KPARAM_INFO
	.align		4
.L_38:
        /*00b8*/ 	.byte	0x04, 0x17
        /*00ba*/ 	.short	(.L_40 - .L_39)
.L_39:
        /*00bc*/ 	.word	0x00000000
        /*00c0*/ 	.short	0x0002
        /*00c2*/ 	.short	0x0010
        /*00c4*/ 	.byte	0x00, 0xf4, 0x21, 0x00


	//----- nvinfo : EIATTR_KPARAM_INFO
	.align		4
.L_40:
        /*00c8*/ 	.byte	0x04, 0x17
        /*00ca*/ 	.short	(.L_42 - .L_41)
.L_41:
        /*00cc*/ 	.word	0x00000000
        /*00d0*/ 	.short	0x0001
        /*00d2*/ 	.short	0x0008
        /*00d4*/ 	.byte	0x00, 0xf4, 0x21, 0x00


	//----- nvinfo : EIATTR_KPARAM_INFO
	.align		4
.L_42:
        /*00d8*/ 	.byte	0x04, 0x17
        /*00da*/ 	.short	(.L_44 - .L_43)
.L_43:
        /*00dc*/ 	.word	0x00000000
        /*00e0*/ 	.short	0x0000
        /*00e2*/ 	.short	0x0000
        /*00e4*/ 	.byte	0x00, 0xf4, 0x21, 0x00


	//----- nvinfo : EIATTR_AT_ENTRY_FRAGMENTS
	.align		4
.L_44:
        /*00e8*/ 	.byte	0x04, 0x4f
        /*00ea*/ 	.short	(.L_46 - .L_45)


	//   ....[0]....
.L_45:
        /*00ec*/ 	.word	0x00000004


	//----- nvinfo : EIATTR_RESERVED_SMEM_USED
	.align		4
.L_46:
        /*00f0*/ 	.byte	0x01, 0x41
	.zero		2


	//----- nvinfo : EIATTR_SPARSE_MMA_MASK
	.align		4
        /*00f4*/ 	.byte	0x03, 0x50
        /*00f6*/ 	.short	0x0000


	//----- nvinfo : EIATTR_TCGEN05_1CTA_USED
	.align		4
        /*00f8*/ 	.byte	0x01, 0x51
	.zero		2


	//----- nvinfo : EIATTR_MAXREG_COUNT
	.align		4
        /*00fc*/ 	.byte	0x03, 0x1b
        /*00fe*/ 	.short	0x00ff


	//----- nvinfo : EIATTR_NUM_BARRIERS
	.align		4
        /*0100*/ 	.byte	0x02, 0x4c
        /*0102*/ 	.byte	0x01
	.zero		1


	//----- nvinfo : EIATTR_ANNOTATIONS
	.align		4
        /*0104*/ 	.byte	0x04, 0x55
        /*0106*/ 	.short	(.L_48 - .L_47)


	//   ....[0]....
.L_47:
        /*0108*/ 	.word	0x00000001
        /*010c*/ 	.byte	0xc0, 0x03, 0x00, 0x00, 0x01, 0x00, 0x00, 0x00, 0xa0, 0x09, 0x00, 0x00, 0x01, 0x00, 0x00, 0x00
        /* <DEDUP_REMOVED lines=2942> */
        /*b8fc*/ 	.byte	0x60, 0x6a, 0x04, 0x00


	//----- nvinfo : EIATTR_INT_WARP_WIDE_INSTR_OFFSETS
	.align		4
.L_48:
        /*b900*/ 	.byte	0x04, 0x31
        /*b902*/ 	.short	(.L_50 - .L_49)


	//   ....[0]....
.L_49:
        /*b904*/ 	.word	0x0000b3d0


	//   ....[1]....
        /*b908*/ 	.word	0x0000b420


	//   ....[2]....
        /*b90c*/ 	.word	0x00015740


	//   ....[3]....
        /*b910*/ 	.word	0x00046f80


	//   ....[4]....
        /*b914*/ 	.word	0x00046fd0


	//----- nvinfo : EIATTR_COOP_GROUP_MASK_REGIDS
	.align		4
.L_50:
        /*b918*/ 	.byte	0x04, 0x29
        /*b91a*/ 	.short	(.L_52 - .L_51)


	//   ....[0]....
.L_51:
        /*b91c*/ 	.word	0xffffffff


	//   ....[1]....
        /*b920*/ 	.word	0xffffffff


	//   ....[2]....
        /*b924*/ 	.word	0xffffffff


	//   ....[3]....
        /*b928*/ 	.word	0xffffffff


	//----- nvinfo : EIATTR_COOP_GROUP_INSTR_OFFSETS
	.align		4
.L_52:
        /*b92c*/ 	.byte	0x04, 0x28
        /*b92e*/ 	.short	(.L_54 - .L_53)


	//   ....[0]....
.L_53:
        /*b930*/ 	.word	0x00000070


	//   ....[1]....
        /*b934*/ 	.word	0x00000330


	//   ....[2]....
        /*b938*/ 	.word	0x00046e10


	//   ....[3]....
        /*b93c*/ 	.word	0x00047080


	//----- nvinfo : EIATTR_VRC_CTA_INIT_COUNT
	.align		4
.L_54:
        /*b940*/ 	.byte	0x02, 0x4a
        /*b942*/ 	.byte	0x80
	.zero		1


	//----- nvinfo : EIATTR_MBARRIER_INSTR_OFFSETS
	.align		4
        /*b944*/ 	.byte	0x04, 0x39
        /*b946*/ 	.short	(.L_56 - .L_55)


	//   ....[0]....
.L_55:
        /*b948*/ 	.word	0x0000bcb0
        /*b94c*/ 	.word	0x000000ff
        /*b950*/ 	.word	0x00000000
        /*b954*/ 	.short	0x0100
        /*b956*/ 	.byte	0x06
	.zero		1


	//   ....[1]....
        /*b958*/ 	.word	0x00015770
        /*b95c*/ 	.word	0x000000ff
        /*b960*/ 	.word	0x00018008
        /*b964*/ 	.short	0x0100
        /*b966*/ 	.byte	0x09
	.zero		1


	//   ....[2]....
        /*b968*/ 	.word	0x000277b0
        /*b96c*/ 	.word	0x000000ff
        /*b970*/ 	.word	0x00000000
        /*b974*/ 	.short	0x010a
        /*b976*/ 	.byte	0x06
	.zero		1


	//   ....[3]....
        /*b978*/ 	.word	0x0003cda0
        /*b97c*/ 	.word	0x000000ff
        /*b980*/ 	.word	0x00000000
        /*b984*/ 	.short	0x010a
        /*b986*/ 	.byte	0x06
	.zero		1


	//   ....[4]....
        /*b988*/ 	.word	0x0003cf30
        /*b98c*/ 	.word	0x000000ff
        /*b990*/ 	.word	0x00018000
        /*b994*/ 	.short	0x0108
        /*b996*/ 	.byte	0x09
	.zero		1


	//   ....[5]....
        /*b998*/ 	.word	0x0003cfe0
        /*b99c*/ 	.word	0x000000ff
        /*b9a0*/ 	.word	0x00018008
        /*b9a4*/ 	.short	0x0108
        /*b9a6*/ 	.byte	0x09
	.zero		1


	//   ....[6]....
        /*b9a8*/ 	.word	0x000470a0
        /*b9ac*/ 	.word	0x000000ff
        /*b9b0*/ 	.word	0x00000000
        /*b9b4*/ 	.short	0x010a
        /*b9b6*/ 	.byte	0x06
	.zero		1


	//   ....[7]....
        /*b9b8*/ 	.word	0x000470d0
        /*b9bc*/ 	.word	0x000000ff
        /*b9c0*/ 	.word	0x00000000
        /*b9c4*/ 	.short	0x010a
        /*b9c6*/ 	.byte	0x06
	.zero		1


	//----- nvinfo : EIATTR_NUM_MBARRIERS
	.align		4
.L_56:
        /*b9c8*/ 	.byte	0x03, 0x38
        /*b9ca*/ 	.short	0x0002


	//----- nvinfo : EIATTR_EXIT_INSTR_OFFSETS
	.align		4
        /*b9cc*/ 	.byte	0x04, 0x1c
        /*b9ce*/ 	.short	(.L_58 - .L_57)


	//   ....[0]....
.L_57:
        /*b9d0*/ 	.word	0x00047090


	//----- nvinfo : EIATTR_REQNTID
	.align		4
.L_58:
        /*b9d4*/ 	.byte	0x04, 0x10
        /*b9d6*/ 	.short	(.L_60 - .L_59)
.L_59:
        /*b9d8*/ 	.word	0x00000080
        /*b9dc*/ 	.word	0x00000001
        /*b9e0*/ 	.word	0x00000001


	//----- nvinfo : EIATTR_CRS_STACK_SIZE
	.align		4
.L_60:
        /*b9e4*/ 	.byte	0x04, 0x1e
        /*b9e6*/ 	.short	(.L_62 - .L_61)
.L_61:
        /*b9e8*/ 	.word	0x00000000


	//----- nvinfo : EIATTR_CBANK_PARAM_SIZE
	.align		4
.L_62:
        /*b9ec*/ 	.byte	0x03, 0x19
        /*b9ee*/ 	.short	0x0050


	//----- nvinfo : EIATTR_PARAM_CBANK
	.align		4
        /*b9f0*/ 	.byte	0x04, 0x0a
        /*b9f2*/ 	.short	(.L_64 - .L_63)
	.align		4
.L_63:
        /*b9f4*/ 	.word	index@(.nv.constant0.matmul_kernel)
        /*b9f8*/ 	.short	0x0380
        /*b9fa*/ 	.short	0x0050


	//----- nvinfo : EIATTR_SW_WAR
	.align		4
.L_64:
        /*b9fc*/ 	.byte	0x04, 0x36
        /*b9fe*/ 	.short	(.L_66 - .L_65)
.L_65:
        /*ba00*/ 	.word	0x00000008
.L_66:


//--------------------- .nv.compat                --------------------------
	.section	.nv.compat,"",@"SHT_CUDA_COMPAT_INFO"
	.align	4
        /*0000*/ 	.byte	0x02, 0x02, 0x02, 0x00, 0x02, 0x05, 0x05, 0x00, 0x02, 0x03, 0x00, 0x00, 0x02, 0x06, 0x01, 0x00


//--------------------- .nv.callgraph             --------------------------
	.section	.nv.callgraph,"",@"SHT_CUDA_CALLGRAPH"
	.align	4
	.sectionentsize	8
	.align		4
        /*0000*/ 	.word	0x00000000
	.align		4
        /*0004*/ 	.word	0xffffffff
	.align		4
        /*0008*/ 	.word	0x00000000
	.align		4
        /*000c*/ 	.word	0xfffffffe
	.align		4
        /*0010*/ 	.word	0x00000000
	.align		4
        /*0014*/ 	.word	0xfffffffd
	.align		4
        /*0018*/ 	.word	0x00000000
	.align		4
        /*001c*/ 	.word	0xfffffffc


//--------------------- .text.matmul_kernel       --------------------------
	.section	.text.matmul_kernel,"ax",@progbits
	.align	128
        .global         matmul_kernel
        .type           matmul_kernel,@function
        .size           matmul_kernel,(.L_x_20 - matmul_kernel)
        .other          matmul_kernel,@"STO_CUDA_ENTRY STV_DEFAULT"
matmul_kernel:
.text.matmul_kernel:
[----:B------:R-:W0:Y:S01]  /*0000*/  LDC R1, c[0x0][0x37c] ;  /* 0x0000df00ff017b82 */ /* 0x000e220000000800 */
[----:B------:R-:W1:Y:S01]  /*0010*/  S2R R39, SR_TID.X ;  /* 0x0000000000277919 */ /* 0x000e620000002100 */
[----:B0-----:R-:W-:Y:S01]  /*0020*/  VIADD R1, R1, 0xffffe7f0 ;  /* 0xffffe7f001017836 */ /* 0x001fe20000000000 */
[----:B-1----:R-:W-:-:S13]  /*0030*/  ISETP.GE.U32.AND P0, PT, R39, 0x20, PT ;  /* 0x000000202700780c */ /* 0x002fda0003f06070 */
[----:B------:R-:W-:Y:S02]  /*0040*/  VOTEU.ANY UP0, P0 ;  /* 0x0000000000ff7886 */ /* 0x000fe40000000100 */
[----:B------:R-:W-:Y:S05]  /*0050*/  BRA.U UP0, `(.L_x_0) ;  /* 0x0000000100b87547 */ /* 0x000fea000b800000 */
[----:B------:R-:W0:Y:S01]  /*0060*/  S2UR UR6, SR_CgaCtaId ;  /* 0x00000000000679c3 */ /* 0x000e220000008800 */
[----:B------:R-:W-:Y:S01]  /*0070*/  NOP ;  /* 0x0000000000007918 */ /* 0x000fe20000000000 */
[----:B------:R-:W-:Y:S02]  /*0080*/  UMOV UR4, 0x40 ;  /* 0x0000004000047882 */ /* 0x000fe40000000000 */
[----:B0-----:R-:W-:-:S09]  /*0090*/  ULEA UR4, UR6, UR4, 0x18 ;  /* 0x0000000406047291 */ /* 0x001fd2000f8ec0ff */
[----:B------:R-:W0:Y:S01]  /*00a0*/  LDS.U8 R0, [UR4] ;  /* 0x00000004ff007984 */ /* 0x000e220008000000 */
[----:B------:R-:W-:Y:S02]  /*00b0*/  UMOV UR4, 0x400 ;  /* 0x0000040000047882 */ /* 0x000fe40000000000 */
[----:B------:R-:W-:Y:S01]  /*00c0*/  ULEA UR4, UR6, UR4, 0x18 ;  /* 0x0000000406047291 */ /* 0x000fe2000f8ec0ff */
[----:B0-----:R-:W-:-:S13]  /*00d0*/  ISETP.NE.AND P0, PT, R0, RZ, PT ;  /* 0x000000ff0000720c */ /* 0x001fda0003f05270 */
[----:B------:R-:W-:Y:S05]  /*00e0*/  @P0 BRA `(.L_x_1) ;  /* 0x00000000007c0947 */ /* 0x000fea0003800000 */
[----:B------:R-:W-:-:S13]  /*00f0*/  ELECT P0, URZ, PT ;  /* 0x0000000000ff782f */ /* 0x000fda0003800000 */
[----:B------:R-:W-:Y:S05]  /*0100*/  @!P0 BRA `(.L_x_2) ;  /* 0x0000000000848947 */ /* 0x000fea0003800000 */
[----:B------:R-:W-:Y:S01]  /*0110*/  UMOV UR5, 0x8 ;  /* 0x0000000800057882 */ /* 0x000fe20000000000 */
[----:B------:R-:W-:Y:S02]  /*0120*/  IMAD.MOV.U32 R4, RZ, RZ, 0x1 ;  /* 0x00000001ff047424 */ /* 0x000fe400078e00ff */
[----:B------:R-:W-:Y:S02]  /*0130*/  IMAD.MOV.U32 R5, RZ, RZ, 0xff ;  /* 0x000000ffff057424 */ /* 0x000fe400078e00ff */
[----:B------:R-:W-:Y:S04]  /*0140*/  DEPBAR.LE SB0, 0x36 ;  /* 0x00008d800000791a */ /* 0x000fe80000000000 */
[----:B------:R-:W0:Y:S02]  /*0150*/  UTCATOMSWS.FIND_AND_SET.ALIGN UP1, UR5, UR5 ;  /* 0x00000005000575e3 */ /* 0x000e240008020800 */
[----:B0-----:R-:W-:-:S04]  /*0160*/  PLOP3.LUT P0, PT, PT, PT, UP1, 0x80, 0x8 ;  /* 0x000000000008781c */ /* 0x001fc80003f0f018 */
[----:B------:R-:W-:-:S04]  /*0170*/  SEL R0, RZ, 0xffffffff, !P0 ;  /* 0xffffffffff007807 */ /* 0x000fc80004000000 */
[----:B------:R-:W-:Y:S01]  /*0180*/  ISETP.NE.AND P0, PT, R0, RZ, PT ;  /* 0x000000ff0000720c */ /* 0x000fe20003f05270 */
[----:B------:R-:W-:-:S12]  /*0190*/  IMAD.U32 R0, RZ, RZ, UR5 ;  /* 0x00000005ff007e24 */ /* 0x000fd8000f8e00ff */
[----:B------:R-:W-:Y:S05]  /*01a0*/  @P0 BRA `(.L_x_3) ;  /* 0x0000000000240947 */ /* 0x000fea0003800000 */
.L_x_4:
[----:B------:R-:W-:Y:S05]  /*01b0*/  NANOSLEEP 0x64 ;  /* 0x000000640000795d */ /* 0x000fea0003800000 */
[----:B------:R-:W-:-:S05]  /*01c0*/  UMOV UR5, 0x8 ;  /* 0x0000000800057882 */ /* 0x000fca0000000000 */
[----:B------:R-:W-:Y:S04]  /*01d0*/  DEPBAR.LE SB0, 0x36 ;  /* 0x00008d800000791a */ /* 0x000fe80000000000 */
[----:B------:R-:W0:Y:S02]  /*01e0*/  UTCATOMSWS.FIND_AND_SET.ALIGN UP1, UR5, UR5 ;  /* 0x00000005000575e3 */ /* 0x000e240008020800 */
[----:B0-----:R-:W-:-:S04]  /*01f0*/  PLOP3.LUT P0, PT, PT, PT, UP1, 0x80, 0x8 ;  /* 0x000000000008781c */ /* 0x001fc80003f0f018 */
[----:B------:R-:W-:-:S04]  /*0200*/  SEL R0, RZ, 0xffffffff, !P0 ;  /* 0xffffffffff007807 */ /* 0x000fc80004000000 */
[----:B------:R-:W-:Y:S01]  /*0210*/  ISETP.NE.AND P0, PT, R0, RZ, PT ;  /* 0x000000ff0000720c */ /* 0x000fe20003f05270 */
[----:B------:R-:W-:-:S12]  /*0220*/  IMAD.U32 R0, RZ, RZ, UR5 ;  /* 0x00000005ff007e24 */ /* 0x000fd8000f8e00ff */
[----:B------:R-:W-:Y:S05]  /*0230*/  @!P0 BRA `(.L_x_4) ;  /* 0xfffffffc00dc8947 */ /* 0x000fea000383ffff */
.L_x_3:
[C---:B------:R-:W-:Y:S01]  /*0240*/  VIADD R3, R0.reuse, 0x10 ;  /* 0x0000001000037836 */ /* 0x040fe20000000000 */
[----:B------:R-:W-:Y:S01]  /*0250*/  UMOV UR5, 0x50 ;  /* 0x0000005000057882 */ /* 0x000fe20000000000 */
[----:B------:R-:W-:Y:S01]  /*0260*/  SHF.L.U32 R2, R5, R0, RZ ;  /* 0x0000000005027219 */ /* 0x000fe200000006ff */
[----:B------:R-:W-:Y:S01]  /*0270*/  ULEA UR5, UR6, UR5, 0x18 ;  /* 0x0000000506057291 */ /* 0x000fe2000f8ec0ff */
[----:B------:R-:W-:Y:S01]  /*0280*/  IMAD.SHL.U32 R0, R0, 0x20, RZ ;  /* 0x0000002000007824 */ /* 0x000fe200078e00ff */
[----:B------:R-:W-:-:S04]  /*0290*/  SHF.L.U32 R3, R4, R3, RZ ;  /* 0x0000000304037219 */ /* 0x000fc800000006ff */
[----:B------:R-:W-:-:S05]  /*02a0*/  LOP3.LUT R2, R3, R2, RZ, 0xfc, !PT ;  /* 0x0000000203027212 */ /* 0x000fca00078efcff */
[----:B------:R0:W-:Y:S04]  /*02b0*/  ATOMS.OR RZ, [UR5], R2 ;  /* 0x00000002ffff798c */ /* 0x0001e8000b000005 */
[----:B------:R0:W-:Y:S01]  /*02c0*/  STS [UR4], R0 ;  /* 0x00000000ff007988 */ /* 0x0001e20008000804 */
[----:B------:R-:W-:Y:S05]  /*02d0*/  BRA `(.L_x_2) ;  /* 0x0000000000107947 */ /* 0x000fea0003800000 */
.L_x_1:
[----:B------:R-:W-:Y:S01]  /*02e0*/  IMAD.MOV.U32 R0, RZ, RZ, -0x1 ;  /* 0xffffffffff007424 */ /* 0x000fe200078e00ff */
[----:B------:R-:W-:-:S04]  /*02f0*/  MOV R2, 0x320 ;  /* 0x0000032000027802 */ /* 0x000fc80000000f00 */
[----:B------:R0:W-:Y:S03]  /*0300*/  STS [UR4], R0 ;  /* 0x00000000ff007988 */ /* 0x0001e60008000804 */
[----:B0-----:R-:W-:Y:S05]  /*0310*/  CALL.REL.NOINC `($__internal_1_$__cuda_sm10x_tcgen05_guardrail_trap_phase_invalid_during_alloc) ;  /* 0x0000046c00847944 */ /* 0x001fea0003c00000 */
.L_x_2:
[----:B------:R-:W-:Y:S05]  /*0320*/  WARPSYNC.ALL ;  /* 0x0000000000007948 */ /* 0x000fea0003800000 */
[----:B------:R-:W-:Y:S01]  /*0330*/  NOP ;  /* 0x0000000000007918 */ /* 0x000fe20000000000 */
.L_x_0:
[----:B------:R-:W1:Y:S01]  /*0340*/  LDC.64 R10, c[0x0][0x398] ;  /* 0x0000e600ff0a7b82 */ /* 0x000e620000000a00 */
[----:B------:R-:W2:Y:S01]  /*0350*/  S2R R5, SR_CTAID.X ;  /* 0x0000000000057919 */ /* 0x000ea20000002500 */
[----:B------:R-:W-:Y:S01]  /*0360*/  UMOV UR9, 0x400 ;  /* 0x0000040000097882 */ /* 0x000fe20000000000 */
[----:B------:R-:W3:Y:S01]  /*0370*/  LDCU UR4, c[0x0][0x3a4] ;  /* 0x00007480ff0477ac */ /* 0x000ee20008000800 */
[----:B------:R-:W4:Y:S04]  /*0380*/  LDCU.128 UR12, c[0x0][0x380] ;  /* 0x00007000ff0c77ac */ /* 0x000f280008000c00 */
[----:B------:R-:W0:Y:S02]  /*0390*/  S2UR UR5, SR_CgaCtaId ;  /* 0x00000000000579c3 */ /* 0x000e240000008800 */
[----:B01----:R-:W-:Y:S01]  /*03a0*/  VIADD R0, R11, 0xff ;  /* 0x000000ff0b007836 */ /* 0x003fe20000000000 */
[----:B------:R-:W-:Y:S01]  /*03b0*/  IABS R15, R10 ;  /* 0x0000000a000f7213 */ /* 0x000fe20000000000 */
[----:B------:R-:W-:Y:S03]  /*03c0*/  STL [R1+0x12bc], R11 ;  /* 0x0012bc0b01007387 */ /* 0x000fe60000100800 */
[----:B------:R-:W-:Y:S01]  /*03d0*/  SHF.R.S32.HI R3, RZ, 0x1f, R0 ;  /* 0x0000001fff037819 */ /* 0x000fe20000011400 */
[----:B------:R-:W-:-:S03]  /*03e0*/  ULEA UR9, UR5, UR9, 0x18 ;  /* 0x0000000905097291 */ /* 0x000fc6000f8ec0ff */
[----:B------:R-:W-:Y:S01]  /*03f0*/  LEA.HI R3, R3, R0, RZ, 0x8 ;  /* 0x0000000003037211 */ /* 0x000fe200078f40ff */
[----:B------:R-:W-:Y:S01]  /*0400*/  BAR.SYNC.DEFER_BLOCKING 0x0 ;  /* 0x0000000000007b1d */ /* 0x000fe20000010000 */
[----:B--2---:R-:W-:Y:S02]  /*0410*/  IABS R8, R5 ;  /* 0x0000000500087213 */ /* 0x004fe40000000000 */
[----:B------:R-:W-:-:S05]  /*0420*/  SHF.R.S32.HI R3, RZ, 0x8, R3 ;  /* 0x00000008ff037819 */ /* 0x000fca0000011403 */
[----:B------:R-:W-:-:S05]  /*0430*/  IMAD.SHL.U32 R4, R3, 0x8, RZ ;  /* 0x0000000803047824 */ /* 0x000fca00078e00ff */
[-C--:B------:R-:W-:Y:S02]  /*0440*/  IABS R7, R4.reuse ;  /* 0x0000000400077213 */ /* 0x080fe40000000000 */
[----:B------:R-:W-:Y:S02]  /*0450*/  IABS R12, R4 ;  /* 0x00000004000c7213 */ /* 0x000fe40000000000 */
[----:B------:R-:W0:Y:S01]  /*0460*/  I2F.RP R0, R7 ;  /* 0x0000000700007306 */ /* 0x000e220000209400 */
[----:B------:R-:W1:Y:S07]  /*0470*/  LDS R16, [UR9] ;  /* 0x00000009ff107984 */ /* 0x000e6e0008000800 */
[----:B0-----:R-:W0:Y:S02]  /*0480*/  MUFU.RCP R0, R0 ;  /* 0x0000000000007308 */ /* 0x001e240000001000 */
[----:B0-----:R-:W-:-:S02]  /*0490*/  VIADD R2, R0, 0xffffffe ;  /* 0x0ffffffe00027836 */ /* 0x001fc40000000000 */
[----:B------:R-:W-:-:S04]  /*04a0*/  IMAD.MOV R0, RZ, RZ, -R12 ;  /* 0x000000ffff007224 */ /* 0x000fc800078e0a0c */
[----:B------:R0:W2:Y:S02]  /*04b0*/  F2I.FTZ.U32.TRUNC.NTZ R3, R2 ;  /* 0x0000000200037305 */ /* 0x0000a4000021f000 */
[----:B0-----:R-:W-:Y:S01]  /*04c0*/  IMAD.MOV.U32 R2, RZ, RZ, RZ ;  /* 0x000000ffff027224 */ /* 0x001fe200078e00ff */
[----:B-1----:R-:W-:Y:S01]  /*04d0*/  R2UR UR8, R16 ;  /* 0x00000000100872ca */ /* 0x002fe200000e0000 */
[----:B--2---:R-:W-:-:S04]  /*04e0*/  IMAD.MOV R6, RZ, RZ, -R3 ;  /* 0x000000ffff067224 */ /* 0x004fc800078e0a03 */
[----:B------:R-:W-:Y:S02]  /*04f0*/  IMAD R9, R6, R7, RZ ;  /* 0x0000000706097224 */ /* 0x000fe400078e02ff */
[----:B------:R-:W-:Y:S01]  /*0500*/  IMAD.MOV.U32 R6, RZ, RZ, R8 ;  /* 0x000000ffff067224 */ /* 0x000fe200078e0008 */
[----:B------:R-:W-:Y:S01]  /*0510*/  IABS R8, R11 ;  /* 0x0000000b00087213 */ /* 0x000fe20000000000 */
[----:B------:R-:W-:-:S06]  /*0520*/  IMAD.HI.U32 R3, R3, R9, R2 ;  /* 0x0000000903037227 */ /* 0x000fcc00078e0002 */
[----:B------:R-:W-:-:S04]  /*0530*/  IMAD.HI.U32 R3, R3, R6, RZ ;  /* 0x0000000603037227 */ /* 0x000fc800078e00ff */
[----:B------:R-:W-:Y:S01]  /*0540*/  IMAD R0, R3, R0, R6 ;  /* 0x0000000003007224 */ /* 0x000fe200078e0206 */
[----:B------:R-:W-:Y:S04]  /*0550*/  BAR.SYNC.DEFER_BLOCKING 0x0 ;  /* 0x0000000000007b1d */ /* 0x000fe80000010000 */
[----:B------:R-:W-:-:S13]  /*0560*/  ISETP.GT.U32.AND P1, PT, R7, R0, PT ;  /* 0x000000000700720c */ /* 0x000fda0003f24070 */
[----:B------:R-:W-:Y:S02]  /*0570*/  @!P1 IMAD.IADD R0, R0, 0x1, -R7 ;  /* 0x0000000100009824 */ /* 0x000fe400078e0a07 */
[----:B------:R-:W-:Y:S01]  /*0580*/  @!P1 VIADD R3, R3, 0x1 ;  /* 0x0000000103039836 */ /* 0x000fe20000000000 */
[----:B------:R-:W-:Y:S02]  /*0590*/  ISETP.NE.AND P1, PT, R4, RZ, PT ;  /* 0x000000ff0400720c */ /* 0x000fe40003f25270 */
[----:B------:R-:W-:Y:S02]  /*05a0*/  ISETP.GE.U32.AND P0, PT, R0, R7, PT ;  /* 0x000000070000720c */ /* 0x000fe40003f06070 */
[----:B------:R-:W-:Y:S01]  /*05b0*/  LOP3.LUT R0, R5, R4, RZ, 0x3c, !PT ;  /* 0x0000000405007212 */ /* 0x000fe200078e3cff */
[----:B------:R-:W0:Y:S03]  /*05c0*/  I2F.RP R7, R8 ;  /* 0x0000000800077306 */ /* 0x000e260000209400 */
[----:B------:R-:W-:Y:S01]  /*05d0*/  ISETP.GE.AND P2, PT, R0, RZ, PT ;  /* 0x000000ff0000720c */ /* 0x000fe20003f46270 */
[----:B------:R-:W-:-:S06]  /*05e0*/  VIADD R0, R10, 0x7f ;  /* 0x0000007f0a007836 */ /* 0x000fcc0000000000 */
[----:B------:R-:W-:-:S04]  /*05f0*/  @P0 VIADD R3, R3, 0x1 ;  /* 0x0000000103030836 */ /* 0x000fc80000000000 */
[----:B------:R-:W-:Y:S01]  /*0600*/  IMAD.MOV.U32 R2, RZ, RZ, R3 ;  /* 0x000000ffff027224 */ /* 0x000fe200078e0003 */
[----:B------:R-:W-:Y:S01]  /*0610*/  SHF.R.S32.HI R3, RZ, 0x1f, R0 ;  /* 0x0000001fff037819 */ /* 0x000fe20000011400 */
[----:B0-----:R-:W-:Y:S02]  /*0620*/  MUFU.RCP R7, R7 ;  /* 0x0000000700077308 */ /* 0x001fe40000001000 */
[----:B------:R-:W-:Y:S01]  /*0630*/  @!P2 IMAD.MOV R2, RZ, RZ, -R2 ;  /* 0x000000ffff02a224 */ /* 0x000fe200078e0a02 */
[----:B------:R-:W-:Y:S02]  /*0640*/  @!P1 LOP3.LUT R2, RZ, R4, RZ, 0x33, !PT ;  /* 0x00000004ff029212 */ /* 0x000fe400078e33ff */
[----:B------:R-:W-:-:S03]  /*0650*/  LEA.HI R3, R3, R0, RZ, 0x7 ;  /* 0x0000000003037211 */ /* 0x000fc600078f38ff */
[----:B------:R-:W-:Y:S02]  /*0660*/  IMAD.SHL.U32 R12, R2, 0x8, RZ ;  /* 0x00000008020c7824 */ /* 0x000fe400078e00ff */
[----:B------:R-:W-:-:S03]  /*0670*/  IMAD.MOV R2, RZ, RZ, -R2 ;  /* 0x000000ffff027224 */ /* 0x000fc600078e0a02 */
[----:B------:R-:W-:Y:S01]  /*0680*/  LEA.HI.SX32 R3, R3, -R12, 0x19 ;  /* 0x8000000c03037211 */ /* 0x000fe200078fcaff */
[----:B------:R-:W-:Y:S02]  /*0690*/  IMAD R14, R4, R2, R5 ;  /* 0x00000002040e7224 */ /* 0x000fe400078e0205 */
[----:B------:R-:W-:Y:S01]  /*06a0*/  IMAD.MOV.U32 R2, RZ, RZ, RZ ;  /* 0x000000ffff027224 */ /* 0x000fe200078e00ff */
[----:B------:R-:W-:-:S04]  /*06b0*/  VIMNMX R13, PT, PT, R3, 0x8, PT ;  /* 0x00000008030d7848 */ /* 0x000fc80003fe0100 */
[-C--:B------:R-:W-:Y:S02]  /*06c0*/  IABS R9, R13.reuse ;  /* 0x0000000d00097213 */ /* 0x080fe40000000000 */
[----:B------:R-:W-:Y:S02]  /*06d0*/  IABS R4, R13 ;  /* 0x0000000d00047213 */ /* 0x000fe40000000000 */
[----:B------:R-:W0:Y:S08]  /*06e0*/  I2F.RP R0, R9 ;  /* 0x0000000900007306 */ /* 0x000e300000209400 */
[----:B0-----:R-:W0:Y:S02]  /*06f0*/  MUFU.RCP R0, R0 ;  /* 0x0000000000007308 */ /* 0x001e240000001000 */
[----:B0-----:R-:W-:Y:S01]  /*0700*/  VIADD R3, R0, 0xffffffe ;  /* 0x0ffffffe00037836 */ /* 0x001fe20000000000 */
[----:B------:R-:W-:-:S05]  /*0710*/  IABS R0, R14 ;  /* 0x0000000e00007213 */ /* 0x000fca0000000000 */
[----:B------:R-:W0:Y:S02]  /*0720*/  F2I.FTZ.U32.TRUNC.NTZ R3, R3 ;  /* 0x0000000300037305 */ /* 0x000e24000021f000 */
[----:B0-----:R-:W-:-:S04]  /*0730*/  IMAD.MOV R6, RZ, RZ, -R3 ;  /* 0x000000ffff067224 */ /* 0x001fc800078e0a03 */
[----:B------:R-:W-:Y:S02]  /*0740*/  IMAD R5, R6, R9, RZ ;  /* 0x0000000906057224 */ /* 0x000fe400078e02ff */
[----:B------:R-:W0:Y:S02]  /*0750*/  I2F.RP R6, R15 ;  /* 0x0000000f00067306 */ /* 0x000e240000209400 */
[----:B------:R-:W-:-:S04]  /*0760*/  IMAD.HI.U32 R2, R3, R5, R2 ;  /* 0x0000000503027227 */ /* 0x000fc800078e0002 */
[----:B------:R-:W-:Y:S02]  /*0770*/  IMAD.MOV.U32 R3, RZ, RZ, R0 ;  /* 0x000000ffff037224 */ /* 0x000fe400078e0000 */
[----:B------:R-:W-:Y:S02]  /*0780*/  IMAD.MOV R0, RZ, RZ, -R4 ;  /* 0x000000ffff007224 */ /* 0x000fe400078e0a04 */
[----:B------:R-:W-:-:S04]  /*0790*/  IMAD.HI.U32 R2, R2, R3, RZ ;  /* 0x0000000302027227 */ /* 0x000fc800078e00ff */
[----:B------:R-:W-:Y:S01]  /*07a0*/  IMAD R0, R2, R0, R3 ;  /* 0x0000000002007224 */ /* 0x000fe200078e0203 */
[----:B0-----:R-:W0:Y:S01]  /*07b0*/  MUFU.RCP R6, R6 ;  /* 0x0000000600067308 */ /* 0x001e220000001000 */
[----:B------:R-:W-:-:S03]  /*07c0*/  VIADD R4, R7, 0xffffffe ;  /* 0x0ffffffe07047836 */ /* 0x000fc60000000000 */
[----:B------:R-:W-:-:S04]  /*07d0*/  ISETP.GT.U32.AND P1, PT, R9, R0, PT ;  /* 0x000000000900720c */ /* 0x000fc80003f24070 */
[----:B------:R-:W1:Y:S09]  /*07e0*/  F2I.FTZ.U32.TRUNC.NTZ R5, R4 ;  /* 0x0000000400057305 */ /* 0x000e72000021f000 */
[----:B------:R-:W-:Y:S02]  /*07f0*/  @!P1 IMAD.IADD R0, R0, 0x1, -R9 ;  /* 0x0000000100009824 */ /* 0x000fe400078e0a09 */
[----:B0-----:R-:W-:-:S02]  /*0800*/  VIADD R3, R6, 0xffffffe ;  /* 0x0ffffffe06037836 */ /* 0x001fc40000000000 */
[----:B------:R-:W-:Y:S01]  /*0810*/  @!P1 VIADD R2, R2, 0x1 ;  /* 0x0000000102029836 */ /* 0x000fe20000000000 */
[----:B------:R-:W-:Y:S01]  /*0820*/  ISETP.GE.U32.AND P0, PT, R0, R9, PT ;  /* 0x000000090000720c */ /* 0x000fe20003f06070 */
[----:B-1----:R-:W-:Y:S01]  /*0830*/  IMAD.MOV R9, RZ, RZ, -R5 ;  /* 0x000000ffff097224 */ /* 0x002fe200078e0a05 */
[----:B------:R-:W-:Y:S01]  /*0840*/  LOP3.LUT R0, R14, R13, RZ, 0x3c, !PT ;  /* 0x0000000d0e007212 */ /* 0x000fe200078e3cff */
[----:B------:R-:W0:Y:S01]  /*0850*/  F2I.FTZ.U32.TRUNC.NTZ R3, R3 ;  /* 0x0000000300037305 */ /* 0x000e22000021f000 */
[----:B------:R-:W-:Y:S01]  /*0860*/  ISETP.NE.AND P1, PT, R13, RZ, PT ;  /* 0x000000ff0d00720c */ /* 0x000fe20003f25270 */
[----:B------:R-:W-:Y:S01]  /*0870*/  IMAD R9, R9, R8, RZ ;  /* 0x0000000809097224 */ /* 0x000fe200078e02ff */
[----:B------:R-:W-:Y:S01]  /*0880*/  ISETP.GE.AND P2, PT, R0, RZ, PT ;  /* 0x000000ff0000720c */ /* 0x000fe20003f46270 */
[----:B------:R-:W-:Y:S01]  /*0890*/  IMAD.MOV.U32 R4, RZ, RZ, RZ ;  /* 0x000000ffff047224 */ /* 0x000fe200078e00ff */
[----:B------:R-:W-:-:S03]  /*08a0*/  SHF.R.U32.HI R0, RZ, 0x5, R39 ;  /* 0x00000005ff007819 */ /* 0x000fc60000011627 */
[----:B------:R-:W-:Y:S01]  /*08b0*/  IMAD.HI.U32 R9, R5, R9, R4 ;  /* 0x0000000905097227 */ /* 0x000fe200078e0004 */
[----:B------:R-:W-:-:S03]  /*08c0*/  R2UR UR7, R0 ;  /* 0x00000000000772ca */ /* 0x000fc600000e0000 */
[----:B------:R-:W-:Y:S02]  /*08d0*/  @P0 VIADD R2, R2, 0x1 ;  /* 0x0000000102020836 */ /* 0x000fe40000000000 */
[----:B0-----:R-:W-:Y:S02]  /*08e0*/  IMAD.MOV R6, RZ, RZ, -R3 ;  /* 0x000000ffff067224 */ /* 0x001fe400078e0a03 */
[----:B------:R-:W-:Y:S01]  /*08f0*/  @!P2 IMAD.MOV R2, RZ, RZ, -R2 ;  /* 0x000000ffff02a224 */ /* 0x000fe200078e0a02 */
[----:B------:R-:W-:-:S05]  /*0900*/  @!P1 LOP3.LUT R2, RZ, R13, RZ, 0x33, !PT ;  /* 0x0000000dff029212 */ /* 0x000fca00078e33ff */
[----:B------:R-:W-:Y:S02]  /*0910*/  IMAD.SHL.U32 R0, R2, 0x100, RZ ;  /* 0x0000010002007824 */ /* 0x000fe400078e00ff */
[----:B------:R-:W-:Y:S02]  /*0920*/  IMAD.MOV R38, RZ, RZ, -R2 ;  /* 0x000000ffff267224 */ /* 0x000fe400078e0a02 */
[----:B------:R-:W-:Y:S02]  /*0930*/  IMAD.MOV.U32 R2, RZ, RZ, R6 ;  /* 0x000000ffff027224 */ /* 0x000fe400078e0006 */
[----:B------:R-:W-:Y:S02]  /*0940*/  VIADD R18, R0, 0x1 ;  /* 0x0000000100127836 */ /* 0x000fe40000000000 */
[----:B------:R-:W-:Y:S01]  /*0950*/  IMAD R38, R13, R38, R14 ;  /* 0x000000260d267224 */ /* 0x000fe200078e020e */
[----:B------:R-:W-:Y:S01]  /*0960*/  IABS R14, R0 ;  /* 0x00000000000e7213 */ /* 0x000fe20000000000 */
[----:B------:R-:W-:Y:S01]  /*0970*/  IMAD R91, R2, R15, RZ ;  /* 0x0000000f025b7224 */ /* 0x000fe200078e02ff */
[----:B------:R-:W-:Y:S01]  /*0980*/  IABS R81, R18 ;  /* 0x0000001200517213 */ /* 0x000fe20000000000 */
[----:B------:R-:W-:Y:S01]  /*0990*/  IMAD.MOV.U32 R2, RZ, RZ, RZ ;  /* 0x000000ffff027224 */ /* 0x000fe200078e00ff */
[----:B------:R-:W-:Y:S01]  /*09a0*/  STL [R1+0xf44], R18 ;  /* 0x000f441201007387 */ /* 0x000fe20000100800 */
[----:B------:R-:W-:-:S02]  /*09b0*/  VIADD R7, R0, 0x3 ;  /* 0x0000000300077836 */ /* 0x000fc40000000000 */
[C---:B------:R-:W-:Y:S02]  /*09c0*/  VIADD R17, R0.reuse, 0x2 ;  /* 0x0000000200117836 */ /* 0x040fe40000000000 */
[----:B------:R-:W-:Y:S01]  /*09d0*/  IMAD.HI.U32 R91, R3, R91, R2 ;  /* 0x0000005b035b7227 */ /* 0x000fe200078e0002 */
[----:B------:R-:W-:Y:S02]  /*09e0*/  IABS R23, R7 ;  /* 0x0000000700177213 */ /* 0x000fe40000000000 */
[----:B------:R-:W-:Y:S01]  /*09f0*/  STL [R1+0xf50], R17 ;  /* 0x000f501101007387 */ /* 0x000fe20000100800 */
[----:B------:R-:W-:Y:S01]  /*0a00*/  IMAD.HI.U32 R2, R9, R14, RZ ;  /* 0x0000000e09027227 */ /* 0x000fe200078e00ff */
[----:B------:R-:W-:Y:S02]  /*0a10*/  IABS R82, R17 ;  /* 0x0000001100527213 */ /* 0x000fe40000000000 */
[----:B------:R-:W-:Y:S01]  /*0a20*/  STL [R1+0xf4c], R7 ;  /* 0x000f4c0701007387 */ /* 0x000fe20000100800 */
[----:B------:R-:W-:-:S02]  /*0a30*/  VIADD R6, R0, 0x4 ;  /* 0x0000000400067836 */ /* 0x000fc40000000000 */
[----:B------:R-:W-:-:S03]  /*0a40*/  IMAD.HI.U32 R3, R9, R81, RZ ;  /* 0x0000005109037227 */ /* 0x000fc600078e00ff */
[----:B------:R-:W-:Y:S01]  /*0a50*/  IABS R22, R6 ;  /* 0x0000000600167213 */ /* 0x000fe20000000000 */
[----:B------:R-:W-:Y:S01]  /*0a60*/  IMAD.MOV R5, RZ, RZ, -R2 ;  /* 0x000000ffff057224 */ /* 0x000fe200078e0a02 */
[----:B------:R0:W-:Y:S01]  /*0a70*/  STL [R1+0xf48], R6 ;  /* 0x000f480601007387 */ /* 0x0001e20000100800 */
[----:B------:R-:W-:Y:S02]  /*0a80*/  IMAD.MOV R3, RZ, RZ, -R3 ;  /* 0x000000ffff037224 */ /* 0x000fe400078e0a03 */
[----:B------:R-:W-:Y:S02]  /*0a90*/  IMAD R14, R8, R5, R14 ;  /* 0x00000005080e7224 */ /* 0x000fe400078e020e */
[----:B------:R-:W-:-:S04]  /*0aa0*/  IMAD.HI.U32 R2, R9, R23, RZ ;  /* 0x0000001709027227 */ /* 0x000fc800078e00ff */
[----:B------:R-:W-:Y:S02]  /*0ab0*/  IMAD R81, R8, R3, R81 ;  /* 0x0000000308517224 */ /* 0x000fe400078e0251 */
[C---:B0-----:R-:W-:Y:S02]  /*0ac0*/  VIADD R6, R0.reuse, 0x6 ;  /* 0x0000000600067836 */ /* 0x041fe40000000000 */
[----:B------:R-:W-:Y:S01]  /*0ad0*/  VIADD R5, R0, 0x7 ;  /* 0x0000000700057836 */ /* 0x000fe20000000000 */
[----:B------:R-:W-:Y:S01]  /*0ae0*/  STL [R1+0x137c], R81 ;  /* 0x00137c5101007387 */ /* 0x000fe20000100800 */
[C---:B------:R-:W-:Y:S01]  /*0af0*/  IMAD.HI.U32 R3, R9.reuse, R22, RZ ;  /* 0x0000001609037227 */ /* 0x040fe200078e00ff */
[----:B------:R-:W-:Y:S02]  /*0b00*/  IABS R24, R6 ;  /* 0x0000000600187213 */ /* 0x000fe40000000000 */
[----:B------:R-:W-:Y:S01]  /*0b10*/  IABS R25, R5 ;  /* 0x0000000500197213 */ /* 0x000fe20000000000 */
[----:B------:R-:W-:Y:S01]  /*0b20*/  IMAD.HI.U32 R4, R9, R82, RZ ;  /* 0x0000005209047227 */ /* 0x000fe200078e00ff */
[----:B------:R0:W-:Y:S03]  /*0b30*/  STL [R1+0xf54], R6 ;  /* 0x000f540601007387 */ /* 0x0001e60000100800 */
[----:B------:R-:W-:Y:S01]  /*0b40*/  IMAD.MOV R2, RZ, RZ, -R2 ;  /* 0x000000ffff027224 */ /* 0x000fe200078e0a02 */
[----:B------:R1:W-:Y:S01]  /*0b50*/  STL [R1+0xf58], R5 ;  /* 0x000f580501007387 */ /* 0x0003e20000100800 */
[----:B------:R-:W-:-:S02]  /*0b60*/  IMAD.MOV R3, RZ, RZ, -R3 ;  /* 0x000000ffff037224 */ /* 0x000fc400078e0a03 */
[----:B------:R-:W-:Y:S02]  /*0b70*/  IMAD.MOV R7, RZ, RZ, -R4 ;  /* 0x000000ffff077224 */ /* 0x000fe400078e0a04 */
[----:B------:R-:W-:Y:S02]  /*0b80*/  IMAD R23, R8, R2, R23 ;  /* 0x0000000208177224 */ /* 0x000fe400078e0217 */
[----:B------:R-:W-:-:S04]  /*0b90*/  IMAD.HI.U32 R2, R9, R24, RZ ;  /* 0x0000001809027227 */ /* 0x000fc800078e00ff */
[----:B------:R-:W-:Y:S02]  /*0ba0*/  VIADD R4, R0, 0x8 ;  /* 0x0000000800047836 */ /* 0x000fe40000000000 */
[----:B------:R-:W-:Y:S02]  /*0bb0*/  IMAD R22, R8, R3, R22 ;  /* 0x0000000308167224 */ /* 0x000fe400078e0216 */
[----:B0-----:R-:W-:Y:S01]  /*0bc0*/  VIADD R6, R0, 0xa ;  /* 0x0000000a00067836 */ /* 0x001fe20000000000 */
[----:B------:R0:W-:Y:S01]  /*0bd0*/  STL [R1+0xf5c], R4 ;  /* 0x000f5c0401007387 */ /* 0x0001e20000100800 */
[----:B------:R-:W-:Y:S01]  /*0be0*/  IMAD.HI.U32 R3, R9, R25, RZ ;  /* 0x0000001909037227 */ /* 0x000fe200078e00ff */
[----:B------:R-:W-:Y:S02]  /*0bf0*/  IABS R83, R4 ;  /* 0x0000000400537213 */ /* 0x000fe40000000000 */
[----:B------:R-:W-:Y:S01]  /*0c00*/  IABS R16, R6 ;  /* 0x0000000600107213 */ /* 0x000fe20000000000 */
[----:B------:R-:W-:Y:S01]  /*0c10*/  IMAD R82, R8, R7, R82 ;  /* 0x0000000708527224 */ /* 0x000fe200078e0252 */
[----:B------:R-:W-:Y:S01]  /*0c20*/  STL [R1+0x12c0], R23 ;  /* 0x0012c01701007387 */ /* 0x000fe20000100800 */
[----:B------:R-:W-:-:S02]  /*0c30*/  VIADD R7, R0, 0x9 ;  /* 0x0000000900077836 */ /* 0x000fc40000000000 */
[----:B-1----:R-:W-:Y:S01]  /*0c40*/  IMAD.MOV R5, RZ, RZ, -R2 ;  /* 0x000000ffff057224 */ /* 0x002fe200078e0a02 */
[----:B------:R1:W-:Y:S01]  /*0c50*/  STL [R1+0x12c4], R22 ;  /* 0x0012c41601007387 */ /* 0x0003e20000100800 */
[----:B------:R-:W-:Y:S01]  /*0c60*/  IMAD.MOV R3, RZ, RZ, -R3 ;  /* 0x000000ffff037224 */ /* 0x000fe200078e0a03 */
[----:B------:R-:W-:Y:S01]  /*0c70*/  IABS R84, R7 ;  /* 0x0000000700547213 */ /* 0x000fe20000000000 */
[----:B------:R-:W-:Y:S01]  /*0c80*/  IMAD R24, R8, R5, R24 ;  /* 0x0000000508187224 */ /* 0x000fe200078e0218 */
[----:B------:R2:W-:Y:S01]  /*0c90*/  STL [R1+0xf60], R7 ;  /* 0x000f600701007387 */ /* 0x0005e20000100800 */
[----:B------:R-:W-:Y:S02]  /*0ca0*/  VIADD R5, R0, 0xb ;  /* 0x0000000b00057836 */ /* 0x000fe40000000000 */
[----:B------:R-:W-:Y:S01]  /*0cb0*/  IMAD R25, R8, R3, R25 ;  /* 0x0000000308197224 */ /* 0x000fe200078e0219 */
[----:B------:R3:W-:Y:S01]  /*0cc0*/  STL [R1+0xf64], R6 ;  /* 0x000f640601007387 */ /* 0x0007e20000100800 */
[----:B------:R-:W-:Y:S01]  /*0cd0*/  IMAD.HI.U32 R3, R9, R16, RZ ;  /* 0x0000001009037227 */ /* 0x000fe200078e00ff */
[----:B------:R-:W-:-:S02]  /*0ce0*/  IABS R27, R5 ;  /* 0x00000005001b7213 */ /* 0x000fc40000000000 */
[----:B------:R-:W-:Y:S01]  /*0cf0*/  STL [R1+0x12c8], R24 ;  /* 0x0012c81801007387 */ /* 0x000fe20000100800 */
[----:B0-----:R-:W-:Y:S01]  /*0d00*/  IMAD.HI.U32 R4, R9, R83, RZ ;  /* 0x0000005309047227 */ /* 0x001fe200078e00ff */
[----:B-1----:R-:W-:Y:S02]  /*0d10*/  LOP3.LUT R22, R39, 0x7f, RZ, 0xc0, !PT ;  /* 0x0000007f27167812 */ /* 0x002fe400078ec0ff */
[----:B------:R-:W-:Y:S01]  /*0d20*/  STL [R1+0x12cc], R25 ;  /* 0x0012cc1901007387 */ /* 0x000fe20000100800 */
[C---:B--2---:R-:W-:Y:S02]  /*0d30*/  VIADD R7, R0.reuse, 0xc ;  /* 0x0000000c00077836 */ /* 0x044fe40000000000 */
[----:B---3--:R-:W-:Y:S01]  /*0d40*/  VIADD R6, R0, 0xd ;  /* 0x0000000d00067836 */ /* 0x008fe20000000000 */
[----:B------:R0:W-:Y:S01]  /*0d50*/  STL [R1+0xf68], R5 ;  /* 0x000f680501007387 */ /* 0x0001e20000100800 */
[----:B------:R-:W-:Y:S01]  /*0d60*/  IMAD.HI.U32 R2, R9, R84, RZ ;  /* 0x0000005409027227 */ /* 0x000fe200078e00ff */
[----:B------:R-:W-:-:S02]  /*0d70*/  IABS R26, R7 ;  /* 0x00000007001a7213 */ /* 0x000fc40000000000 */
[----:B------:R-:W-:Y:S01]  /*0d80*/  IABS R28, R6 ;  /* 0x00000006001c7213 */ /* 0x000fe20000000000 */
[----:B------:R-:W-:Y:S01]  /*0d90*/  IMAD.MOV R3, RZ, RZ, -R3 ;  /* 0x000000ffff037224 */ /* 0x000fe200078e0a03 */
[----:B------:R1:W-:Y:S01]  /*0da0*/  STL [R1+0xf6c], R7 ;  /* 0x000f6c0701007387 */ /* 0x0003e20000100800 */
[----:B------:R-:W-:Y:S02]  /*0db0*/  IMAD.MOV R4, RZ, RZ, -R4 ;  /* 0x000000ffff047224 */ /* 0x000fe400078e0a04 */
[----:B------:R-:W-:Y:S01]  /*0dc0*/  IMAD R16, R8, R3, R16 ;  /* 0x0000000308107224 */ /* 0x000fe200078e0210 */
[----:B------:R2:W-:Y:S01]  /*0dd0*/  STL [R1+0xf70], R6 ;  /* 0x000f700601007387 */ /* 0x0005e20000100800 */
[----:B0-----:R-:W-:Y:S02]  /*0de0*/  IMAD.MOV R5, RZ, RZ, -R2 ;  /* 0x000000ffff057224 */ /* 0x001fe400078e0a02 */
[----:B------:R-:W-:-:S04]  /*0df0*/  IMAD.HI.U32 R2, R9, R27, RZ ;  /* 0x0000001b09027227 */ /* 0x000fc800078e00ff */
[----:B-1----:R-:W-:Y:S02]  /*0e00*/  VIADD R7, R0, 0xe ;  /* 0x0000000e00077836 */ /* 0x002fe40000000000 */
[----:B------:R-:W-:Y:S02]  /*0e10*/  IMAD R83, R8, R4, R83 ;  /* 0x0000000408537224 */ /* 0x000fe400078e0253 */
[C---:B------:R-:W-:Y:S01]  /*0e20*/  IMAD.HI.U32 R3, R9.reuse, R26, RZ ;  /* 0x0000001a09037227 */ /* 0x040fe200078e00ff */
[----:B------:R-:W-:Y:S01]  /*0e30*/  IABS R29, R7 ;  /* 0x00000007001d7213 */ /* 0x000fe20000000000 */
[----:B------:R0:W-:Y:S02]  /*0e40*/  STL [R1+0xf74], R7 ;  /* 0x000f740701007387 */ /* 0x0001e40000100800 */
[----:B--2---:R-:W-:Y:S02]  /*0e50*/  VIADD R6, R0, 0xf ;  /* 0x0000000f00067836 */ /* 0x004fe40000000000 */
[----:B------:R-:W-:-:S03]  /*0e60*/  IMAD.HI.U32 R4, R9, R28, RZ ;  /* 0x0000001c09047227 */ /* 0x000fc600078e00ff */
[----:B------:R-:W-:Y:S01]  /*0e70*/  IABS R30, R6 ;  /* 0x00000006001e7213 */ /* 0x000fe20000000000 */
[----:B------:R-:W-:Y:S01]  /*0e80*/  IMAD.MOV R2, RZ, RZ, -R2 ;  /* 0x000000ffff027224 */ /* 0x000fe200078e0a02 */
[----:B------:R1:W-:Y:S01]  /*0e90*/  STL [R1+0xf78], R6 ;  /* 0x000f780601007387 */ /* 0x0003e20000100800 */
[C---:B------:R-:W-:Y:S02]  /*0ea0*/  IMAD R84, R8.reuse, R5, R84 ;  /* 0x0000000508547224 */ /* 0x040fe400078e0254 */
[----:B------:R-:W-:Y:S02]  /*0eb0*/  IMAD.MOV R3, RZ, RZ, -R3 ;  /* 0x000000ffff037224 */ /* 0x000fe400078e0a03 */
[----:B------:R-:W-:Y:S02]  /*0ec0*/  IMAD.MOV R5, RZ, RZ, -R4 ;  /* 0x000000ffff057224 */ /* 0x000fe400078e0a04 */
[C---:B------:R-:W-:Y:S02]  /*0ed0*/  IMAD R27, R8.reuse, R2, R27 ;  /* 0x00000002081b7224 */ /* 0x040fe400078e021b */
[----:B------:R-:W-:-:S02]  /*0ee0*/  IMAD R26, R8, R3, R26 ;  /* 0x00000003081a7224 */ /* 0x000fc400078e021a */
[----:B0-----:R-:W-:Y:S01]  /*0ef0*/  VIADD R7, R0, 0x10 ;  /* 0x0000001000077836 */ /* 0x001fe20000000000 */
[----:B------:R-:W-:Y:S01]  /*0f00*/  STL [R1+0x12d0], R27 ;  /* 0x0012d01b01007387 */ /* 0x000fe20000100800 */
[----:B------:R-:W-:Y:S02]  /*0f10*/  IMAD R28, R8, R5, R28 ;  /* 0x00000005081c7224 */ /* 0x000fe400078e021c */
[C---:B------:R-:W-:Y:S01]  /*0f20*/  IMAD.HI.U32 R2, R9.reuse, R29, RZ ;  /* 0x0000001d09027227 */ /* 0x040fe200078e00ff */
[----:B------:R-:W-:Y:S01]  /*0f30*/  STL [R1+0x12d4], R26 ;  /* 0x0012d41a01007387 */ /* 0x000fe20000100800 */
[----:B------:R-:W-:Y:S02]  /*0f40*/  IABS R85, R7 ;  /* 0x0000000700557213 */ /* 0x000fe40000000000 */
[----:B-1----:R-:W-:Y:S01]  /*0f50*/  VIADD R6, R0, 0x11 ;  /* 0x0000001100067836 */ /* 0x002fe20000000000 */
[----:B------:R-:W-:Y:S01]  /*0f60*/  STL [R1+0x12d8], R28 ;  /* 0x0012d81c01007387 */ /* 0x000fe20000100800 */
[----:B------:R-:W-:-:S03]  /*0f70*/  IMAD.HI.U32 R3, R9, R30, RZ ;  /* 0x0000001e09037227 */ /* 0x000fc600078e00ff */
[----:B------:R-:W-:Y:S01]  /*0f80*/  IABS R86, R6 ;  /* 0x0000000600567213 */ /* 0x000fe20000000000 */
[----:B------:R-:W-:Y:S01]  /*0f90*/  IMAD.MOV R2, RZ, RZ, -R2 ;  /* 0x000000ffff027224 */ /* 0x000fe200078e0a02 */
[----:B------:R-:W-:Y:S01]  /*0fa0*/  STL [R1+0xf7c], R7 ;  /* 0x000f7c0701007387 */ /* 0x000fe20000100800 */
[----:B------:R-:W-:Y:S02]  /*0fb0*/  IMAD.MOV R3, RZ, RZ, -R3 ;  /* 0x000000ffff037224 */ /* 0x000fe400078e0a03 */
[----:B------:R-:W-:Y:S01]  /*0fc0*/  IMAD R29, R8, R2, R29 ;  /* 0x00000002081d7224 */ /* 0x000fe200078e021d */
[----:B------:R0:W-:Y:S01]  /*0fd0*/  STL [R1+0xf80], R6 ;  /* 0x000f800601007387 */ /* 0x0001e20000100800 */
[----:B------:R-:W-:-:S04]  /*0fe0*/  IMAD.HI.U32 R2, R9, R85, RZ ;  /* 0x0000005509027227 */ /* 0x000fc800078e00ff */
[----:B------:R-:W-:Y:S02]  /*0ff0*/  IMAD R30, R8, R3, R30 ;  /* 0x00000003081e7224 */ /* 0x000fe400078e021e */
[C---:B------:R-:W-:Y:S02]  /*1000*/  VIADD R5, R0.reuse, 0x14 ;  /* 0x0000001400057836 */ /* 0x040fe40000000000 */
[C---:B------:R-:W-:Y:S02]  /*1010*/  VIADD R4, R0.reuse, 0x12 ;  /* 0x0000001200047836 */ /* 0x040fe40000000000 */
[----:B0-----:R-:W-:Y:S01]  /*1020*/  VIADD R6, R0, 0x13 ;  /* 0x0000001300067836 */ /* 0x001fe20000000000 */
[----:B------:R-:W-:Y:S01]  /*1030*/  IABS R32, R5 ;  /* 0x0000000500207213 */ /* 0x000fe20000000000 */
[----:B------:R-:W-:Y:S01]  /*1040*/  IMAD.HI.U32 R3, R9, R86, RZ ;  /* 0x0000005609037227 */ /* 0x000fe200078e00ff */
[----:B------:R0:W-:Y:S01]  /*1050*/  STL [R1+0xf88], R4 ;  /* 0x000f880401007387 */ /* 0x0001e20000100800 */
[----:B------:R-:W-:-:S02]  /*1060*/  IABS R17, R4 ;  /* 0x0000000400117213 */ /* 0x000fc40000000000 */
[----:B------:R-:W-:Y:S01]  /*1070*/  IMAD.MOV R2, RZ, RZ, -R2 ;  /* 0x000000ffff027224 */ /* 0x000fe200078e0a02 */
[----:B------:R-:W-:Y:S01]  /*1080*/  IABS R31, R6 ;  /* 0x00000006001f7213 */ /* 0x000fe20000000000 */
[----:B------:R-:W-:Y:S01]  /*1090*/  IMAD.MOV R3, RZ, RZ, -R3 ;  /* 0x000000ffff037224 */ /* 0x000fe200078e0a03 */
[----:B------:R-:W-:Y:S01]  /*10a0*/  STL [R1+0x12dc], R29 ;  /* 0x0012dc1d01007387 */ /* 0x000fe20000100800 */
[C---:B------:R-:W-:Y:S02]  /*10b0*/  IMAD R85, R8.reuse, R2, R85 ;  /* 0x0000000208557224 */ /* 0x040fe400078e0255 */
[----:B------:R-:W-:Y:S01]  /*10c0*/  IMAD R86, R8, R3, R86 ;  /* 0x0000000308567224 */ /* 0x000fe200078e0256 */
[----:B------:R-:W-:Y:S01]  /*10d0*/  STL [R1+0x12e0], R30 ;  /* 0x0012e01e01007387 */ /* 0x000fe20000100800 */
[C---:B------:R-:W-:Y:S02]  /*10e0*/  VIADD R7, R0.reuse, 0x15 ;  /* 0x0000001500077836 */ /* 0x040fe40000000000 */
[C---:B------:R-:W-:Y:S01]  /*10f0*/  IMAD.HI.U32 R2, R9.reuse, R31, RZ ;  /* 0x0000001f09027227 */ /* 0x040fe200078e00ff */
[----:B------:R1:W-:Y:S02]  /*1100*/  STL [R1+0xf8c], R6 ;  /* 0x000f8c0601007387 */ /* 0x0003e40000100800 */
[----:B------:R-:W-:Y:S01]  /*1110*/  IABS R33, R7 ;  /* 0x0000000700217213 */ /* 0x000fe20000000000 */
[C---:B------:R-:W-:Y:S01]  /*1120*/  IMAD.HI.U32 R3, R9.reuse, R32, RZ ;  /* 0x0000002009037227 */ /* 0x040fe200078e00ff */
[----:B------:R2:W-:Y:S03]  /*1130*/  STL [R1+0xf90], R5 ;  /* 0x000f900501007387 */ /* 0x0005e60000100800 */
[----:B0-----:R-:W-:Y:S01]  /*1140*/  IMAD.HI.U32 R4, R9, R17, RZ ;  /* 0x0000001109047227 */ /* 0x001fe200078e00ff */
[----:B------:R-:W-:Y:S03]  /*1150*/  STL [R1+0xf94], R7 ;  /* 0x000f940701007387 */ /* 0x000fe60000100800 */
[----:B-1----:R-:W-:-:S02]  /*1160*/  VIADD R6, R0, 0x16 ;  /* 0x0000001600067836 */ /* 0x002fc40000000000 */
[----:B------:R-:W-:Y:S02]  /*1170*/  IMAD.MOV R2, RZ, RZ, -R2 ;  /* 0x000000ffff027224 */ /* 0x000fe400078e0a02 */
[----:B--2---:R-:W-:Y:S01]  /*1180*/  VIADD R5, R0, 0x17 ;  /* 0x0000001700057836 */ /* 0x004fe20000000000 */
[----:B------:R-:W-:Y:S01]  /*1190*/  IABS R35, R6 ;  /* 0x0000000600237213 */ /* 0x000fe20000000000 */
[----:B------:R-:W-:Y:S01]  /*11a0*/  IMAD.MOV R3, RZ, RZ, -R3 ;  /* 0x000000ffff037224 */ /* 0x000fe200078e0a03 */
[----:B------:R-:W-:Y:S01]  /*11b0*/  STL [R1+0xf9c], R6 ;  /* 0x000f9c0601007387 */ /* 0x000fe20000100800 */
[----:B------:R-:W-:Y:S01]  /*11c0*/  IMAD.MOV R4, RZ, RZ, -R4 ;  /* 0x000000ffff047224 */ /* 0x000fe200078e0a04 */
[----:B------:R-:W-:Y:S01]  /*11d0*/  IABS R34, R5 ;  /* 0x0000000500227213 */ /* 0x000fe20000000000 */
[C---:B------:R-:W-:Y:S01]  /*11e0*/  IMAD R31, R8.reuse, R2, R31 ;  /* 0x00000002081f7224 */ /* 0x040fe200078e021f */
[----:B------:R0:W-:Y:S01]  /*11f0*/  STL [R1+0xf98], R5 ;  /* 0x000f980501007387 */ /* 0x0001e20000100800 */
[----:B------:R-:W-:-:S02]  /*1200*/  IMAD R32, R8, R3, R32 ;  /* 0x0000000308207224 */ /* 0x000fc400078e0220 */
[C---:B------:R-:W-:Y:S01]  /*1210*/  IMAD.HI.U32 R2, R9.reuse, R33, RZ ;  /* 0x0000002109027227 */ /* 0x040fe200078e00ff */
[----:B------:R-:W-:Y:S03]  /*1220*/  STL [R1+0x12e4], R31 ;  /* 0x0012e41f01007387 */ /* 0x000fe60000100800 */
[----:B------:R-:W-:Y:S01]  /*1230*/  IMAD R17, R8, R4, R17 ;  /* 0x0000000408117224 */ /* 0x000fe200078e0211 */
[----:B------:R-:W-:Y:S01]  /*1240*/  STL [R1+0x12e8], R32 ;  /* 0x0012e82001007387 */ /* 0x000fe20000100800 */
[----:B------:R-:W-:-:S04]  /*1250*/  IMAD.HI.U32 R3, R9, R35, RZ ;  /* 0x0000002309037227 */ /* 0x000fc800078e00ff */
[----:B0-----:R-:W-:Y:S02]  /*1260*/  VIADD R5, R0, 0x18 ;  /* 0x0000001800057836 */ /* 0x001fe40000000000 */
[----:B------:R-:W-:-:S03]  /*1270*/  IMAD.HI.U32 R4, R9, R34, RZ ;  /* 0x0000002209047227 */ /* 0x000fc600078e00ff */
[----:B------:R0:W-:Y:S01]  /*1280*/  STL [R1+0xfa4], R5 ;  /* 0x000fa40501007387 */ /* 0x0001e20000100800 */
[----:B------:R-:W-:Y:S01]  /*1290*/  IMAD.MOV R2, RZ, RZ, -R2 ;  /* 0x000000ffff027224 */ /* 0x000fe200078e0a02 */
[----:B------:R-:W-:Y:S01]  /*12a0*/  IABS R90, R5 ;  /* 0x00000005005a7213 */ /* 0x000fe20000000000 */
[----:B------:R-:W-:Y:S02]  /*12b0*/  IMAD.MOV R3, RZ, RZ, -R3 ;  /* 0x000000ffff037224 */ /* 0x000fe400078e0a03 */
[C---:B------:R-:W-:Y:S02]  /*12c0*/  VIADD R6, R0.reuse, 0x19 ;  /* 0x0000001900067836 */ /* 0x040fe40000000000 */
[----:B------:R-:W-:Y:S02]  /*12d0*/  VIADD R7, R0, 0x1a ;  /* 0x0000001a00077836 */ /* 0x000fe40000000000 */
[C---:B------:R-:W-:Y:S01]  /*12e0*/  IMAD R33, R8.reuse, R2, R33 ;  /* 0x0000000208217224 */ /* 0x040fe200078e0221 */
[----:B------:R1:W-:Y:S01]  /*12f0*/  STL [R1+0xfa0], R6 ;  /* 0x000fa00601007387 */ /* 0x0003e20000100800 */
[----:B0-----:R-:W-:Y:S01]  /*1300*/  IMAD.MOV R5, RZ, RZ, -R4 ;  /* 0x000000ffff057224 */ /* 0x001fe200078e0a04 */
[----:B------:R-:W-:Y:S01]  /*1310*/  IABS R87, R6 ;  /* 0x0000000600577213 */ /* 0x000fe20000000000 */
[C---:B------:R-:W-:Y:S01]  /*1320*/  IMAD R35, R8.reuse, R3, R35 ;  /* 0x0000000308237224 */ /* 0x040fe200078e0223 */
[----:B------:R-:W-:Y:S01]  /*1330*/  IABS R18, R7 ;  /* 0x0000000700127213 */ /* 0x000fe20000000000 */
[----:B------:R-:W-:Y:S01]  /*1340*/  IMAD R34, R8, R5, R34 ;  /* 0x0000000508227224 */ /* 0x000fe200078e0222 */
[----:B------:R-:W-:Y:S01]  /*1350*/  STL [R1+0x12ec], R33 ;  /* 0x0012ec2101007387 */ /* 0x000fe20000100800 */
[----:B------:R-:W-:-:S03]  /*1360*/  IMAD.HI.U32 R2, R9, R90, RZ ;  /* 0x0000005a09027227 */ /* 0x000fc600078e00ff */
[----:B------:R-:W-:Y:S01]  /*1370*/  STL [R1+0x12f0], R35 ;  /* 0x0012f02301007387 */ /* 0x000fe20000100800 */
[C---:B-1----:R-:W-:Y:S02]  /*1380*/  VIADD R6, R0.reuse, 0x1b ;  /* 0x0000001b00067836 */ /* 0x042fe40000000000 */
[----:B------:R-:W-:Y:S01]  /*1390*/  IMAD.MOV R5, RZ, RZ, -R2 ;  /* 0x000000ffff057224 */ /* 0x000fe200078e0a02 */
[----:B------:R-:W-:Y:S01]  /*13a0*/  STL [R1+0x12f4], R34 ;  /* 0x0012f42201007387 */ /* 0x000fe20000100800 */
[----:B------:R-:W-:Y:S01]  /*13b0*/  VIADD R4, R0, 0x1c ;  /* 0x0000001c00047836 */ /* 0x000fe20000000000 */
[----:B------:R-:W-:Y:S01]  /*13c0*/  IABS R36, R6 ;  /* 0x0000000600247213 */ /* 0x000fe20000000000 */
[C---:B------:R-:W-:Y:S01]  /*13d0*/  IMAD.HI.U32 R3, R9.reuse, R87, RZ ;  /* 0x0000005709037227 */ /* 0x040fe200078e00ff */
[----:B------:R0:W-:Y:S02]  /*13e0*/  STL [R1+0xfac], R7 ;  /* 0x000fac0701007387 */ /* 0x0001e40000100800 */
[----:B------:R-:W-:Y:S01]  /*13f0*/  IABS R93, R4 ;  /* 0x00000004005d7213 */ /* 0x000fe20000000000 */
[----:B------:R-:W-:Y:S01]  /*1400*/  IMAD.HI.U32 R2, R9, R18, RZ ;  /* 0x0000001209027227 */ /* 0x000fe200078e00ff */
[----:B------:R1:W-:Y:S03]  /*1410*/  STL [R1+0xfa8], R6 ;  /* 0x000fa80601007387 */ /* 0x0003e60000100800 */
[----:B------:R-:W-:Y:S01]  /*1420*/  IMAD R90, R8, R5, R90 ;  /* 0x00000005085a7224 */ /* 0x000fe200078e025a */
[----:B------:R2:W-:Y:S01]  /*1430*/  STL [R1+0xfb4], R4 ;  /* 0x000fb40401007387 */ /* 0x0005e20000100800 */
[----:B------:R-:W-:-:S02]  /*1440*/  IMAD.MOV R3, RZ, RZ, -R3 ;  /* 0x000000ffff037224 */ /* 0x000fc400078e0a03 */
[----:B0-----:R-:W-:Y:S02]  /*1450*/  VIADD R7, R0, 0x1d ;  /* 0x0000001d00077836 */ /* 0x001fe40000000000 */
[----:B------:R-:W-:Y:S02]  /*1460*/  IMAD.MOV R5, RZ, RZ, -R2 ;  /* 0x000000ffff057224 */ /* 0x000fe400078e0a02 */
[----:B------:R-:W-:Y:S01]  /*1470*/  IMAD R87, R8, R3, R87 ;  /* 0x0000000308577224 */ /* 0x000fe200078e0257 */
[----:B------:R-:W-:Y:S01]  /*1480*/  IABS R2, R7 ;  /* 0x0000000700027213 */ /* 0x000fe20000000000 */
[----:B-1----:R-:W-:Y:S01]  /*1490*/  VIADD R6, R0, 0x1e ;  /* 0x0000001e00067836 */ /* 0x002fe20000000000 */
[----:B------:R-:W-:Y:S01]  /*14a0*/  STL [R1+0xfb0], R7 ;  /* 0x000fb00701007387 */ /* 0x000fe20000100800 */
[----:B------:R-:W-:-:S03]  /*14b0*/  IMAD.HI.U32 R3, R9, R36, RZ ;  /* 0x0000002409037227 */ /* 0x000fc600078e00ff */
[----:B------:R0:W-:Y:S01]  /*14c0*/  STL [R1+0xfbc], R6 ;  /* 0x000fbc0601007387 */ /* 0x0001e20000100800 */
[----:B------:R-:W-:Y:S02]  /*14d0*/  IMAD R18, R8, R5, R18 ;  /* 0x0000000508127224 */ /* 0x000fe400078e0212 */
[----:B--2---:R-:W-:-:S03]  /*14e0*/  IMAD.HI.U32 R4, R9, R93, RZ ;  /* 0x0000005d09047227 */ /* 0x004fc600078e00ff */
[----:B------:R1:W-:Y:S01]  /*14f0*/  STL [R1+0x1378], R18 ;  /* 0x0013781201007387 */ /* 0x0003e20000100800 */
[----:B------:R-:W-:Y:S02]  /*1500*/  IMAD.MOV.U32 R5, RZ, RZ, R2 ;  /* 0x000000ffff057224 */ /* 0x000fe400078e0002 */
[----:B------:R-:W-:Y:S01]  /*1510*/  IMAD.MOV R3, RZ, RZ, -R3 ;  /* 0x000000ffff037224 */ /* 0x000fe200078e0a03 */
[----:B0-----:R-:W-:Y:S01]  /*1520*/  IABS R6, R6 ;  /* 0x0000000600067213 */ /* 0x001fe20000000000 */
[----:B------:R-:W-:Y:S02]  /*1530*/  IMAD.MOV R4, RZ, RZ, -R4 ;  /* 0x000000ffff047224 */ /* 0x000fe400078e0a04 */
[----:B------:R-:W-:-:S04]  /*1540*/  IMAD.HI.U32 R2, R9, R5, RZ ;  /* 0x0000000509027227 */ /* 0x000fc800078e00ff */
[----:B------:R-:W-:Y:S02]  /*1550*/  IMAD.IADD R38, R12, 0x1, R38 ;  /* 0x000000010c267824 */ /* 0x000fe400078e0226 */
[C---:B------:R-:W-:Y:S02]  /*1560*/  IMAD R36, R8.reuse, R3, R36 ;  /* 0x0000000308247224 */ /* 0x040fe400078e0224 */
[----:B------:R-:W-:Y:S02]  /*1570*/  IMAD R93, R8, R4, R93 ;  /* 0x00000004085d7224 */ /* 0x000fe400078e025d */
[C---:B------:R-:W-:Y:S01]  /*1580*/  VIADD R12, R0.reuse, 0x1f ;  /* 0x0000001f000c7836 */ /* 0x040fe20000000000 */
[----:B------:R-:W-:Y:S01]  /*1590*/  STL [R1+0x12f8], R36 ;  /* 0x0012f82401007387 */ /* 0x000fe20000100800 */
[----:B------:R-:W-:Y:S02]  /*15a0*/  IMAD.MOV R2, RZ, RZ, -R2 ;  /* 0x000000ffff027224 */ /* 0x000fe400078e0a02 */
[----:B------:R-:W-:Y:S01]  /*15b0*/  IMAD.MOV.U32 R4, RZ, RZ, R6 ;  /* 0x000000ffff047224 */ /* 0x000fe200078e0006 */
[----:B------:R-:W-:Y:S01]  /*15c0*/  STL [R1+0x12fc], R93 ;  /* 0x0012fc5d01007387 */ /* 0x000fe20000100800 */
[C---:B------:R-:W-:Y:S01]  /*15d0*/  VIADD R11, R0.reuse, 0x20 ;  /* 0x00000020000b7836 */ /* 0x040fe20000000000 */
[----:B------:R-:W-:Y:S01]  /*15e0*/  IABS R6, R12 ;  /* 0x0000000c00067213 */ /* 0x000fe20000000000 */
[----:B------:R-:W-:Y:S01]  /*15f0*/  VIADD R7, R0, 0x21 ;  /* 0x0000002100077836 */ /* 0x000fe20000000000 */
[----:B------:R-:W-:Y:S01]  /*1600*/  STL [R1+0xfb8], R12 ;  /* 0x000fb80c01007387 */ /* 0x000fe20000100800 */
[----:B------:R-:W-:Y:S01]  /*1610*/  IMAD R2, R8, R2, R5 ;  /* 0x0000000208027224 */ /* 0x000fe200078e0205 */
[----:B------:R-:W-:Y:S01]  /*1620*/  IABS R88, R11 ;  /* 0x0000000b00587213 */ /* 0x000fe20000000000 */
[----:B------:R-:W-:Y:S01]  /*1630*/  IMAD.HI.U32 R3, R9, R4, RZ ;  /* 0x0000000409037227 */ /* 0x000fe200078e00ff */
[----:B------:R0:W-:Y:S01]  /*1640*/  STL [R1+0xfd4], R11 ;  /* 0x000fd40b01007387 */ /* 0x0001e20000100800 */
[----:B------:R-:W-:-:S02]  /*1650*/  IABS R89, R7 ;  /* 0x0000000700597213 */ /* 0x000fc40000000000 */
[----:B------:R-:W-:Y:S01]  /*1660*/  IMAD.MOV R3, RZ, RZ, -R3 ;  /* 0x000000ffff037224 */ /* 0x000fe200078e0a03 */
[----:B------:R2:W-:Y:S01]  /*1670*/  STL [R1+0xfd0], R7 ;  /* 0x000fd00701007387 */ /* 0x0005e20000100800 */
[----:B-1----:R-:W-:Y:S02]  /*1680*/  VIADD R18, R0, 0x75 ;  /* 0x0000007500127836 */ /* 0x002fe40000000000 */
[----:B------:R-:W-:Y:S01]  /*1690*/  IMAD R4, R8, R3, R4 ;  /* 0x0000000308047224 */ /* 0x000fe200078e0204 */
[----:B------:R1:W-:Y:S01]  /*16a0*/  STL [R1], R2 ;  /* 0x0000000201007387 */ /* 0x0003e20000100800 */
[----:B------:R-:W-:Y:S01]  /*16b0*/  IMAD.HI.U32 R3, R9, R88, RZ ;  /* 0x0000005809037227 */ /* 0x000fe200078e00ff */
[----:B------:R-:W-:Y:S02]  /*16c0*/  IABS R37, R18 ;  /* 0x0000001200257213 */ /* 0x000fe40000000000 */
[----:B------:R3:W-:Y:S01]  /*16d0*/  STL [R1+0x4], R4 ;  /* 0x0000040401007387 */ /* 0x0007e20000100800 */
[----:B0-----:R-:W-:-:S02]  /*16e0*/  VIADD R11, R0, 0x22 ;  /* 0x00000022000b7836 */ /* 0x001fc40000000000 */
[----:B--2---:R-:W-:Y:S02]  /*16f0*/  VIADD R7, R0, 0x23 ;  /* 0x0000002300077836 */ /* 0x004fe40000000000 */
[----:B------:R-:W-:Y:S01]  /*1700*/  IMAD.MOV R3, RZ, RZ, -R3 ;  /* 0x000000ffff037224 */ /* 0x000fe200078e0a03 */
[----:B------:R-:W-:Y:S01]  /*1710*/  IABS R21, R11 ;  /* 0x0000000b00157213 */ /* 0x000fe20000000000 */
[C---:B-1----:R-:W-:Y:S01]  /*1720*/  IMAD.HI.U32 R2, R9.reuse, R6, RZ ;  /* 0x0000000609027227 */ /* 0x042fe200078e00ff */
[----:B------:R0:W-:Y:S03]  /*1730*/  STL [R1+0x1024], R11 ;  /* 0x0010240b01007387 */ /* 0x0001e60000100800 */
[----:B------:R-:W-:Y:S01]  /*1740*/  IMAD.MOV R5, RZ, RZ, -R2 ;  /* 0x000000ffff057224 */ /* 0x000fe200078e0a02 */
[----:B------:R1:W-:Y:S01]  /*1750*/  STL [R1+0xfe4], R7 ;  /* 0x000fe40701007387 */ /* 0x0003e20000100800 */
[----:B---3--:R-:W-:-:S04]  /*1760*/  IMAD.HI.U32 R4, R9, R89, RZ ;  /* 0x0000005909047227 */ /* 0x008fc800078e00ff */
[----:B------:R-:W-:Y:S01]  /*1770*/  IMAD R2, R8, R5, R6 ;  /* 0x0000000508027224 */ /* 0x000fe200078e0206 */
[----:B------:R-:W-:Y:S01]  /*1780*/  IABS R6, R7 ;  /* 0x0000000700067213 */ /* 0x000fe20000000000 */
[C---:B------:R-:W-:Y:S02]  /*1790*/  VIADD R5, R0.reuse, 0x24 ;  /* 0x0000002400057836 */ /* 0x040fe40000000000 */
[----:B------:R-:W-:Y:S01]  /*17a0*/  IMAD.MOV R4, RZ, RZ, -R4 ;  /* 0x000000ffff047224 */ /* 0x000fe200078e0a04 */
[----:B------:R2:W-:Y:S01]  /*17b0*/  STL [R1+0x8], R2 ;  /* 0x0000080201007387 */ /* 0x0005e20000100800 */
[C---:B0-----:R-:W-:Y:S02]  /*17c0*/  VIADD R11, R0.reuse, 0x25 ;  /* 0x00000025000b7836 */ /* 0x041fe40000000000 */
[----:B-1----:R-:W-:Y:S01]  /*17d0*/  VIADD R7, R0, 0x26 ;  /* 0x0000002600077836 */ /* 0x002fe20000000000 */
[----:B------:R0:W-:Y:S01]  /*17e0*/  STL [R1+0x1074], R5 ;  /* 0x0010740501007387 */ /* 0x0001e20000100800 */
[C---:B------:R-:W-:Y:S01]  /*17f0*/  IMAD R88, R8.reuse, R3, R88 ;  /* 0x0000000308587224 */ /* 0x040fe200078e0258 */
[----:B------:R-:W-:Y:S01]  /*1800*/  IABS R12, R11 ;  /* 0x0000000b000c7213 */ /* 0x000fe20000000000 */
[----:B------:R-:W-:Y:S01]  /*1810*/  IMAD R89, R8, R4, R89 ;  /* 0x0000000408597224 */ /* 0x000fe200078e0259 */
[----:B------:R-:W-:Y:S01]  /*1820*/  STL [R1+0x1048], R11 ;  /* 0x0010480b01007387 */ /* 0x000fe20000100800 */
[----:B------:R-:W-:Y:S01]  /*1830*/  IMAD.HI.U32 R3, R9, R6, RZ ;  /* 0x0000000609037227 */ /* 0x000fe200078e00ff */
[----:B------:R-:W-:-:S02]  /*1840*/  IABS R13, R7 ;  /* 0x00000007000d7213 */ /* 0x000fc40000000000 */
[----:B------:R1:W-:Y:S01]  /*1850*/  STL [R1+0x108c], R7 ;  /* 0x00108c0701007387 */ /* 0x0003e20000100800 */
[----:B--2---:R-:W-:Y:S01]  /*1860*/  IMAD.HI.U32 R2, R9, R21, RZ ;  /* 0x0000001509027227 */ /* 0x004fe200078e00ff */
[----:B0-----:R-:W-:-:S03]  /*1870*/  IABS R5, R5 ;  /* 0x0000000500057213 */ /* 0x001fc60000000000 */
[----:B------:R-:W-:Y:S02]  /*1880*/  IMAD.MOV R4, RZ, RZ, -R2 ;  /* 0x000000ffff047224 */ /* 0x000fe400078e0a02 */
[----:B------:R-:W-:Y:S02]  /*1890*/  IMAD.MOV.U32 R2, RZ, RZ, R5 ;  /* 0x000000ffff027224 */ /* 0x000fe400078e0005 */
[----:B------:R-:W-:Y:S02]  /*18a0*/  IMAD R21, R8, R4, R21 ;  /* 0x0000000408157224 */ /* 0x000fe400078e0215 */
[----:B-1----:R-:W-:Y:S02]  /*18b0*/  IMAD.MOV R7, RZ, RZ, -R3 ;  /* 0x000000ffff077224 */ /* 0x002fe400078e0a03 */
[----:B------:R-:W-:Y:S02]  /*18c0*/  IMAD.MOV.U32 R4, RZ, RZ, R12 ;  /* 0x000000ffff047224 */ /* 0x000fe400078e000c */
[----:B------:R-:W-:-:S04]  /*18d0*/  IMAD.HI.U32 R5, R9, R2, RZ ;  /* 0x0000000209057227 */ /* 0x000fc800078e00ff */
[----:B------:R-:W-:Y:S02]  /*18e0*/  VIADD R12, R0, 0x27 ;  /* 0x00000027000c7836 */ /* 0x000fe40000000000 */
[----:B------:R-:W-:Y:S02]  /*18f0*/  IMAD R6, R8, R7, R6 ;  /* 0x0000000708067224 */ /* 0x000fe400078e0206 */
[----:B------:R-:W-:Y:S02]  /*1900*/  IMAD.MOV.U32 R3, RZ, RZ, R13 ;  /* 0x000000ffff037224 */ /* 0x000fe400078e000d */
[----:B------:R-:W-:Y:S01]  /*1910*/  IMAD.HI.U32 R7, R9, R4, RZ ;  /* 0x0000000409077227 */ /* 0x000fe200078e00ff */
[----:B------:R0:W-:Y:S03]  /*1920*/  STL [R1+0xc], R6 ;  /* 0x00000c0601007387 */ /* 0x0001e60000100800 */
[----:B------:R-:W-:Y:S01]  /*1930*/  IMAD.MOV R13, RZ, RZ, -R5 ;  /* 0x000000ffff0d7224 */ /* 0x000fe200078e0a05 */
[----:B------:R-:W-:Y:S01]  /*1940*/  IABS R5, R12 ;  /* 0x0000000c00057213 */ /* 0x000fe20000000000 */
[----:B------:R-:W-:Y:S01]  /*1950*/  IMAD.MOV R7, RZ, RZ, -R7 ;  /* 0x000000ffff077224 */ /* 0x000fe200078e0a07 */
[----:B------:R1:W-:Y:S01]  /*1960*/  STL [R1+0x1084], R12 ;  /* 0x0010840c01007387 */ /* 0x0003e20000100800 */
[----:B------:R-:W-:-:S02]  /*1970*/  VIADD R11, R0, 0x28 ;  /* 0x00000028000b7836 */ /* 0x000fc40000000000 */
[----:B------:R-:W-:Y:S02]  /*1980*/  VIADD R93, R0, 0xa9 ;  /* 0x000000a9005d7836 */ /* 0x000fe40000000000 */
[----:B0-----:R-:W-:Y:S01]  /*1990*/  IMAD.HI.U32 R6, R9, R3, RZ ;  /* 0x0000000309067227 */ /* 0x001fe200078e00ff */
[----:B------:R0:W-:Y:S01]  /*19a0*/  STL [R1+0x10e0], R11 ;  /* 0x0010e00b01007387 */ /* 0x0001e20000100800 */
[----:B------:R-:W-:Y:S02]  /*19b0*/  IABS R63, R11 ;  /* 0x0000000b003f7213 */ /* 0x000fe40000000000 */
[----:B------:R-:W-:Y:S01]  /*19c0*/  IMAD.MOV R6, RZ, RZ, -R6 ;  /* 0x000000ffff067224 */ /* 0x000fe200078e0a06 */
[----:B------:R-:W-:Y:S01]  /*19d0*/  IABS R53, R93 ;  /* 0x0000005d00357213 */ /* 0x000fe20000000000 */
[----:B-1----:R-:W-:Y:S02]  /*19e0*/  IMAD R12, R8, R13, R2 ;  /* 0x0000000d080c7224 */ /* 0x002fe400078e0202 */
[----:B------:R-:W-:-:S02]  /*19f0*/  IMAD.MOV.U32 R2, RZ, RZ, R5 ;  /* 0x000000ffff027224 */ /* 0x000fc400078e0005 */
[C---:B------:R-:W-:Y:S01]  /*1a00*/  IMAD R5, R8.reuse, R7, R4 ;  /* 0x0000000708057224 */ /* 0x040fe200078e0204 */
[----:B------:R1:W-:Y:S01]  /*1a10*/  STL [R1+0x14], R12 ;  /* 0x0000140c01007387 */ /* 0x0003e20000100800 */
[----:B------:R-:W-:Y:S02]  /*1a20*/  IMAD R3, R8, R6, R3 ;  /* 0x0000000608037224 */ /* 0x000fe400078e0203 */
[C---:B------:R-:W-:Y:S01]  /*1a30*/  VIADD R4, R0.reuse, 0x29 ;  /* 0x0000002900047836 */ /* 0x040fe20000000000 */
[----:B------:R2:W-:Y:S01]  /*1a40*/  STL [R1+0x10], R5 ;  /* 0x0000100501007387 */ /* 0x0005e20000100800 */
[C---:B0-----:R-:W-:Y:S02]  /*1a50*/  VIADD R11, R0.reuse, 0x2a ;  /* 0x0000002a000b7836 */ /* 0x041fe40000000000 */
[C---:B------:R-:W-:Y:S01]  /*1a60*/  VIADD R7, R0.reuse, 0x2b ;  /* 0x0000002b00077836 */ /* 0x040fe20000000000 */
[----:B------:R0:W-:Y:S01]  /*1a70*/  STL [R1+0x18], R3 ;  /* 0x0000180301007387 */ /* 0x0001e20000100800 */
[----:B------:R-:W-:Y:S01]  /*1a80*/  IABS R64, R4 ;  /* 0x0000000400407213 */ /* 0x000fe20000000000 */
[C---:B------:R-:W-:Y:S01]  /*1a90*/  VIADD R6, R0.reuse, 0x2c ;  /* 0x0000002c00067836 */ /* 0x040fe20000000000 */
[----:B------:R-:W-:Y:S01]  /*1aa0*/  IABS R20, R11 ;  /* 0x0000000b00147213 */ /* 0x000fe20000000000 */
[----:B------:R3:W-:Y:S01]  /*1ab0*/  STL [R1+0x10d8], R4 ;  /* 0x0010d80401007387 */ /* 0x0007e20000100800 */
[----:B-1----:R-:W-:-:S02]  /*1ac0*/  VIADD R12, R0, 0x2f ;  /* 0x0000002f000c7836 */ /* 0x002fc40000000000 */
[C---:B--2---:R-:W-:Y:S01]  /*1ad0*/  IMAD.HI.U32 R5, R9.reuse, R2, RZ ;  /* 0x0000000209057227 */ /* 0x044fe200078e00ff */
[----:B------:R-:W-:Y:S01]  /*1ae0*/  STL [R1+0x1128], R11 ;  /* 0x0011280b01007387 */ /* 0x000fe20000100800 */
[----:B0-----:R-:W-:Y:S02]  /*1af0*/  IABS R3, R7 ;  /* 0x0000000700037213 */ /* 0x001fe40000000000 */
[----:B------:R-:W-:Y:S01]  /*1b00*/  IMAD.MOV R5, RZ, RZ, -R5 ;  /* 0x000000ffff057224 */ /* 0x000fe200078e0a05 */
[----:B------:R-:W-:Y:S01]  /*1b10*/  STL [R1+0x1124], R7 ;  /* 0x0011240701007387 */ /* 0x000fe20000100800 */
[----:B------:R-:W-:Y:S02]  /*1b20*/  VIADD R13, R0, 0x36 ;  /* 0x00000036000d7836 */ /* 0x000fe40000000000 */
[----:B------:R-:W-:Y:S02]  /*1b30*/  IMAD R2, R8, R5, R2 ;  /* 0x0000000508027224 */ /* 0x000fe400078e0202 */
[----:B---3--:R-:W-:-:S03]  /*1b40*/  IMAD.HI.U32 R4, R9, R63, RZ ;  /* 0x0000003f09047227 */ /* 0x008fc600078e00ff */
[----:B------:R0:W-:Y:S01]  /*1b50*/  STL [R1+0x1c], R2 ;  /* 0x00001c0201007387 */ /* 0x0001e20000100800 */
[----:B------:R-:W-:Y:S02]  /*1b60*/  IMAD.MOV R4, RZ, RZ, -R4 ;  /* 0x000000ffff047224 */ /* 0x000fe400078e0a04 */
[C---:B------:R-:W-:Y:S01]  /*1b70*/  IMAD.HI.U32 R5, R9.reuse, R20, RZ ;  /* 0x0000001409057227 */ /* 0x040fe200078e00ff */
[----:B------:R1:W-:Y:S03]  /*1b80*/  STL [R1+0x1104], R6 ;  /* 0x0011040601007387 */ /* 0x0003e60000100800 */
[----:B------:R-:W-:Y:S02]  /*1b90*/  IMAD R63, R8, R4, R63 ;  /* 0x00000004083f7224 */ /* 0x000fe400078e023f */
[----:B------:R-:W-:-:S04]  /*1ba0*/  IMAD.HI.U32 R4, R9, R3, RZ ;  /* 0x0000000309047227 */ /* 0x000fc800078e00ff */
[----:B0-----:R-:W-:Y:S01]  /*1bb0*/  IMAD.HI.U32 R2, R9, R64, RZ ;  /* 0x0000004009027227 */ /* 0x001fe200078e00ff */
[----:B-1----:R-:W-:-:S03]  /*1bc0*/  IABS R6, R6 ;  /* 0x0000000600067213 */ /* 0x002fc60000000000 */
[----:B------:R-:W-:Y:S02]  /*1bd0*/  IMAD.MOV R2, RZ, RZ, -R2 ;  /* 0x000000ffff027224 */ /* 0x000fe400078e0a02 */
[----:B------:R-:W-:Y:S02]  /*1be0*/  VIADD R7, R0, 0x2d ;  /* 0x0000002d00077836 */ /* 0x000fe40000000000 */
[----:B------:R-:W-:Y:S02]  /*1bf0*/  IMAD.MOV R5, RZ, RZ, -R5 ;  /* 0x000000ffff057224 */ /* 0x000fe400078e0a05 */
[----:B------:R-:W-:Y:S01]  /*1c00*/  IMAD.MOV R4, RZ, RZ, -R4 ;  /* 0x000000ffff047224 */ /* 0x000fe200078e0a04 */
[----:B------:R0:W-:Y:S01]  /*1c10*/  STL [R1+0x1100], R7 ;  /* 0x0011000701007387 */ /* 0x0001e20000100800 */
[C---:B------:R-:W-:Y:S01]  /*1c20*/  IMAD R64, R8.reuse, R2, R64 ;  /* 0x0000000208407224 */ /* 0x040fe200078e0240 */
[----:B------:R-:W-:Y:S01]  /*1c30*/  IABS R2, R7 ;  /* 0x0000000700027213 */ /* 0x000fe20000000000 */
[----:B------:R-:W-:-:S02]  /*1c40*/  IMAD R20, R8, R5, R20 ;  /* 0x0000000508147224 */ /* 0x000fc400078e0214 */
[----:B------:R-:W-:Y:S02]  /*1c50*/  IMAD R3, R8, R4, R3 ;  /* 0x0000000408037224 */ /* 0x000fe400078e0203 */
[C---:B------:R-:W-:Y:S02]  /*1c60*/  VIADD R5, R0.reuse, 0x2e ;  /* 0x0000002e00057836 */ /* 0x040fe40000000000 */
[C---:B------:R-:W-:Y:S01]  /*1c70*/  IMAD.HI.U32 R4, R9.reuse, R2, RZ ;  /* 0x0000000209047227 */ /* 0x040fe200078e00ff */
[----:B------:R1:W-:Y:S03]  /*1c80*/  STL [R1+0x20], R3 ;  /* 0x0000200301007387 */ /* 0x0003e60000100800 */
[----:B0-----:R-:W-:Y:S01]  /*1c90*/  IMAD.HI.U32 R7, R9, R6, RZ ;  /* 0x0000000609077227 */ /* 0x001fe200078e00ff */
[----:B------:R0:W-:Y:S03]  /*1ca0*/  STL [R1+0x10d4], R5 ;  /* 0x0010d40501007387 */ /* 0x0001e60000100800 */
[----:B------:R-:W-:Y:S01]  /*1cb0*/  IMAD.MOV R7, RZ, RZ, -R7 ;  /* 0x000000ffff077224 */ /* 0x000fe200078e0a07 */
[----:B------:R-:W-:Y:S01]  /*1cc0*/  STL [R1+0x10d0], R12 ;  /* 0x0010d00c01007387 */ /* 0x000fe20000100800 */
[----:B------:R-:W-:Y:S01]  /*1cd0*/  VIADD R11, R0, 0x30 ;  /* 0x00000030000b7836 */ /* 0x000fe20000000000 */
[----:B-1----:R-:W-:Y:S01]  /*1ce0*/  IABS R3, R12 ;  /* 0x0000000c00037213 */ /* 0x002fe20000000000 */
[----:B------:R-:W-:-:S02]  /*1cf0*/  IMAD R6, R8, R7, R6 ;  /* 0x0000000708067224 */ /* 0x000fc400078e0206 */
[----:B------:R-:W-:Y:S01]  /*1d00*/  IMAD.MOV R4, RZ, RZ, -R4 ;  /* 0x000000ffff047224 */ /* 0x000fe200078e0a04 */
[----:B0-----:R-:W-:Y:S01]  /*1d10*/  IABS R5, R5 ;  /* 0x0000000500057213 */ /* 0x001fe20000000000 */
[----:B------:R0:W-:Y:S01]  /*1d20*/  STL [R1+0x10f0], R11 ;  /* 0x0010f00b01007387 */ /* 0x0001e20000100800 */
[----:B------:R-:W-:Y:S01]  /*1d30*/  IABS R65, R11 ;  /* 0x0000000b00417213 */ /* 0x000fe20000000000 */
[----:B------:R-:W-:Y:S02]  /*1d40*/  IMAD R2, R8, R4, R2 ;  /* 0x0000000408027224 */ /* 0x000fe400078e0202 */
[----:B------:R1:W-:Y:S01]  /*1d50*/  STL [R1+0x24], R6 ;  /* 0x0000240601007387 */ /* 0x0003e20000100800 */
[----:B------:R-:W-:-:S03]  /*1d60*/  IMAD.HI.U32 R4, R9, R3, RZ ;  /* 0x0000000309047227 */ /* 0x000fc600078e00ff */
[----:B------:R-:W-:Y:S01]  /*1d70*/  STL [R1+0x28], R2 ;  /* 0x0000280201007387 */ /* 0x000fe20000100800 */
[----:B------:R-:W-:Y:S02]  /*1d80*/  IMAD.MOV R4, RZ, RZ, -R4 ;  /* 0x000000ffff047224 */ /* 0x000fe400078e0a04 */
[C---:B0-----:R-:W-:Y:S02]  /*1d90*/  VIADD R11, R0.reuse, 0x31 ;  /* 0x00000031000b7836 */ /* 0x041fe40000000000 */
[----:B------:R-:W-:Y:S02]  /*1da0*/  VIADD R7, R0, 0x32 ;  /* 0x0000003200077836 */ /* 0x000fe40000000000 */
[----:B-1----:R-:W-:Y:S01]  /*1db0*/  IMAD.HI.U32 R6, R9, R5, RZ ;  /* 0x0000000509067227 */ /* 0x002fe200078e00ff */
[----:B------:R0:W-:Y:S01]  /*1dc0*/  STL [R1+0x10b8], R11 ;  /* 0x0010b80b01007387 */ /* 0x0001e20000100800 */
[----:B------:R-:W-:Y:S02]  /*1dd0*/  IABS R66, R11 ;  /* 0x0000000b00427213 */ /* 0x000fe40000000000 */
[----:B------:R-:W-:Y:S01]  /*1de0*/  IMAD.MOV R6, RZ, RZ, -R6 ;  /* 0x000000ffff067224 */ /* 0x000fe200078e0a06 */
[----:B------:R1:W-:Y:S01]  /*1df0*/  STL [R1+0x10c0], R7 ;  /* 0x0010c00701007387 */ /* 0x0003e20000100800 */
[C---:B------:R-:W-:Y:S01]  /*1e00*/  IMAD R3, R8.reuse, R4, R3 ;  /* 0x0000000408037224 */ /* 0x040fe200078e0203 */
[----:B------:R-:W-:Y:S01]  /*1e10*/  IABS R19, R7 ;  /* 0x0000000700137213 */ /* 0x000fe20000000000 */
[----:B------:R-:W-:-:S02]  /*1e20*/  IMAD R5, R8, R6, R5 ;  /* 0x0000000608057224 */ /* 0x000fc400078e0205 */
[C---:B------:R-:W-:Y:S02]  /*1e30*/  VIADD R6, R0.reuse, 0x34 ;  /* 0x0000003400067836 */ /* 0x040fe40000000000 */
[----:B0-----:R-:W-:Y:S01]  /*1e40*/  VIADD R11, R0, 0x33 ;  /* 0x00000033000b7836 */ /* 0x001fe20000000000 */
[----:B------:R0:W-:Y:S01]  /*1e50*/  STL [R1+0x2c], R5 ;  /* 0x00002c0501007387 */ /* 0x0001e20000100800 */
[----:B------:R-:W-:-:S03]  /*1e60*/  IMAD.HI.U32 R2, R9, R65, RZ ;  /* 0x0000004109027227 */ /* 0x000fc600078e00ff */
[----:B------:R2:W-:Y:S01]  /*1e70*/  STL [R1+0x40], R3 ;  /* 0x0000400301007387 */ /* 0x0005e20000100800 */
[----:B------:R-:W-:Y:S01]  /*1e80*/  IMAD.MOV R2, RZ, RZ, -R2 ;  /* 0x000000ffff027224 */ /* 0x000fe200078e0a02 */
[----:B------:R-:W-:Y:S01]  /*1e90*/  IABS R4, R11 ;  /* 0x0000000b00047213 */ /* 0x000fe20000000000 */
[----:B-1----:R-:W-:Y:S01]  /*1ea0*/  VIADD R7, R0, 0x35 ;  /* 0x0000003500077836 */ /* 0x002fe20000000000 */
[----:B------:R-:W-:Y:S01]  /*1eb0*/  STL [R1+0x1080], R11 ;  /* 0x0010800b01007387 */ /* 0x000fe20000100800 */
[----:B------:R-:W-:Y:S02]  /*1ec0*/  IMAD R65, R8, R2, R65 ;  /* 0x0000000208417224 */ /* 0x000fe400078e0241 */
[C---:B0-----:R-:W-:Y:S01]  /*1ed0*/  IMAD.HI.U32 R5, R9.reuse, R66, RZ ;  /* 0x0000004209057227 */ /* 0x041fe200078e00ff */
[----:B------:R0:W-:Y:S01]  /*1ee0*/  STL [R1+0x1098], R6 ;  /* 0x0010980601007387 */ /* 0x0001e20000100800 */
[----:B------:R-:W-:Y:S02]  /*1ef0*/  IABS R2, R7 ;  /* 0x0000000700027213 */ /* 0x000fe40000000000 */
[C---:B------:R-:W-:Y:S01]  /*1f00*/  IMAD.HI.U32 R12, R9.reuse, R4, RZ ;  /* 0x00000004090c7227 */ /* 0x040fe200078e00ff */
[----:B------:R1:W-:Y:S03]  /*1f10*/  STL [R1+0x1094], R7 ;  /* 0x0010940701007387 */ /* 0x0003e60000100800 */
[----:B--2---:R-:W-:Y:S01]  /*1f20*/  IMAD.HI.U32 R3, R9, R19, RZ ;  /* 0x0000001309037227 */ /* 0x004fe200078e00ff */
[----:B------:R-:W-:Y:S01]  /*1f30*/  STL [R1+0x106c], R13 ;  /* 0x00106c0d01007387 */ /* 0x000fe20000100800 */
[----:B0-----:R-:W-:-:S02]  /*1f40*/  IABS R6, R6 ;  /* 0x0000000600067213 */ /* 0x001fc40000000000 */
[----:B------:R-:W-:Y:S02]  /*1f50*/  IMAD.MOV R5, RZ, RZ, -R5 ;  /* 0x000000ffff057224 */ /* 0x000fe400078e0a05 */
[----:B------:R-:W-:Y:S02]  /*1f60*/  IMAD.MOV R12, RZ, RZ, -R12 ;  /* 0x000000ffff0c7224 */ /* 0x000fe400078e0a0c */
[----:B-1----:R-:W-:-:S04]  /*1f70*/  IMAD.HI.U32 R7, R9, R6, RZ ;  /* 0x0000000609077227 */ /* 0x002fc800078e00ff */
[----:B------:R-:W-:Y:S02]  /*1f80*/  IMAD.MOV R3, RZ, RZ, -R3 ;  /* 0x000000ffff037224 */ /* 0x000fe400078e0a03 */
[----:B------:R-:W-:Y:S02]  /*1f90*/  IMAD.MOV R7, RZ, RZ, -R7 ;  /* 0x000000ffff077224 */ /* 0x000fe400078e0a07 */
[----:B------:R-:W-:Y:S02]  /*1fa0*/  IMAD R66, R8, R5, R66 ;  /* 0x0000000508427224 */ /* 0x000fe400078e0242 */
[----:B------:R-:W-:Y:S02]  /*1fb0*/  VIADD R11, R0, 0x37 ;  /* 0x00000037000b7836 */ /* 0x000fe40000000000 */
[----:B------:R-:W-:-:S03]  /*1fc0*/  IMAD.HI.U32 R5, R9, R2, RZ ;  /* 0x0000000209057227 */ /* 0x000fc600078e00ff */
[----:B------:R-:W-:Y:S01]  /*1fd0*/  STL [R1+0x1064], R11 ;  /* 0x0010640b01007387 */ /* 0x000fe20000100800 */
[C---:B------:R-:W-:Y:S01]  /*1fe0*/  IMAD R12, R8.reuse, R12, R4 ;  /* 0x0000000c080c7224 */ /* 0x040fe200078e0204 */
[----:B------:R-:W-:Y:S01]  /*1ff0*/  IABS R4, R11 ;  /* 0x0000000b00047213 */ /* 0x000fe20000000000 */
[C---:B------:R-:W-:Y:S01]  /*2000*/  IMAD R19, R8.reuse, R3, R19 ;  /* 0x0000000308137224 */ /* 0x040fe200078e0213 */
[----:B------:R-:W-:Y:S01]  /*2010*/  IABS R3, R13 ;  /* 0x0000000d00037213 */ /* 0x000fe20000000000 */
[----:B------:R-:W-:Y:S01]  /*2020*/  IMAD R6, R8, R7, R6 ;  /* 0x0000000708067224 */ /* 0x000fe200078e0206 */
[----:B------:R0:W-:Y:S01]  /*2030*/  STL [R1+0x30], R12 ;  /* 0x0000300c01007387 */ /* 0x0001e20000100800 */
[----:B------:R-:W-:Y:S02]  /*2040*/  IMAD.MOV R5, RZ, RZ, -R5 ;  /* 0x000000ffff057224 */ /* 0x000fe400078e0a05 */
[----:B------:R-:W-:Y:S01]  /*2050*/  VIADD R7, R0, 0x3a ;  /* 0x0000003a00077836 */ /* 0x000fe20000000000 */
[----:B------:R1:W-:Y:S01]  /*2060*/  STL [R1+0x44], R6 ;  /* 0x0000440601007387 */ /* 0x0003e20000100800 */
[----:B------:R-:W-:-:S02]  /*2070*/  IMAD R2, R8, R5, R2 ;  /* 0x0000000508027224 */ /* 0x000fc400078e0202 */
[----:B------:R-:W-:-:S03]  /*2080*/  IMAD.HI.U32 R5, R9, R4, RZ ;  /* 0x0000000409057227 */ /* 0x000fc600078e00ff */
[----:B------:R2:W-:Y:S01]  /*2090*/  STL [R1+0x54], R2 ;  /* 0x0000540201007387 */ /* 0x0005e20000100800 */
[C---:B0-----:R-:W-:Y:S02]  /*20a0*/  VIADD R12, R0.reuse, 0x38 ;  /* 0x00000038000c7836 */ /* 0x041fe40000000000 */
[----:B------:R-:W-:Y:S02]  /*20b0*/  VIADD R11, R0, 0x39 ;  /* 0x00000039000b7836 */ /* 0x000fe40000000000 */
[----:B-1----:R-:W-:Y:S01]  /*20c0*/  IMAD.HI.U32 R6, R9, R3, RZ ;  /* 0x0000000309067227 */ /* 0x002fe200078e00ff */
[----:B------:R-:W-:Y:S01]  /*20d0*/  STL [R1+0x1044], R12 ;  /* 0x0010440c01007387 */ /* 0x000fe20000100800 */
[----:B------:R-:W-:Y:S02]  /*20e0*/  IABS R67, R12 ;  /* 0x0000000c00437213 */ /* 0x000fe40000000000 */
[----:B------:R-:W-:Y:S01]  /*20f0*/  IMAD.MOV R6, RZ, RZ, -R6 ;  /* 0x000000ffff067224 */ /* 0x000fe200078e0a06 */
[----:B------:R-:W-:Y:S01]  /*2100*/  IABS R68, R11 ;  /* 0x0000000b00447213 */ /* 0x000fe20000000000 */
[----:B------:R-:W-:Y:S01]  /*2110*/  IMAD.MOV R5, RZ, RZ, -R5 ;  /* 0x000000ffff057224 */ /* 0x000fe200078e0a05 */
[----:B--2---:R-:W-:Y:S01]  /*2120*/  IABS R2, R7 ;  /* 0x0000000700027213 */ /* 0x004fe20000000000 */
[C---:B------:R-:W-:Y:S01]  /*2130*/  IMAD R3, R8.reuse, R6, R3 ;  /* 0x0000000608037224 */ /* 0x040fe200078e0203 */
[----:B------:R-:W-:Y:S01]  /*2140*/  STL [R1+0x103c], R11 ;  /* 0x00103c0b01007387 */ /* 0x000fe20000100800 */
[----:B------:R-:W-:-:S02]  /*2150*/  IMAD R4, R8, R5, R4 ;  /* 0x0000000508047224 */ /* 0x000fc400078e0204 */
[----:B------:R-:W-:Y:S01]  /*2160*/  IMAD.HI.U32 R5, R9, R68, RZ ;  /* 0x0000004409057227 */ /* 0x000fe200078e00ff */
[----:B------:R0:W-:Y:S03]  /*2170*/  STL [R1+0x1054], R7 ;  /* 0x0010540701007387 */ /* 0x0001e60000100800 */
[----:B------:R-:W-:Y:S01]  /*2180*/  IMAD.MOV R5, RZ, RZ, -R5 ;  /* 0x000000ffff057224 */ /* 0x000fe200078e0a05 */
[----:B------:R1:W-:Y:S01]  /*2190*/  STL [R1+0x5c], R3 ;  /* 0x00005c0301007387 */ /* 0x0003e20000100800 */
[----:B------:R-:W-:Y:S02]  /*21a0*/  VIADD R6, R0, 0x3c ;  /* 0x0000003c00067836 */ /* 0x000fe40000000000 */
[----:B------:R-:W-:Y:S01]  /*21b0*/  IMAD R68, R8, R5, R68 ;  /* 0x0000000508447224 */ /* 0x000fe200078e0244 */
[----:B------:R2:W-:Y:S01]  /*21c0*/  STL [R1+0x8c], R4 ;  /* 0x00008c0401007387 */ /* 0x0005e20000100800 */
[----:B------:R-:W-:-:S02]  /*21d0*/  VIADD R5, R0, 0x3d ;  /* 0x0000003d00057836 */ /* 0x000fc40000000000 */
[C---:B0-----:R-:W-:Y:S02]  /*21e0*/  VIADD R7, R0.reuse, 0x3b ;  /* 0x0000003b00077836 */ /* 0x041fe40000000000 */
[----:B------:R-:W-:Y:S02]  /*21f0*/  VIADD R13, R0, 0x3e ;  /* 0x0000003e000d7836 */ /* 0x000fe40000000000 */
[C---:B-1----:R-:W-:Y:S01]  /*2200*/  IMAD.HI.U32 R3, R9.reuse, R67, RZ ;  /* 0x0000004309037227 */ /* 0x042fe200078e00ff */
[----:B------:R0:W-:Y:S03]  /*2210*/  STL [R1+0x100c], R7 ;  /* 0x00100c0701007387 */ /* 0x0001e60000100800 */
[----:B--2---:R-:W-:Y:S01]  /*2220*/  IMAD.HI.U32 R4, R9, R2, RZ ;  /* 0x0000000209047227 */ /* 0x004fe200078e00ff */
[----:B------:R1:W-:Y:S03]  /*2230*/  STL [R1+0x1014], R6 ;  /* 0x0010140601007387 */ /* 0x0003e60000100800 */
[----:B------:R-:W-:-:S02]  /*2240*/  IMAD.MOV R4, RZ, RZ, -R4 ;  /* 0x000000ffff047224 */ /* 0x000fc400078e0a04 */
[----:B------:R-:W-:Y:S01]  /*2250*/  IMAD.MOV R3, RZ, RZ, -R3 ;  /* 0x000000ffff037224 */ /* 0x000fe200078e0a03 */
[----:B0-----:R-:W-:Y:S01]  /*2260*/  IABS R7, R7 ;  /* 0x0000000700077213 */ /* 0x001fe20000000000 */
[C---:B------:R-:W-:Y:S01]  /*2270*/  IMAD R2, R8.reuse, R4, R2 ;  /* 0x0000000408027224 */ /* 0x040fe200078e0202 */
[----:B------:R-:W-:Y:S01]  /*2280*/  IABS R4, R13 ;  /* 0x0000000d00047213 */ /* 0x000fe20000000000 */
[----:B------:R-:W-:Y:S01]  /*2290*/  IMAD R67, R8, R3, R67 ;  /* 0x0000000308437224 */ /* 0x000fe200078e0243 */
[----:B------:R-:W-:Y:S01]  /*22a0*/  IABS R3, R6 ;  /* 0x0000000600037213 */ /* 0x000fe20000000000 */
[----:B------:R-:W-:Y:S01]  /*22b0*/  IMAD.HI.U32 R12, R9, R7, RZ ;  /* 0x00000007090c7227 */ /* 0x000fe200078e00ff */
[----:B------:R0:W-:Y:S01]  /*22c0*/  STL [R1+0x90], R2 ;  /* 0x0000900201007387 */ /* 0x0001e20000100800 */
[----:B-1----:R-:W-:Y:S02]  /*22d0*/  IABS R6, R5 ;  /* 0x0000000500067213 */ /* 0x002fe40000000000 */
[----:B------:R-:W-:Y:S01]  /*22e0*/  IMAD.MOV R12, RZ, RZ, -R12 ;  /* 0x000000ffff0c7224 */ /* 0x000fe200078e0a0c */
[----:B------:R1:W-:Y:S01]  /*22f0*/  STL [R1+0xfe0], R5 ;  /* 0x000fe00501007387 */ /* 0x0003e20000100800 */
[----:B------:R-:W-:-:S02]  /*2300*/  VIADD R11, R0, 0x3f ;  /* 0x0000003f000b7836 */ /* 0x000fc40000000000 */
[----:B------:R-:W-:Y:S01]  /*2310*/  IMAD R7, R8, R12, R7 ;  /* 0x0000000c08077224 */ /* 0x000fe200078e0207 */
[----:B------:R2:W-:Y:S01]  /*2320*/  STL [R1+0xffc], R13 ;  /* 0x000ffc0d01007387 */ /* 0x0005e20000100800 */
[C---:B------:R-:W-:Y:S01]  /*2330*/  VIADD R12, R0.reuse, 0x40 ;  /* 0x00000040000c7836 */ /* 0x040fe20000000000 */
[----:B0-----:R-:W-:Y:S01]  /*2340*/  IABS R2, R11 ;  /* 0x0000000b00027213 */ /* 0x001fe20000000000 */
[C---:B------:R-:W-:Y:S01]  /*2350*/  VIADD R36, R0.reuse, 0xb0 ;  /* 0x000000b000247836 */ /* 0x040fe20000000000 */
[----:B------:R-:W-:Y:S01]  /*2360*/  STL [R1+0xff8], R11 ;  /* 0x000ff80b01007387 */ /* 0x000fe20000100800 */
[----:B------:R-:W-:Y:S01]  /*2370*/  VIADD R35, R0, 0xb1 ;  /* 0x000000b100237836 */ /* 0x000fe20000000000 */
[----:B------:R-:W-:Y:S01]  /*2380*/  IABS R69, R12 ;  /* 0x0000000c00457213 */ /* 0x000fe20000000000 */
[----:B-1----:R-:W-:Y:S01]  /*2390*/  IMAD.HI.U32 R5, R9, R3, RZ ;  /* 0x0000000309057227 */ /* 0x002fe200078e00ff */
[----:B------:R0:W-:Y:S01]  /*23a0*/  STL [R1+0xb0], R7 ;  /* 0x0000b00701007387 */ /* 0x0001e20000100800 */
[----:B------:R-:W-:-:S02]  /*23b0*/  IABS R54, R36 ;  /* 0x0000002400367213 */ /* 0x000fc40000000000 */
[----:B------:R-:W-:Y:S01]  /*23c0*/  IMAD.MOV R5, RZ, RZ, -R5 ;  /* 0x000000ffff057224 */ /* 0x000fe200078e0a05 */
[----:B------:R-:W-:Y:S01]  /*23d0*/  IABS R55, R35 ;  /* 0x0000002300377213 */ /* 0x000fe20000000000 */
[----:B--2---:R-:W-:Y:S02]  /*23e0*/  VIADD R13, R0, 0x45 ;  /* 0x00000045000d7836 */ /* 0x004fe40000000000 */
[----:B------:R-:W-:Y:S02]  /*23f0*/  IMAD R3, R8, R5, R3 ;  /* 0x0000000508037224 */ /* 0x000fe400078e0203 */
[----:B------:R-:W-:-:S03]  /*2400*/  IMAD.HI.U32 R5, R9, R4, RZ ;  /* 0x0000000409057227 */ /* 0x000fc600078e00ff */
[----:B------:R1:W-:Y:S01]  /*2410*/  STL [R1+0xb4], R3 ;  /* 0x0000b40301007387 */ /* 0x0003e20000100800 */
[----:B0-----:R-:W-:-:S03]  /*2420*/  IMAD.HI.U32 R7, R9, R6, RZ ;  /* 0x0000000609077227 */ /* 0x001fc600078e00ff */
[----:B------:R-:W-:Y:S01]  /*2430*/  STL [R1+0xfd8], R12 ;  /* 0x000fd80c01007387 */ /* 0x000fe20000100800 */
[----:B------:R-:W-:Y:S02]  /*2440*/  IMAD.MOV R7, RZ, RZ, -R7 ;  /* 0x000000ffff077224 */ /* 0x000fe400078e0a07 */
[----:B------:R-:W-:Y:S02]  /*2450*/  VIADD R11, R0, 0x41 ;  /* 0x00000041000b7836 */ /* 0x000fe40000000000 */
[----:B------:R-:W-:Y:S02]  /*2460*/  IMAD.MOV R5, RZ, RZ, -R5 ;  /* 0x000000ffff057224 */ /* 0x000fe400078e0a05 */
[----:B-1----:R-:W-:Y:S01]  /*2470*/  IMAD.HI.U32 R3, R9, R2, RZ ;  /* 0x0000000209037227 */ /* 0x002fe200078e00ff */
[----:B------:R0:W-:Y:S01]  /*2480*/  STL [R1+0xfdc], R11 ;  /* 0x000fdc0b01007387 */ /* 0x0001e20000100800 */
[----:B------:R-:W-:Y:S02]  /*2490*/  IABS R70, R11 ;  /* 0x0000000b00467213 */ /* 0x000fe40000000000 */
[----:B------:R-:W-:-:S02]  /*24a0*/  IMAD.MOV R3, RZ, RZ, -R3 ;  /* 0x000000ffff037224 */ /* 0x000fc400078e0a03 */
[C---:B------:R-:W-:Y:S02]  /*24b0*/  IMAD R6, R8.reuse, R7, R6 ;  /* 0x0000000708067224 */ /* 0x040fe400078e0206 */
[C---:B------:R-:W-:Y:S02]  /*24c0*/  IMAD R5, R8.reuse, R5, R4 ;  /* 0x0000000508057224 */ /* 0x040fe400078e0204 */
[----:B------:R-:W-:Y:S01]  /*24d0*/  IMAD R2, R8, R3, R2 ;  /* 0x0000000308027224 */ /* 0x000fe200078e0202 */
[----:B------:R1:W-:Y:S01]  /*24e0*/  STL [R1+0xd4], R6 ;  /* 0x0000d40601007387 */ /* 0x0003e20000100800 */
[C---:B------:R-:W-:Y:S02]  /*24f0*/  VIADD R4, R0.reuse, 0x42 ;  /* 0x0000004200047836 */ /* 0x040fe40000000000 */
[C---:B------:R-:W-:Y:S01]  /*2500*/  VIADD R7, R0.reuse, 0x44 ;  /* 0x0000004400077836 */ /* 0x040fe20000000000 */
[----:B------:R2:W-:Y:S01]  /*2510*/  STL [R1+0xe0], R5 ;  /* 0x0000e00501007387 */ /* 0x0005e20000100800 */
[----:B0-----:R-:W-:-:S02]  /*2520*/  VIADD R11, R0, 0x46 ;  /* 0x00000046000b7836 */ /* 0x001fc40000000000 */
[C---:B------:R-:W-:Y:S01]  /*2530*/  VIADD R34, R0.reuse, 0xb8 ;  /* 0x000000b800227836 */ /* 0x040fe20000000000 */
[----:B------:R0:W-:Y:S01]  /*2540*/  STL [R1+0x108], R2 ;  /* 0x0001080201007387 */ /* 0x0001e20000100800 */
[----:B------:R-:W-:Y:S01]  /*2550*/  IABS R3, R7 ;  /* 0x0000000700037213 */ /* 0x000fe20000000000 */
[C---:B-1----:R-:W-:Y:S02]  /*2560*/  VIADD R6, R0.reuse, 0x43 ;  /* 0x0000004300067836 */ /* 0x042fe40000000000 */
[----:B------:R1:W-:Y:S01]  /*2570*/  STL [R1+0xfc4], R4 ;  /* 0x000fc40401007387 */ /* 0x0003e20000100800 */
[----:B------:R-:W-:Y:S01]  /*2580*/  VIADD R33, R0, 0xb9 ;  /* 0x000000b900217836 */ /* 0x000fe20000000000 */
[----:B------:R-:W-:Y:S01]  /*2590*/  IABS R56, R34 ;  /* 0x0000002200387213 */ /* 0x000fe20000000000 */
[----:B--2---:R-:W-:Y:S01]  /*25a0*/  IMAD.HI.U32 R5, R9, R69, RZ ;  /* 0x0000004509057227 */ /* 0x004fe200078e00ff */
[----:B------:R2:W-:Y:S01]  /*25b0*/  STL [R1+0xfc0], R6 ;  /* 0x000fc00601007387 */ /* 0x0005e20000100800 */
[----:B0-----:R-:W-:-:S02]  /*25c0*/  IABS R2, R4 ;  /* 0x0000000400027213 */ /* 0x001fc40000000000 */
[----:B------:R-:W-:Y:S01]  /*25d0*/  IMAD.MOV R5, RZ, RZ, -R5 ;  /* 0x000000ffff057224 */ /* 0x000fe200078e0a05 */
[----:B------:R0:W-:Y:S01]  /*25e0*/  STL [R1+0x1020], R7 ;  /* 0x0010200701007387 */ /* 0x0001e20000100800 */
[----:B------:R-:W-:Y:S01]  /*25f0*/  IABS R57, R33 ;  /* 0x0000002100397213 */ /* 0x000fe20000000000 */
[C---:B-1----:R-:W-:Y:S02]  /*2600*/  IMAD.HI.U32 R4, R9.reuse, R70, RZ ;  /* 0x0000004609047227 */ /* 0x042fe400078e00ff */
[----:B------:R-:W-:Y:S01]  /*2610*/  STL [R1+0xff0], R13 ;  /* 0x000ff00d01007387 */ /* 0x000fe20000100800 */
[----:B--2---:R-:W-:Y:S01]  /*2620*/  IABS R6, R6 ;  /* 0x0000000600067213 */ /* 0x004fe20000000000 */
[C---:B------:R-:W-:Y:S02]  /*2630*/  IMAD.HI.U32 R12, R9.reuse, R2, RZ ;  /* 0x00000002090c7227 */ /* 0x040fe400078e00ff */
[----:B------:R1:W-:Y:S02]  /*2640*/  STL [R1+0xff4], R11 ;  /* 0x000ff40b01007387 */ /* 0x0003e40000100800 */
[----:B0-----:R-:W-:-:S04]  /*2650*/  IMAD.HI.U32 R7, R9, R6, RZ ;  /* 0x0000000609077227 */ /* 0x001fc800078e00ff */
[----:B------:R-:W-:Y:S02]  /*2660*/  IMAD.MOV R12, RZ, RZ, -R12 ;  /* 0x000000ffff0c7224 */ /* 0x000fe400078e0a0c */
[----:B------:R-:W-:Y:S02]  /*2670*/  IMAD.MOV R4, RZ, RZ, -R4 ;  /* 0x000000ffff047224 */ /* 0x000fe400078e0a04 */
[----:B------:R-:W-:Y:S02]  /*2680*/  IMAD.MOV R7, RZ, RZ, -R7 ;  /* 0x000000ffff077224 */ /* 0x000fe400078e0a07 */
[C---:B------:R-:W-:Y:S01]  /*2690*/  IMAD R12, R8.reuse, R12, R2 ;  /* 0x0000000c080c7224 */ /* 0x040fe200078e0202 */
[----:B------:R-:W-:Y:S01]  /*26a0*/  IABS R2, R11 ;  /* 0x0000000b00027213 */ /* 0x000fe20000000000 */
[C---:B------:R-:W-:Y:S01]  /*26b0*/  IMAD R69, R8.reuse, R5, R69 ;  /* 0x0000000508457224 */ /* 0x040fe200078e0245 */
[----:B------:R-:W-:Y:S01]  /*26c0*/  IABS R5, R13 ;  /* 0x0000000d00057213 */ /* 0x000fe20000000000 */
[C---:B------:R-:W-:Y:S01]  /*26d0*/  IMAD R70, R8.reuse, R4, R70 ;  /* 0x0000000408467224 */ /* 0x040fe200078e0246 */
[----:B------:R0:W-:Y:S01]  /*26e0*/  STL [R1+0x110], R12 ;  /* 0x0001100c01007387 */ /* 0x0001e20000100800 */
[----:B------:R-:W-:-:S02]  /*26f0*/  IMAD R6, R8, R7, R6 ;  /* 0x0000000708067224 */ /* 0x000fc400078e0206 */
[----:B------:R-:W-:-:S03]  /*2700*/  IMAD.HI.U32 R4, R9, R3, RZ ;  /* 0x0000000309047227 */ /* 0x000fc600078e00ff */
[----:B------:R2:W-:Y:S01]  /*2710*/  STL [R1+0x12c], R6 ;  /* 0x00012c0601007387 */ /* 0x0005e20000100800 */
[----:B------:R-:W-:Y:S02]  /*2720*/  IMAD.MOV R4, RZ, RZ, -R4 ;  /* 0x000000ffff047224 */ /* 0x000fe400078e0a04 */
[----:B-1----:R-:W-:Y:S02]  /*2730*/  VIADD R11, R0, 0x48 ;  /* 0x00000048000b7836 */ /* 0x002fe40000000000 */
[----:B------:R-:W-:Y:S02]  /*2740*/  IMAD R3, R8, R4, R3 ;  /* 0x0000000408037224 */ /* 0x000fe400078e0203 */
[C---:B0-----:R-:W-:Y:S01]  /*2750*/  VIADD R12, R0.reuse, 0x47 ;  /* 0x00000047000c7836 */ /* 0x041fe20000000000 */
[----:B------:R-:W-:Y:S01]  /*2760*/  IABS R71, R11 ;  /* 0x0000000b00477213 */ /* 0x000fe20000000000 */
[C---:B------:R-:W-:Y:S01]  /*2770*/  IMAD.HI.U32 R4, R9.reuse, R2, RZ ;  /* 0x0000000209047227 */ /* 0x040fe200078e00ff */
[----:B------:R0:W-:Y:S03]  /*2780*/  STL [R1+0x144], R3 ;  /* 0x0001440301007387 */ /* 0x0001e60000100800 */
[----:B--2---:R-:W-:Y:S01]  /*2790*/  IMAD.HI.U32 R6, R9, R5, RZ ;  /* 0x0000000509067227 */ /* 0x004fe200078e00ff */
[----:B------:R-:W-:Y:S03]  /*27a0*/  STL [R1+0xfcc], R12 ;  /* 0x000fcc0c01007387 */ /* 0x000fe60000100800 */
[----:B------:R-:W-:Y:S01]  /*27b0*/  IMAD.MOV R6, RZ, RZ, -R6 ;  /* 0x000000ffff067224 */ /* 0x000fe200078e0a06 */
[----:B------:R-:W-:Y:S01]  /*27c0*/  STL [R1+0xfc8], R11 ;  /* 0x000fc80b01007387 */ /* 0x000fe20000100800 */
[----:B------:R-:W-:Y:S01]  /*27d0*/  VIADD R7, R0, 0x49 ;  /* 0x0000004900077836 */ /* 0x000fe20000000000 */
[----:B0-----:R-:W-:Y:S01]  /*27e0*/  IABS R3, R12 ;  /* 0x0000000c00037213 */ /* 0x001fe20000000000 */
[----:B------:R-:W-:-:S02]  /*27f0*/  IMAD R5, R8, R6, R5 ;  /* 0x0000000608057224 */ /* 0x000fc400078e0205 */
[----:B------:R-:W-:Y:S01]  /*2800*/  IMAD.MOV R4, RZ, RZ, -R4 ;  /* 0x000000ffff047224 */ /* 0x000fe200078e0a04 */
[----:B------:R0:W-:Y:S01]  /*2810*/  STL [R1+0x1008], R7 ;  /* 0x0010080701007387 */ /* 0x0001e20000100800 */
[----:B------:R-:W-:Y:S01]  /*2820*/  VIADD R6, R0, 0x4a ;  /* 0x0000004a00067836 */ /* 0x000fe20000000000 */
[----:B------:R-:W-:Y:S01]  /*2830*/  IABS R72, R7 ;  /* 0x0000000700487213 */ /* 0x000fe20000000000 */
[----:B------:R-:W-:Y:S01]  /*2840*/  IMAD R2, R8, R4, R2 ;  /* 0x0000000408027224 */ /* 0x000fe200078e0202 */
[----:B------:R1:W-:Y:S01]  /*2850*/  STL [R1+0x160], R5 ;  /* 0x0001600501007387 */ /* 0x0003e20000100800 */
[----:B------:R-:W-:-:S03]  /*2860*/  IMAD.HI.U32 R4, R9, R71, RZ ;  /* 0x0000004709047227 */ /* 0x000fc600078e00ff */
[----:B------:R2:W-:Y:S01]  /*2870*/  STL [R1+0x164], R2 ;  /* 0x0001640201007387 */ /* 0x0005e20000100800 */
[----:B------:R-:W-:Y:S02]  /*2880*/  IMAD.MOV R4, RZ, RZ, -R4 ;  /* 0x000000ffff047224 */ /* 0x000fe400078e0a04 */
[----:B0-----:R-:W-:Y:S01]  /*2890*/  VIADD R7, R0, 0x4b ;  /* 0x0000004b00077836 */ /* 0x001fe20000000000 */
[----:B------:R0:W-:Y:S01]  /*28a0*/  STL [R1+0xfec], R6 ;  /* 0x000fec0601007387 */ /* 0x0001e20000100800 */
[----:B------:R-:W-:Y:S02]  /*28b0*/  IMAD R71, R8, R4, R71 ;  /* 0x0000000408477224 */ /* 0x000fe400078e0247 */
[----:B-1----:R-:W-:Y:S01]  /*28c0*/  IMAD.HI.U32 R5, R9, R3, RZ ;  /* 0x0000000309057227 */ /* 0x002fe200078e00ff */
[----:B------:R1:W-:Y:S03]  /*28d0*/  STL [R1+0xfe8], R7 ;  /* 0x000fe80701007387 */ /* 0x0003e60000100800 */
[----:B------:R-:W-:-:S02]  /*28e0*/  IMAD.MOV R5, RZ, RZ, -R5 ;  /* 0x000000ffff057224 */ /* 0x000fc400078e0a05 */
[----:B--2---:R-:W-:Y:S01]  /*28f0*/  IMAD.HI.U32 R2, R9, R72, RZ ;  /* 0x0000004809027227 */ /* 0x004fe200078e00ff */
[----:B0-----:R-:W-:-:S03]  /*2900*/  IABS R6, R6 ;  /* 0x0000000600067213 */ /* 0x001fc60000000000 */
[----:B------:R-:W-:Y:S01]  /*2910*/  IMAD R5, R8, R5, R3 ;  /* 0x0000000508057224 */ /* 0x000fe200078e0203 */
[----:B------:R-:W-:Y:S01]  /*2920*/  IABS R3, R7 ;  /* 0x0000000700037213 */ /* 0x000fe20000000000 */
[----:B------:R-:W-:-:S03]  /*2930*/  IMAD.HI.U32 R12, R9, R6, RZ ;  /* 0x00000006090c7227 */ /* 0x000fc600078e00ff */
[----:B------:R0:W-:Y:S01]  /*2940*/  STL [R1+0x18c], R5 ;  /* 0x00018c0501007387 */ /* 0x0001e20000100800 */
[C---:B-1----:R-:W-:Y:S02]  /*2950*/  VIADD R7, R0.reuse, 0x4c ;  /* 0x0000004c00077836 */ /* 0x042fe40000000000 */
[----:B------:R-:W-:Y:S02]  /*2960*/  IMAD.MOV R12, RZ, RZ, -R12 ;  /* 0x000000ffff0c7224 */ /* 0x000fe400078e0a0c */
[----:B------:R-:W-:Y:S01]  /*2970*/  IMAD.MOV R2, RZ, RZ, -R2 ;  /* 0x000000ffff027224 */ /* 0x000fe200078e0a02 */
[----:B------:R1:W-:Y:S01]  /*2980*/  STL [R1+0x102c], R7 ;  /* 0x00102c0701007387 */ /* 0x0003e20000100800 */
[----:B------:R-:W-:Y:S02]  /*2990*/  VIADD R11, R0, 0x4e ;  /* 0x0000004e000b7836 */ /* 0x000fe40000000000 */
[----:B------:R-:W-:-:S04]  /*29a0*/  IMAD.HI.U32 R4, R9, R3, RZ ;  /* 0x0000000309047227 */ /* 0x000fc800078e00ff */
[----:B0-----:R-:W-:Y:S02]  /*29b0*/  VIADD R5, R0, 0x4d ;  /* 0x0000004d00057836 */ /* 0x001fe40000000000 */
[C---:B------:R-:W-:Y:S01]  /*29c0*/  IMAD R6, R8.reuse, R12, R6 ;  /* 0x0000000c08067224 */ /* 0x040fe200078e0206 */
[----:B-1----:R-:W-:Y:S01]  /*29d0*/  IABS R7, R7 ;  /* 0x0000000700077213 */ /* 0x002fe20000000000 */
[----:B------:R-:W-:Y:S01]  /*29e0*/  IMAD R72, R8, R2, R72 ;  /* 0x0000000208487224 */ /* 0x000fe200078e0248 */
[----:B------:R0:W-:Y:S01]  /*29f0*/  STL [R1+0x101c], R5 ;  /* 0x00101c0501007387 */ /* 0x0001e20000100800 */
[----:B------:R-:W-:Y:S01]  /*2a00*/  IABS R2, R11 ;  /* 0x0000000b00027213 */ /* 0x000fe20000000000 */
[----:B------:R-:W-:Y:S02]  /*2a10*/  IMAD.MOV R4, RZ, RZ, -R4 ;  /* 0x000000ffff047224 */ /* 0x000fe400078e0a04 */
[----:B------:R-:W-:Y:S01]  /*2a20*/  STL [R1+0x1034], R11 ;  /* 0x0010340b01007387 */ /* 0x000fe20000100800 */
[----:B------:R-:W-:-:S03]  /*2a30*/  IMAD.HI.U32 R12, R9, R7, RZ ;  /* 0x00000007090c7227 */ /* 0x000fc600078e00ff */
[----:B------:R1:W-:Y:S01]  /*2a40*/  STL [R1+0x198], R6 ;  /* 0x0001980601007387 */ /* 0x0003e20000100800 */
[----:B------:R-:W-:Y:S01]  /*2a50*/  IMAD R3, R8, R4, R3 ;  /* 0x0000000408037224 */ /* 0x000fe200078e0203 */
[----:B0-----:R-:W-:Y:S01]  /*2a60*/  IABS R5, R5 ;  /* 0x0000000500057213 */ /* 0x001fe20000000000 */
[----:B------:R-:W-:-:S03]  /*2a70*/  IMAD.HI.U32 R4, R9, R2, RZ ;  /* 0x0000000209047227 */ /* 0x000fc600078e00ff */
[----:B------:R0:W-:Y:S01]  /*2a80*/  STL [R1+0x2b0], R3 ;  /* 0x0002b00301007387 */ /* 0x0001e20000100800 */
[C---:B------:R-:W-:Y:S02]  /*2a90*/  VIADD R13, R0.reuse, 0x4f ;  /* 0x0000004f000d7836 */ /* 0x040fe40000000000 */
[----:B------:R-:W-:Y:S02]  /*2aa0*/  IMAD.MOV R12, RZ, RZ, -R12 ;  /* 0x000000ffff0c7224 */ /* 0x000fe400078e0a0c */
[----:B-1----:R-:W-:Y:S01]  /*2ab0*/  IMAD.HI.U32 R6, R9, R5, RZ ;  /* 0x0000000509067227 */ /* 0x002fe200078e00ff */
[----:B------:R-:W-:Y:S03]  /*2ac0*/  STL [R1+0x1004], R13 ;  /* 0x0010040d01007387 */ /* 0x000fe60000100800 */
[----:B------:R-:W-:Y:S01]  /*2ad0*/  VIADD R11, R0, 0x50 ;  /* 0x00000050000b7836 */ /* 0x000fe20000000000 */
[----:B0-----:R-:W-:Y:S01]  /*2ae0*/  IABS R3, R13 ;  /* 0x0000000d00037213 */ /* 0x001fe20000000000 */
[----:B------:R-:W-:-:S02]  /*2af0*/  IMAD.MOV R6, RZ, RZ, -R6 ;  /* 0x000000ffff067224 */ /* 0x000fc400078e0a06 */
[----:B------:R-:W-:Y:S01]  /*2b00*/  IMAD.MOV R4, RZ, RZ, -R4 ;  /* 0x000000ffff047224 */ /* 0x000fe200078e0a04 */
[----:B------:R0:W-:Y:S01]  /*2b10*/  STL [R1+0x1000], R11 ;  /* 0x0010000b01007387 */ /* 0x0001e20000100800 */
[C---:B------:R-:W-:Y:S01]  /*2b20*/  IMAD R7, R8.reuse, R12, R7 ;  /* 0x0000000c08077224 */ /* 0x040fe200078e0207 */
[----:B------:R-:W-:Y:S01]  /*2b30*/  IABS R73, R11 ;  /* 0x0000000b00497213 */ /* 0x000fe20000000000 */
        /* <DEDUP_REMOVED lines=9> */
[C---:B------:R-:W-:Y:S01]  /*2bd0*/  VIADD R31, R0.reuse, 0xc1 ;  /* 0x000000c1001f7836 */ /* 0x040fe20000000000 */
[----:B------:R-:W-:Y:S01]  /*2be0*/  IABS R74, R11 ;  /* 0x0000000b004a7213 */ /* 0x000fe20000000000 */
[----:B-1----:R-:W-:Y:S01]  /*2bf0*/  VIADD R7, R0, 0x53 ;  /* 0x0000005300077836 */ /* 0x002fe20000000000 */
[----:B------:R-:W-:Y:S01]  /*2c00*/  STL [R1+0x1010], R11 ;  /* 0x0010100b01007387 */ /* 0x000fe20000100800 */
[----:B------:R-:W-:Y:S01]  /*2c10*/  IABS R58, R32 ;  /* 0x00000020003a7213 */ /* 0x000fe20000000000 */
[C---:B--2---:R-:W-:Y:S01]  /*2c20*/  IMAD.HI.U32 R5, R9.reuse, R3, RZ ;  /* 0x0000000309057227 */ /* 0x044fe200078e00ff */
[----:B------:R-:W-:Y:S01]  /*2c30*/  IABS R59, R31 ;  /* 0x0000001f003b7213 */ /* 0x000fe20000000000 */
[----:B------:R1:W-:Y:S01]  /*2c40*/  STL [R1+0x1018], R6 ;  /* 0x0010180601007387 */ /* 0x0003e20000100800 */
[----:B------:R-:W-:Y:S01]  /*2c50*/  IABS R4, R7 ;  /* 0x0000000700047213 */ /* 0x000fe20000000000 */
[----:B0-----:R-:W-:-:S02]  /*2c60*/  IMAD.HI.U32 R2, R9, R73, RZ ;  /* 0x0000004909027227 */ /* 0x001fc400078e00ff */
[----:B------:R0:W-:Y:S02]  /*2c70*/  STL [R1+0x1028], R7 ;  /* 0x0010280701007387 */ /* 0x0001e40000100800 */
[----:B------:R-:W-:Y:S02]  /*2c80*/  IMAD.MOV R5, RZ, RZ, -R5 ;  /* 0x000000ffff057224 */ /* 0x000fe400078e0a05 */
[----:B------:R-:W-:Y:S01]  /*2c90*/  IMAD.MOV R2, RZ, RZ, -R2 ;  /* 0x000000ffff027224 */ /* 0x000fe200078e0a02 */
[----:B-1----:R-:W-:Y:S01]  /*2ca0*/  IABS R6, R6 ;  /* 0x0000000600067213 */ /* 0x002fe20000000000 */
[----:B------:R-:W-:Y:S02]  /*2cb0*/  IMAD R3, R8, R5, R3 ;  /* 0x0000000508037224 */ /* 0x000fe400078e0203 */
[----:B------:R-:W-:Y:S02]  /*2cc0*/  VIADD R11, R0, 0x55 ;  /* 0x00000055000b7836 */ /* 0x000fe40000000000 */
[C---:B0-----:R-:W-:Y:S01]  /*2cd0*/  IMAD.HI.U32 R7, R9.reuse, R6, RZ ;  /* 0x0000000609077227 */ /* 0x041fe200078e00ff */
[----:B------:R0:W-:Y:S03]  /*2ce0*/  STL [R1+0x514], R3 ;  /* 0x0005140301007387 */ /* 0x0001e60000100800 */
[----:B------:R-:W-:Y:S01]  /*2cf0*/  IMAD.MOV R7, RZ, RZ, -R7 ;  /* 0x000000ffff077224 */ /* 0x000fe200078e0a07 */
[----:B------:R1:W-:Y:S01]  /*2d00*/  STL [R1+0x1068], R12 ;  /* 0x0010680c01007387 */ /* 0x0003e20000100800 */
[C---:B------:R-:W-:Y:S01]  /*2d10*/  IMAD R73, R8.reuse, R2, R73 ;  /* 0x0000000208497224 */ /* 0x040fe200078e0249 */
[----:B------:R-:W-:Y:S01]  /*2d20*/  IABS R2, R12 ;  /* 0x0000000c00027213 */ /* 0x000fe20000000000 */
[----:B------:R-:W-:Y:S01]  /*2d30*/  IMAD.HI.U32 R5, R9, R4, RZ ;  /* 0x0000000409057227 */ /* 0x000fe200078e00ff */
[----:B------:R-:W-:Y:S03]  /*2d40*/  STL [R1+0x1060], R11 ;  /* 0x0010600b01007387 */ /* 0x000fe60000100800 */
[----:B------:R-:W-:-:S02]  /*2d50*/  IMAD R6, R8, R7, R6 ;  /* 0x0000000708067224 */ /* 0x000fc400078e0206 */
[----:B0-----:R-:W-:-:S03]  /*2d60*/  IMAD.HI.U32 R3, R9, R74, RZ ;  /* 0x0000004a09037227 */ /* 0x001fc600078e00ff */
[----:B------:R0:W-:Y:S01]  /*2d70*/  STL [R1+0x51c], R6 ;  /* 0x00051c0601007387 */ /* 0x0001e20000100800 */
[----:B------:R-:W-:Y:S02]  /*2d80*/  IMAD.MOV R5, RZ, RZ, -R5 ;  /* 0x000000ffff057224 */ /* 0x000fe400078e0a05 */
[----:B------:R-:W-:Y:S02]  /*2d90*/  IMAD.MOV R3, RZ, RZ, -R3 ;  /* 0x000000ffff037224 */ /* 0x000fe400078e0a03 */
[----:B------:R-:W-:Y:S02]  /*2da0*/  IMAD R4, R8, R5, R4 ;  /* 0x0000000508047224 */ /* 0x000fe400078e0204 */
[----:B-1----:R-:W-:Y:S02]  /*2db0*/  VIADD R12, R0, 0x56 ;  /* 0x00000056000c7836 */ /* 0x002fe40000000000 */
[----:B------:R-:W-:Y:S01]  /*2dc0*/  IMAD R74, R8, R3, R74 ;  /* 0x00000003084a7224 */ /* 0x000fe200078e024a */
[----:B------:R-:W-:Y:S01]  /*2dd0*/  IABS R3, R11 ;  /* 0x0000000b00037213 */ /* 0x000fe20000000000 */
[----:B0-----:R-:W-:Y:S01]  /*2de0*/  IMAD.HI.U32 R6, R9, R2, RZ ;  /* 0x0000000209067227 */ /* 0x001fe200078e00ff */
[----:B------:R0:W-:Y:S01]  /*2df0*/  STL [R1+0x520], R4 ;  /* 0x0005200401007387 */ /* 0x0001e20000100800 */
[----:B------:R-:W-:-:S02]  /*2e00*/  IABS R5, R12 ;  /* 0x0000000c00057213 */ /* 0x000fc40000000000 */
[C---:B------:R-:W-:Y:S01]  /*2e10*/  VIADD R7, R0.reuse, 0x57 ;  /* 0x0000005700077836 */ /* 0x040fe20000000000 */
[----:B------:R1:W-:Y:S01]  /*2e20*/  STL [R1+0x1038], R12 ;  /* 0x0010380c01007387 */ /* 0x0003e20000100800 */
[----:B------:R-:W-:Y:S02]  /*2e30*/  IMAD.MOV R6, RZ, RZ, -R6 ;  /* 0x000000ffff067224 */ /* 0x000fe400078e0a06 */
[----:B------:R-:W-:Y:S01]  /*2e40*/  VIADD R11, R0, 0x58 ;  /* 0x00000058000b7836 */ /* 0x000fe20000000000 */
[----:B------:R2:W-:Y:S01]  /*2e50*/  STL [R1+0x1040], R7 ;  /* 0x0010400701007387 */ /* 0x0005e20000100800 */
[----:B------:R-:W-:Y:S02]  /*2e60*/  IMAD R6, R8, R6, R2 ;  /* 0x0000000608067224 */ /* 0x000fe400078e0202 */
[----:B0-----:R-:W-:Y:S01]  /*2e70*/  IMAD.HI.U32 R4, R9, R3, RZ ;  /* 0x0000000309047227 */ /* 0x001fe200078e00ff */
[----:B------:R0:W-:Y:S01]  /*2e80*/  STL [R1+0x104c], R11 ;  /* 0x00104c0b01007387 */ /* 0x0001e20000100800 */
[----:B------:R-:W-:-:S02]  /*2e90*/  IABS R75, R11 ;  /* 0x0000000b004b7213 */ /* 0x000fc40000000000 */
[----:B------:R-:W-:Y:S01]  /*2ea0*/  IMAD.MOV R4, RZ, RZ, -R4 ;  /* 0x000000ffff047224 */ /* 0x000fe200078e0a04 */
[----:B------:R3:W-:Y:S01]  /*2eb0*/  STL [R1+0x53c], R6 ;  /* 0x00053c0601007387 */ /* 0x0007e20000100800 */
[----:B-1----:R-:W-:Y:S01]  /*2ec0*/  VIADD R12, R0, 0x5c ;  /* 0x0000005c000c7836 */ /* 0x002fe20000000000 */
[----:B--2---:R-:W-:Y:S01]  /*2ed0*/  IABS R7, R7 ;  /* 0x0000000700077213 */ /* 0x004fe20000000000 */
[----:B------:R-:W-:Y:S02]  /*2ee0*/  IMAD R4, R8, R4, R3 ;  /* 0x0000000408047224 */ /* 0x000fe400078e0203 */
[C---:B------:R-:W-:Y:S02]  /*2ef0*/  VIADD R30, R0.reuse, 0xc8 ;  /* 0x000000c8001e7836 */ /* 0x040fe40000000000 */
[----:B------:R-:W-:Y:S01]  /*2f00*/  IMAD.MOV.U32 R2, RZ, RZ, R7 ;  /* 0x000000ffff027224 */ /* 0x000fe200078e0007 */
[----:B------:R1:W-:Y:S01]  /*2f10*/  STL [R1+0x544], R4 ;  /* 0x0005440401007387 */ /* 0x0003e20000100800 */
[----:B0-----:R-:W-:Y:S01]  /*2f20*/  VIADD R11, R0, 0x59 ;  /* 0x00000059000b7836 */ /* 0x001fe20000000000 */
[----:B------:R-:W-:Y:S01]  /*2f30*/  IABS R60, R30 ;  /* 0x0000001e003c7213 */ /* 0x000fe20000000000 */
[----:B---3--:R-:W-:-:S03]  /*2f40*/  IMAD.HI.U32 R6, R9, R5, RZ ;  /* 0x0000000509067227 */ /* 0x008fc600078e00ff */
[----:B------:R-:W-:Y:S01]  /*2f50*/  STL [R1+0x1058], R11 ;  /* 0x0010580b01007387 */ /* 0x000fe20000100800 */
[----:B------:R-:W-:Y:S01]  /*2f60*/  IMAD.MOV R6, RZ, RZ, -R6 ;  /* 0x000000ffff067224 */ /* 0x000fe200078e0a06 */
[----:B------:R-:W-:Y:S01]  /*2f70*/  IABS R80, R11 ;  /* 0x0000000b00507213 */ /* 0x000fe20000000000 */
[----:B------:R-:W-:-:S04]  /*2f80*/  IMAD.HI.U32 R3, R9, R2, RZ ;  /* 0x0000000209037227 */ /* 0x000fc800078e00ff */
[----:B------:R-:W-:Y:S02]  /*2f90*/  VIADD R7, R0, 0x5a ;  /* 0x0000005a00077836 */ /* 0x000fe40000000000 */
[C---:B------:R-:W-:Y:S02]  /*2fa0*/  IMAD R6, R8.reuse, R6, R5 ;  /* 0x0000000608067224 */ /* 0x040fe400078e0205 */
[----:B------:R-:W-:Y:S01]  /*2fb0*/  IMAD.MOV R3, RZ, RZ, -R3 ;  /* 0x000000ffff037224 */ /* 0x000fe200078e0a03 */
[----:B------:R0:W-:Y:S01]  /*2fc0*/  STL [R1+0x105c], R7 ;  /* 0x00105c0701007387 */ /* 0x0001e20000100800 */
[----:B------:R-:W-:Y:S01]  /*2fd0*/  IABS R5, R7 ;  /* 0x0000000700057213 */ /* 0x000fe20000000000 */
[----:B-1----:R-:W-:Y:S02]  /*2fe0*/  IMAD.HI.U32 R4, R9, R75, RZ ;  /* 0x0000004b09047227 */ /* 0x002fe400078e00ff */
[----:B------:R1:W-:Y:S02]  /*2ff0*/  STL [R1+0x54c], R6 ;  /* 0x00054c0601007387 */ /* 0x0003e40000100800 */
[----:B------:R-:W-:-:S02]  /*3000*/  IMAD R2, R8, R3, R2 ;  /* 0x0000000308027224 */ /* 0x000fc400078e0202 */
[----:B------:R-:W-:Y:S02]  /*3010*/  IMAD.MOV R4, RZ, RZ, -R4 ;  /* 0x000000ffff047224 */ /* 0x000fe400078e0a04 */
[C---:B0-----:R-:W-:Y:S01]  /*3020*/  IMAD.HI.U32 R7, R9.reuse, R80, RZ ;  /* 0x0000005009077227 */ /* 0x041fe200078e00ff */
[----:B------:R0:W-:Y:S03]  /*3030*/  STL [R1+0x554], R2 ;  /* 0x0005540201007387 */ /* 0x0001e60000100800 */
[C---:B-1----:R-:W-:Y:S02]  /*3040*/  VIADD R6, R0.reuse, 0x5b ;  /* 0x0000005b00067836 */ /* 0x042fe40000000000 */
[----:B------:R-:W-:Y:S02]  /*3050*/  VIADD R11, R0, 0x5d ;  /* 0x0000005d000b7836 */ /* 0x000fe40000000000 */
[----:B------:R-:W-:Y:S01]  /*3060*/  IMAD.MOV R7, RZ, RZ, -R7 ;  /* 0x000000ffff077224 */ /* 0x000fe200078e0a07 */
[----:B------:R1:W-:Y:S01]  /*3070*/  STL [R1+0x1030], R6 ;  /* 0x0010300601007387 */ /* 0x0003e20000100800 */
[C---:B------:R-:W-:Y:S01]  /*3080*/  IMAD R75, R8.reuse, R4, R75 ;  /* 0x00000004084b7224 */ /* 0x040fe200078e024b */
[----:B0-----:R-:W-:Y:S01]  /*3090*/  IABS R2, R6 ;  /* 0x0000000600027213 */ /* 0x001fe20000000000 */
[----:B------:R-:W-:Y:S01]  /*30a0*/  IMAD R80, R8, R7, R80 ;  /* 0x0000000708507224 */ /* 0x000fe200078e0250 */
[----:B------:R-:W-:Y:S01]  /*30b0*/  IABS R4, R12 ;  /* 0x0000000c00047213 */ /* 0x000fe20000000000 */
[----:B------:R0:W-:Y:S01]  /*30c0*/  STL [R1+0x10a4], R12 ;  /* 0x0010a40c01007387 */ /* 0x0001e20000100800 */
[----:B------:R-:W-:Y:S01]  /*30d0*/  IABS R3, R11 ;  /* 0x0000000b00037213 */ /* 0x000fe20000000000 */
[----:B------:R-:W-:-:S02]  /*30e0*/  IMAD.HI.U32 R7, R9, R2, RZ ;  /* 0x0000000209077227 */ /* 0x000fc400078e00ff */
[----:B------:R2:W-:Y:S02]  /*30f0*/  STL [R1+0x10a0], R11 ;  /* 0x0010a00b01007387 */ /* 0x0005e40000100800 */
[----:B-1----:R-:W-:-:S04]  /*3100*/  IMAD.HI.U32 R6, R9, R5, RZ ;  /* 0x0000000509067227 */ /* 0x002fc800078e00ff */
[----:B------:R-:W-:Y:S02]  /*3110*/  IMAD.MOV R6, RZ, RZ, -R6 ;  /* 0x000000ffff067224 */ /* 0x000fe400078e0a06 */
[----:B0-----:R-:W-:Y:S02]  /*3120*/  VIADD R12, R0, 0x5e ;  /* 0x0000005e000c7836 */ /* 0x001fe40000000000 */
[----:B------:R-:W-:Y:S02]  /*3130*/  IMAD R6, R8, R6, R5 ;  /* 0x0000000608067224 */ /* 0x000fe400078e0205 */
[----:B------:R-:W-:-:S03]  /*3140*/  IMAD.HI.U32 R5, R9, R4, RZ ;  /* 0x0000000409057227 */ /* 0x000fc600078e00ff */
[----:B------:R0:W-:Y:S01]  /*3150*/  STL [R1+0x560], R6 ;  /* 0x0005600601007387 */ /* 0x0001e20000100800 */
[----:B------:R-:W-:Y:S02]  /*3160*/  IMAD.MOV R7, RZ, RZ, -R7 ;  /* 0x000000ffff077224 */ /* 0x000fe400078e0a07 */
[----:B--2---:R-:W-:Y:S01]  /*3170*/  VIADD R11, R0, 0x5f ;  /* 0x0000005f000b7836 */ /* 0x004fe20000000000 */
[----:B------:R1:W-:Y:S01]  /*3180*/  STL [R1+0x1078], R12 ;  /* 0x0010780c01007387 */ /* 0x0003e20000100800 */
[----:B------:R-:W-:Y:S02]  /*3190*/  IMAD.MOV R5, RZ, RZ, -R5 ;  /* 0x000000ffff057224 */ /* 0x000fe400078e0a05 */
[----:B------:R-:W-:Y:S01]  /*31a0*/  IMAD R13, R8, R7, R2 ;  /* 0x00000007080d7224 */ /* 0x000fe200078e0202 */
[----:B------:R2:W-:Y:S01]  /*31b0*/  STL [R1+0x107c], R11 ;  /* 0x00107c0b01007387 */ /* 0x0005e20000100800 */
[----:B------:R-:W-:Y:S01]  /*31c0*/  IABS R7, R11 ;  /* 0x0000000b00077213 */ /* 0x000fe20000000000 */
[----:B0-----:R-:W-:-:S02]  /*31d0*/  IMAD.HI.U32 R6, R9, R3, RZ ;  /* 0x0000000309067227 */ /* 0x001fc400078e00ff */
[----:B------:R-:W-:Y:S02]  /*31e0*/  STL [R1+0x55c], R13 ;  /* 0x00055c0d01007387 */ /* 0x000fe40000100800 */
[----:B------:R-:W-:Y:S01]  /*31f0*/  IMAD.MOV R6, RZ, RZ, -R6 ;  /* 0x000000ffff067224 */ /* 0x000fe200078e0a06 */
[----:B-1----:R-:W-:Y:S01]  /*3200*/  IABS R12, R12 ;  /* 0x0000000c000c7213 */ /* 0x002fe20000000000 */
[----:B------:R-:W-:Y:S02]  /*3210*/  VIADD R29, R0, 0xc9 ;  /* 0x000000c9001d7836 */ /* 0x000fe40000000000 */
[C---:B--2---:R-:W-:Y:S02]  /*3220*/  IMAD R11, R8.reuse, R5, R4 ;  /* 0x00000005080b7224 */ /* 0x044fe400078e0204 */
[----:B------:R-:W-:Y:S01]  /*3230*/  IMAD R5, R8, R6, R3 ;  /* 0x0000000608057224 */ /* 0x000fe200078e0203 */
[----:B------:R-:W-:Y:S01]  /*3240*/  IABS R61, R29 ;  /* 0x0000001d003d7213 */ /* 0x000fe20000000000 */
[----:B------:R-:W-:Y:S01]  /*3250*/  IMAD.MOV.U32 R2, RZ, RZ, R12 ;  /* 0x000000ffff027224 */ /* 0x000fe200078e000c */
[----:B------:R0:W-:Y:S01]  /*3260*/  STL [R1+0x580], R11 ;  /* 0x0005800b01007387 */ /* 0x0001e20000100800 */
[----:B------:R-:W-:-:S02]  /*3270*/  VIADD R4, R0, 0x60 ;  /* 0x0000006000047836 */ /* 0x000fc40000000000 */
[----:B------:R-:W-:Y:S01]  /*3280*/  IMAD.HI.U32 R6, R9, R2, RZ ;  /* 0x0000000209067227 */ /* 0x000fe200078e00ff */
[----:B------:R1:W-:Y:S02]  /*3290*/  STL [R1+0x57c], R5 ;  /* 0x00057c0501007387 */ /* 0x0003e40000100800 */
[----:B------:R-:W-:Y:S01]  /*32a0*/  IABS R76, R4 ;  /* 0x00000004004c7213 */ /* 0x000fe20000000000 */
[----:B------:R-:W-:Y:S01]  /*32b0*/  IMAD.MOV.U32 R3, RZ, RZ, R7 ;  /* 0x000000ffff037224 */ /* 0x000fe200078e0007 */
[----:B------:R2:W-:Y:S01]  /*32c0*/  STL [R1+0x1050], R4 ;  /* 0x0010500401007387 */ /* 0x0005e20000100800 */
[----:B------:R-:W-:Y:S02]  /*32d0*/  IMAD.MOV R6, RZ, RZ, -R6 ;  /* 0x000000ffff067224 */ /* 0x000fe400078e0a06 */
[----:B0-----:R-:W-:Y:S02]  /*32e0*/  VIADD R11, R0, 0x61 ;  /* 0x00000061000b7836 */ /* 0x001fe40000000000 */
[----:B------:R-:W-:-:S02]  /*32f0*/  IMAD R6, R8, R6, R2 ;  /* 0x0000000608067224 */ /* 0x000fc400078e0202 */
[C---:B-1----:R-:W-:Y:S01]  /*3300*/  VIADD R5, R0.reuse, 0x62 ;  /* 0x0000006200057836 */ /* 0x042fe20000000000 */
[----:B------:R0:W-:Y:S01]  /*3310*/  STL [R1+0x1090], R11 ;  /* 0x0010900b01007387 */ /* 0x0001e20000100800 */
[----:B------:R-:W-:Y:S01]  /*3320*/  IABS R77, R11 ;  /* 0x0000000b004d7213 */ /* 0x000fe20000000000 */
[----:B--2---:R-:W-:Y:S02]  /*3330*/  IMAD.HI.U32 R4, R9, R3, RZ ;  /* 0x0000000309047227 */ /* 0x004fe400078e00ff */
[----:B------:R1:W-:Y:S02]  /*3340*/  STL [R1+0x109c], R5 ;  /* 0x00109c0501007387 */ /* 0x0003e40000100800 */
[----:B------:R-:W-:Y:S02]  /*3350*/  IMAD.MOV R4, RZ, RZ, -R4 ;  /* 0x000000ffff047224 */ /* 0x000fe400078e0a04 */
[----:B------:R2:W-:Y:S01]  /*3360*/  STL [R1+0x58c], R6 ;  /* 0x00058c0601007387 */ /* 0x0005e20000100800 */
[----:B------:R-:W-:-:S02]  /*3370*/  VIADD R7, R0, 0x64 ;  /* 0x0000006400077836 */ /* 0x000fc40000000000 */
[----:B------:R-:W-:Y:S02]  /*3380*/  IMAD R3, R8, R4, R3 ;  /* 0x0000000408037224 */ /* 0x000fe400078e0203 */
[C---:B0-----:R-:W-:Y:S01]  /*3390*/  VIADD R11, R0.reuse, 0x63 ;  /* 0x00000063000b7836 */ /* 0x041fe20000000000 */
[----:B-1----:R-:W-:Y:S01]  /*33a0*/  IABS R5, R5 ;  /* 0x0000000500057213 */ /* 0x002fe20000000000 */
[C---:B------:R-:W-:Y:S01]  /*33b0*/  VIADD R12, R0.reuse, 0x66 ;  /* 0x00000066000c7836 */ /* 0x040fe20000000000 */
[----:B------:R0:W-:Y:S01]  /*33c0*/  STL [R1+0x594], R3 ;  /* 0x0005940301007387 */ /* 0x0001e20000100800 */
[----:B------:R-:W-:Y:S02]  /*33d0*/  VIADD R28, R0, 0xd0 ;  /* 0x000000d0001c7836 */ /* 0x000fe40000000000 */
[----:B------:R-:W-:Y:S01]  /*33e0*/  IMAD.MOV.U32 R2, RZ, RZ, R5 ;  /* 0x000000ffff027224 */ /* 0x000fe200078e0005 */
[----:B------:R-:W-:Y:S01]  /*33f0*/  STL [R1+0x1070], R11 ;  /* 0x0010700b01007387 */ /* 0x000fe20000100800 */
[----:B------:R-:W-:Y:S01]  /*3400*/  IMAD.HI.U32 R5, R9, R76, RZ ;  /* 0x0000004c09057227 */ /* 0x000fe200078e00ff */
[----:B------:R-:W-:-:S02]  /*3410*/  IABS R50, R28 ;  /* 0x0000001c00327213 */ /* 0x000fc40000000000 */
[----:B------:R1:W-:Y:S01]  /*3420*/  STL [R1+0x10dc], R7 ;  /* 0x0010dc0701007387 */ /* 0x0003e20000100800 */
[----:B--2---:R-:W-:Y:S01]  /*3430*/  IMAD.HI.U32 R6, R9, R77, RZ ;  /* 0x0000004d09067227 */ /* 0x004fe200078e00ff */
[----:B0-----:R-:W-:-:S03]  /*3440*/  IABS R3, R11 ;  /* 0x0000000b00037213 */ /* 0x001fc60000000000 */
[----:B------:R-:W-:-:S04]  /*3450*/  IMAD.HI.U32 R4, R9, R2, RZ ;  /* 0x0000000209047227 */ /* 0x000fc800078e00ff */
[----:B------:R-:W-:Y:S02]  /*3460*/  IMAD.MOV R5, RZ, RZ, -R5 ;  /* 0x000000ffff057224 */ /* 0x000fe400078e0a05 */
[----:B------:R-:W-:Y:S02]  /*3470*/  IMAD.MOV R6, RZ, RZ, -R6 ;  /* 0x000000ffff067224 */ /* 0x000fe400078e0a06 */
[----:B------:R-:W-:Y:S02]  /*3480*/  IMAD.MOV R4, RZ, RZ, -R4 ;  /* 0x000000ffff047224 */ /* 0x000fe400078e0a04 */
[C---:B------:R-:W-:Y:S01]  /*3490*/  IMAD R76, R8.reuse, R5, R76 ;  /* 0x00000005084c7224 */ /* 0x040fe200078e024c */
[----:B------:R-:W-:Y:S01]  /*34a0*/  IABS R5, R7 ;  /* 0x0000000700057213 */ /* 0x000fe20000000000 */
[C---:B------:R-:W-:Y:S02]  /*34b0*/  IMAD R77, R8.reuse, R6, R77 ;  /* 0x00000006084d7224 */ /* 0x040fe400078e024d */
[----:B------:R-:W-:-:S02]  /*34c0*/  IMAD R2, R8, R4, R2 ;  /* 0x0000000408027224 */ /* 0x000fc400078e0202 */
[C---:B------:R-:W-:Y:S02]  /*34d0*/  VIADD R6, R0.reuse, 0x65 ;  /* 0x0000006500067836 */ /* 0x040fe40000000000 */
[C---:B-1----:R-:W-:Y:S01]  /*34e0*/  IMAD.HI.U32 R7, R9.reuse, R3, RZ ;  /* 0x0000000309077227 */ /* 0x042fe200078e00ff */
[----:B------:R-:W-:Y:S03]  /*34f0*/  STL [R1+0x59c], R2 ;  /* 0x00059c0201007387 */ /* 0x000fe60000100800 */
[----:B------:R-:W-:Y:S01]  /*3500*/  IMAD.MOV.U32 R4, RZ, RZ, R5 ;  /* 0x000000ffff047224 */ /* 0x000fe200078e0005 */
[----:B------:R0:W-:Y:S01]  /*3510*/  STL [R1+0x10b0], R6 ;  /* 0x0010b00601007387 */ /* 0x0001e20000100800 */
[----:B------:R-:W-:Y:S02]  /*3520*/  IMAD.MOV R7, RZ, RZ, -R7 ;  /* 0x000000ffff077224 */ /* 0x000fe400078e0a07 */
[----:B------:R-:W-:Y:S01]  /*3530*/  IMAD.HI.U32 R5, R9, R4, RZ ;  /* 0x0000000409057227 */ /* 0x000fe200078e00ff */
[----:B------:R1:W-:Y:S03]  /*3540*/  STL [R1+0x10b4], R12 ;  /* 0x0010b40c01007387 */ /* 0x0003e60000100800 */
[----:B------:R-:W-:-:S02]  /*3550*/  VIADD R11, R0, 0x67 ;  /* 0x00000067000b7836 */ /* 0x000fc40000000000 */
[----:B------:R-:W-:Y:S01]  /*3560*/  IMAD R7, R8, R7, R3 ;  /* 0x0000000708077224 */ /* 0x000fe200078e0203 */
[----:B0-----:R-:W-:Y:S01]  /*3570*/  IABS R6, R6 ;  /* 0x0000000600067213 */ /* 0x001fe20000000000 */
[----:B------:R-:W-:Y:S01]  /*3580*/  IMAD.MOV R5, RZ, RZ, -R5 ;  /* 0x000000ffff057224 */ /* 0x000fe200078e0a05 */
[----:B------:R-:W-:Y:S01]  /*3590*/  STL [R1+0x10bc], R11 ;  /* 0x0010bc0b01007387 */ /* 0x000fe20000100800 */
[----:B------:R-:W-:Y:S01]  /*35a0*/  IABS R2, R11 ;  /* 0x0000000b00027213 */ /* 0x000fe20000000000 */
[----:B------:R-:W-:Y:S01]  /*35b0*/  VIADD R27, R0, 0xd1 ;  /* 0x000000d1001b7836 */ /* 0x000fe20000000000 */
[----:B-1----:R-:W-:Y:S01]  /*35c0*/  IABS R12, R12 ;  /* 0x0000000c000c7213 */ /* 0x002fe20000000000 */
[----:B------:R0:W-:Y:S01]  /*35d0*/  STL [R1+0x5b4], R7 ;  /* 0x0005b40701007387 */ /* 0x0001e20000100800 */
[----:B------:R-:W-:Y:S02]  /*35e0*/  IMAD R5, R8, R5, R4 ;  /* 0x0000000508057224 */ /* 0x000fe400078e0204 */
[----:B------:R-:W-:-:S02]  /*35f0*/  IMAD R81, R38, 0x80, R22 ;  /* 0x0000008026517824 */ /* 0x000fc400078e0216 */
[----:B------:R-:W-:Y:S01]  /*3600*/  IMAD.MOV.U32 R3, RZ, RZ, R12 ;  /* 0x000000ffff037224 */ /* 0x000fe200078e000c */
[----:B------:R1:W-:Y:S01]  /*3610*/  STL [R1+0x5c0], R5 ;  /* 0x0005c00501007387 */ /* 0x0003e20000100800 */
[----:B------:R-:W-:Y:S01]  /*3620*/  VIADD R12, R0, 0x68 ;  /* 0x00000068000c7836 */ /* 0x000fe20000000000 */
[----:B------:R-:W-:Y:S01]  /*3630*/  IABS R39, R81 ;  /* 0x0000005100277213 */ /* 0x000fe20000000000 */
[----:B------:R-:W-:Y:S01]  /*3640*/  IMAD.HI.U32 R4, R9, R3, RZ ;  /* 0x0000000309047227 */ /* 0x000fe200078e00ff */
[----:B------:R-:W-:Y:S02]  /*3650*/  ISETP.GE.AND P2, PT, R81, RZ, PT ;  /* 0x000000ff5100720c */ /* 0x000fe40003f46270 */
[----:B------:R-:W-:Y:S01]  /*3660*/  STL [R1+0x1088], R12 ;  /* 0x0010880c01007387 */ /* 0x000fe20000100800 */
[----:B0-----:R-:W-:Y:S01]  /*3670*/  IMAD.HI.U32 R7, R9, R6, RZ ;  /* 0x0000000609077227 */ /* 0x001fe200078e00ff */
[----:B------:R-:W-:-:S03]  /*3680*/  IABS R78, R12 ;  /* 0x0000000c004e7213 */ /* 0x000fc60000000000 */
[----:B------:R-:W-:Y:S02]  /*3690*/  IMAD.MOV R7, RZ, RZ, -R7 ;  /* 0x000000ffff077224 */ /* 0x000fe400078e0a07 */
[----:B-1----:R-:W-:-:S04]  /*36a0*/  IMAD.HI.U32 R5, R9, R2, RZ ;  /* 0x0000000209057227 */ /* 0x002fc800078e00ff */
[----:B------:R-:W-:Y:S02]  /*36b0*/  IMAD.MOV R4, RZ, RZ, -R4 ;  /* 0x000000ffff047224 */ /* 0x000fe400078e0a04 */
[----:B------:R-:W-:Y:S02]  /*36c0*/  VIADD R11, R0, 0x69 ;  /* 0x00000069000b7836 */ /* 0x000fe40000000000 */
[C---:B------:R-:W-:Y:S02]  /*36d0*/  IMAD R6, R8.reuse, R7, R6 ;  /* 0x0000000708067224 */ /* 0x040fe400078e0206 */
[----:B------:R-:W-:Y:S01]  /*36e0*/  IMAD.MOV R5, RZ, RZ, -R5 ;  /* 0x000000ffff057224 */ /* 0x000fe200078e0a05 */
[----:B------:R-:W-:Y:S01]  /*36f0*/  STL [R1+0x10cc], R11 ;  /* 0x0010cc0b01007387 */ /* 0x000fe20000100800 */
[C---:B------:R-:W-:Y:S01]  /*3700*/  IMAD R3, R8.reuse, R4, R3 ;  /* 0x0000000408037224 */ /* 0x040fe200078e0203 */
[----:B------:R-:W-:Y:S01]  /*3710*/  IABS R79, R11 ;  /* 0x0000000b004f7213 */ /* 0x000fe20000000000 */
[----:B------:R-:W-:Y:S01]  /*3720*/  IMAD R2, R8, R5, R2 ;  /* 0x0000000508027224 */ /* 0x000fe200078e0202 */
[----:B------:R0:W-:Y:S01]  /*3730*/  STL [R1+0x5bc], R6 ;  /* 0x0005bc0601007387 */ /* 0x0001e20000100800 */
[----:B------:R-:W-:-:S02]  /*3740*/  VIADD R4, R0, 0x6a ;  /* 0x0000006a00047836 */ /* 0x000fc40000000000 */
[C---:B------:R-:W-:Y:S01]  /*3750*/  IMAD.HI.U32 R5, R9.reuse, R79, RZ ;  /* 0x0000004f09057227 */ /* 0x040fe200078e00ff */
[----:B------:R1:W-:Y:S03]  /*3760*/  STL [R1+0x5d0], R3 ;  /* 0x0005d00301007387 */ /* 0x0003e60000100800 */
[C---:B------:R-:W-:Y:S01]  /*3770*/  VIADD R7, R0.reuse, 0x6c ;  /* 0x0000006c00077836 */ /* 0x040fe20000000000 */
[----:B------:R2:W-:Y:S01]  /*3780*/  STL [R1+0x5cc], R2 ;  /* 0x0005cc0201007387 */ /* 0x0005e20000100800 */
[----:B------:R-:W-:Y:S02]  /*3790*/  IMAD.MOV R5, RZ, RZ, -R5 ;  /* 0x000000ffff057224 */ /* 0x000fe400078e0a05 */
[----:B0-----:R-:W-:Y:S01]  /*37a0*/  IMAD.HI.U32 R6, R9, R78, RZ ;  /* 0x0000004e09067227 */ /* 0x001fe200078e00ff */
[----:B------:R0:W-:Y:S03]  /*37b0*/  STL [R1+0x10ac], R4 ;  /* 0x0010ac0401007387 */ /* 0x0001e60000100800 */
[----:B-1----:R-:W-:-:S02]  /*37c0*/  VIADD R3, R0, 0x6b ;  /* 0x0000006b00037836 */ /* 0x002fc40000000000 */
[----:B------:R-:W-:Y:S01]  /*37d0*/  IMAD R79, R8, R5, R79 ;  /* 0x00000005084f7224 */ /* 0x000fe200078e024f */
[----:B--2---:R-:W-:Y:S01]  /*37e0*/  IABS R2, R7 ;  /* 0x0000000700027213 */ /* 0x004fe20000000000 */
[----:B------:R-:W-:Y:S01]  /*37f0*/  IMAD.MOV R6, RZ, RZ, -R6 ;  /* 0x000000ffff067224 */ /* 0x000fe200078e0a06 */
[----:B------:R1:W-:Y:S01]  /*3800*/  STL [R1+0x10a8], R3 ;  /* 0x0010a80301007387 */ /* 0x0003e20000100800 */
[----:B------:R-:W-:Y:S01]  /*3810*/  VIADD R12, R0, 0x6d ;  /* 0x0000006d000c7836 */ /* 0x000fe20000000000 */
[----:B0-----:R-:W-:Y:S01]  /*3820*/  IABS R4, R4 ;  /* 0x0000000400047213 */ /* 0x001fe20000000000 */
[----:B------:R-:W-:Y:S01]  /*3830*/  IMAD R78, R8, R6, R78 ;  /* 0x00000006084e7224 */ /* 0x000fe200078e024e */
[----:B------:R0:W-:Y:S01]  /*3840*/  STL [R1+0x1118], R7 ;  /* 0x0011180701007387 */ /* 0x0001e20000100800 */
[----:B------:R-:W-:Y:S02]  /*3850*/  VIADD R11, R0, 0x6e ;  /* 0x0000006e000b7836 */ /* 0x000fe40000000000 */
[----:B------:R-:W-:Y:S01]  /*3860*/  IMAD.HI.U32 R6, R9, R2, RZ ;  /* 0x0000000209067227 */ /* 0x000fe200078e00ff */
[----:B------:R2:W-:Y:S01]  /*3870*/  STL [R1+0x10ec], R12 ;  /* 0x0010ec0c01007387 */ /* 0x0005e20000100800 */
[----:B-1----:R-:W-:-:S02]  /*3880*/  IABS R3, R3 ;  /* 0x0000000300037213 */ /* 0x002fc40000000000 */
[----:B------:R-:W-:Y:S01]  /*3890*/  IMAD.MOV R6, RZ, RZ, -R6 ;  /* 0x000000ffff067224 */ /* 0x000fe200078e0a06 */
[----:B------:R1:W-:Y:S01]  /*38a0*/  STL [R1+0x10f4], R11 ;  /* 0x0010f40b01007387 */ /* 0x0003e20000100800 */
[----:B------:R-:W-:Y:S02]  /*38b0*/  VIADD R26, R0, 0xd8 ;  /* 0x000000d8001a7836 */ /* 0x000fe40000000000 */
[----:B0-----:R-:W-:Y:S01]  /*38c0*/  IMAD.HI.U32 R7, R9, R4, RZ ;  /* 0x0000000409077227 */ /* 0x001fe200078e00ff */
[----:B--2---:R-:W-:-:S03]  /*38d0*/  IABS R12, R12 ;  /* 0x0000000c000c7213 */ /* 0x004fc60000000000 */
[----:B------:R-:W-:-:S04]  /*38e0*/  IMAD.HI.U32 R5, R9, R3, RZ ;  /* 0x0000000309057227 */ /* 0x000fc800078e00ff */
[----:B------:R-:W-:Y:S02]  /*38f0*/  IMAD.MOV R7, RZ, RZ, -R7 ;  /* 0x000000ffff077224 */ /* 0x000fe400078e0a07 */
[----:B------:R-:W-:Y:S02]  /*3900*/  IMAD.MOV R5, RZ, RZ, -R5 ;  /* 0x000000ffff057224 */ /* 0x000fe400078e0a05 */
[C---:B------:R-:W-:Y:S01]  /*3910*/  IMAD R13, R8.reuse, R7, R4 ;  /* 0x00000007080d7224 */ /* 0x040fe200078e0204 */
[----:B------:R-:W-:Y:S01]  /*3920*/  IABS R7, R11 ;  /* 0x0000000b00077213 */ /* 0x000fe20000000000 */
[C---:B------:R-:W-:Y:S02]  /*3930*/  IMAD R3, R8.reuse, R5, R3 ;  /* 0x0000000508037224 */ /* 0x040fe400078e0203 */
[----:B------:R-:W-:Y:S01]  /*3940*/  IMAD.MOV.U32 R4, RZ, RZ, R12 ;  /* 0x000000ffff047224 */ /* 0x000fe200078e000c */
[----:B------:R0:W-:Y:S01]  /*3950*/  STL [R1+0x5dc], R13 ;  /* 0x0005dc0d01007387 */ /* 0x0001e20000100800 */
[----:B------:R-:W-:-:S02]  /*3960*/  IMAD R2, R8, R6, R2 ;  /* 0x0000000608027224 */ /* 0x000fc400078e0202 */
[C---:B------:R-:W-:Y:S01]  /*3970*/  VIADD R12, R0.reuse, 0x6f ;  /* 0x0000006f000c7836 */ /* 0x040fe20000000000 */
[----:B------:R2:W-:Y:S01]  /*3980*/  STL [R1+0x5f4], R3 ;  /* 0x0005f40301007387 */ /* 0x0005e20000100800 */
[C---:B-1----:R-:W-:Y:S02]  /*3990*/  VIADD R11, R0.reuse, 0x70 ;  /* 0x00000070000b7836 */ /* 0x042fe40000000000 */
[C---:B------:R-:W-:Y:S01]  /*39a0*/  VIADD R5, R0.reuse, 0x71 ;  /* 0x0000007100057836 */ /* 0x040fe20000000000 */
[----:B------:R1:W-:Y:S01]  /*39b0*/  STL [R1+0x5fc], R2 ;  /* 0x0005fc0201007387 */ /* 0x0003e20000100800 */
[C---:B------:R-:W-:Y:S02]  /*39c0*/  VIADD R25, R0.reuse, 0xd9 ;  /* 0x000000d900197836 */ /* 0x040fe40000000000 */
[C---:B0-----:R-:W-:Y:S01]  /*39d0*/  VIADD R13, R0.reuse, 0x74 ;  /* 0x00000074000d7836 */ /* 0x041fe20000000000 */
[----:B------:R0:W-:Y:S01]  /*39e0*/  STL [R1+0x10c8], R12 ;  /* 0x0010c80c01007387 */ /* 0x0001e20000100800 */
[----:B------:R-:W-:-:S02]  /*39f0*/  VIADD R24, R0, 0xe0 ;  /* 0x000000e000187836 */ /* 0x000fc40000000000 */
[----:B--2---:R-:W-:Y:S01]  /*3a00*/  IMAD.MOV.U32 R3, RZ, RZ, R7 ;  /* 0x000000ffff037224 */ /* 0x004fe200078e0007 */
[----:B------:R-:W-:Y:S01]  /*3a10*/  STL [R1+0x10c4], R11 ;  /* 0x0010c40b01007387 */ /* 0x000fe20000100800 */
[C---:B------:R-:W-:Y:S01]  /*3a20*/  IMAD.HI.U32 R7, R9.reuse, R4, RZ ;  /* 0x0000000409077227 */ /* 0x040fe200078e00ff */
[----:B-1----:R-:W-:Y:S02]  /*3a30*/  IABS R2, R12 ;  /* 0x0000000c00027213 */ /* 0x002fe40000000000 */
[----:B------:R1:W-:Y:S01]  /*3a40*/  STL [R1+0x1108], R5 ;  /* 0x0011080501007387 */ /* 0x0003e20000100800 */
[----:B------:R-:W-:Y:S01]  /*3a50*/  IMAD.MOV R7, RZ, RZ, -R7 ;  /* 0x000000ffff077224 */ /* 0x000fe200078e0a07 */
[----:B0-----:R-:W-:Y:S01]  /*3a60*/  IABS R12, R11 ;  /* 0x0000000b000c7213 */ /* 0x001fe20000000000 */
[----:B------:R-:W-:-:S04]  /*3a70*/  IMAD.HI.U32 R6, R9, R3, RZ ;  /* 0x0000000309067227 */ /* 0x000fc800078e00ff */
[----:B------:R-:W-:Y:S02]  /*3a80*/  IMAD R7, R8, R7, R4 ;  /* 0x0000000708077224 */ /* 0x000fe400078e0204 */
[----:B------:R-:W-:Y:S01]  /*3a90*/  IMAD.MOV R6, RZ, RZ, -R6 ;  /* 0x000000ffff067224 */ /* 0x000fe200078e0a06 */
[----:B-1----:R-:W-:Y:S01]  /*3aa0*/  IABS R5, R5 ;  /* 0x0000000500057213 */ /* 0x002fe20000000000 */
[----:B------:R-:W-:Y:S01]  /*3ab0*/  IMAD.MOV.U32 R4, RZ, RZ, R12 ;  /* 0x000000ffff047224 */ /* 0x000fe200078e000c */
[----:B------:R0:W-:Y:S01]  /*3ac0*/  STL [R1+0x604], R7 ;  /* 0x0006040701007387 */ /* 0x0001e20000100800 */
[----:B------:R-:W-:-:S04]  /*3ad0*/  IMAD.HI.U32 R12, R9, R2, RZ ;  /* 0x00000002090c7227 */ /* 0x000fc800078e00ff */
[----:B------:R-:W-:Y:S02]  /*3ae0*/  IMAD R3, R8, R6, R3 ;  /* 0x0000000608037224 */ /* 0x000fe400078e0203 */
[----:B------:R-:W-:Y:S02]  /*3af0*/  IMAD.MOV R12, RZ, RZ, -R12 ;  /* 0x000000ffff0c7224 */ /* 0x000fe400078e0a0c */
[C---:B------:R-:W-:Y:S01]  /*3b00*/  VIADD R11, R0.reuse, 0x73 ;  /* 0x00000073000b7836 */ /* 0x040fe20000000000 */
[----:B------:R1:W-:Y:S01]  /*3b10*/  STL [R1+0x610], R3 ;  /* 0x0006100301007387 */ /* 0x0003e20000100800 */
[----:B0-----:R-:W-:Y:S02]  /*3b20*/  VIADD R7, R0, 0x72 ;  /* 0x0000007200077836 */ /* 0x001fe40000000000 */
[----:B------:R-:W-:Y:S01]  /*3b30*/  IMAD R12, R8, R12, R2 ;  /* 0x0000000c080c7224 */ /* 0x000fe200078e0202 */
[----:B------:R-:W-:Y:S01]  /*3b40*/  IABS R2, R11 ;  /* 0x0000000b00027213 */ /* 0x000fe20000000000 */
[C---:B------:R-:W-:Y:S01]  /*3b50*/  IMAD.HI.U32 R6, R9.reuse, R4, RZ ;  /* 0x0000000409067227 */ /* 0x040fe200078e00ff */
[----:B------:R0:W-:Y:S03]  /*3b60*/  STL [R1+0x10e8], R7 ;  /* 0x0010e80701007387 */ /* 0x0001e60000100800 */
[----:B------:R-:W-:Y:S01]  /*3b70*/  IMAD.MOV R6, RZ, RZ, -R6 ;  /* 0x000000ffff067224 */ /* 0x000fe200078e0a06 */
[----:B------:R2:W-:Y:S01]  /*3b80*/  STL [R1+0x10e4], R11 ;  /* 0x0010e40b01007387 */ /* 0x0005e20000100800 */
[----:B-1----:R-:W-:-:S03]  /*3b90*/  IMAD.HI.U32 R3, R9, R5, RZ ;  /* 0x0000000509037227 */ /* 0x002fc600078e00ff */
[----:B------:R1:W-:Y:S01]  /*3ba0*/  STL [R1+0x60c], R12 ;  /* 0x00060c0c01007387 */ /* 0x0003e20000100800 */
[----:B------:R-:W-:Y:S01]  /*3bb0*/  IMAD.MOV R3, RZ, RZ, -R3 ;  /* 0x000000ffff037224 */ /* 0x000fe200078e0a03 */
[----:B0-----:R-:W-:Y:S01]  /*3bc0*/  IABS R7, R7 ;  /* 0x0000000700077213 */ /* 0x001fe20000000000 */
[----:B------:R-:W-:Y:S01]  /*3bd0*/  IMAD R4, R8, R6, R4 ;  /* 0x0000000608047224 */ /* 0x000fe200078e0204 */
[----:B------:R0:W-:Y:S01]  /*3be0*/  STL [R1+0x1120], R13 ;  /* 0x0011200d01007387 */ /* 0x0001e20000100800 */
[----:B------:R-:W-:-:S03]  /*3bf0*/  IMAD.HI.U32 R6, R9, R2, RZ ;  /* 0x0000000209067227 */ /* 0x000fc600078e00ff */
[----:B------:R3:W-:Y:S01]  /*3c00*/  STL [R1+0x1114], R18 ;  /* 0x0011141201007387 */ /* 0x0007e20000100800 */
[----:B--2---:R-:W-:Y:S02]  /*3c10*/  VIADD R11, R0, 0x76 ;  /* 0x00000076000b7836 */ /* 0x004fe40000000000 */
[----:B-1----:R-:W-:Y:S01]  /*3c20*/  IMAD.HI.U32 R12, R9, R7, RZ ;  /* 0x00000007090c7227 */ /* 0x002fe200078e00ff */
[----:B0-----:R-:W-:-:S03]  /*3c30*/  IABS R13, R13 ;  /* 0x0000000d000d7213 */ /* 0x001fc60000000000 */
[----:B------:R-:W-:Y:S01]  /*3c40*/  IMAD.MOV R12, RZ, RZ, -R12 ;  /* 0x000000ffff0c7224 */ /* 0x000fe200078e0a0c */
[----:B------:R0:W-:Y:S01]  /*3c50*/  STL [R1+0x1130], R11 ;  /* 0x0011300b01007387 */ /* 0x0001e20000100800 */
[----:B------:R-:W-:Y:S01]  /*3c60*/  IMAD R5, R8, R3, R5 ;  /* 0x0000000308057224 */ /* 0x000fe200078e0205 */
[----:B------:R-:W-:Y:S01]  /*3c70*/  IABS R3, R11 ;  /* 0x0000000b00037213 */ /* 0x000fe20000000000 */
[----:B------:R-:W-:Y:S02]  /*3c80*/  IMAD.MOV R6, RZ, RZ, -R6 ;  /* 0x000000ffff067224 */ /* 0x000fe400078e0a06 */
[----:B---3--:R-:W-:Y:S02]  /*3c90*/  VIADD R18, R0, 0x77 ;  /* 0x0000007700127836 */ /* 0x008fe40000000000 */
[----:B------:R-:W-:Y:S02]  /*3ca0*/  IMAD R6, R8, R6, R2 ;  /* 0x0000000608067224 */ /* 0x000fe400078e0202 */
[----:B------:R-:W-:-:S02]  /*3cb0*/  VIADD R23, R0, 0xe1 ;  /* 0x000000e100177836 */ /* 0x000fc40000000000 */
[----:B0-----:R-:W-:Y:S02]  /*3cc0*/  IMAD R11, R8, R12, R7 ;  /* 0x0000000c080b7224 */ /* 0x001fe400078e0207 */
[----:B------:R-:W-:Y:S02]  /*3cd0*/  IMAD.MOV.U32 R7, RZ, RZ, R37 ;  /* 0x000000ffff077224 */ /* 0x000fe400078e0025 */
[C---:B------:R-:W-:Y:S01]  /*3ce0*/  IMAD.HI.U32 R12, R9.reuse, R13, RZ ;  /* 0x0000000d090c7227 */ /* 0x040fe200078e00ff */
[----:B------:R-:W-:Y:S03]  /*3cf0*/  STL [R1+0x620], R11 ;  /* 0x0006200b01007387 */ /* 0x000fe60000100800 */
[C---:B------:R-:W-:Y:S01]  /*3d00*/  IMAD.HI.U32 R2, R9.reuse, R7, RZ ;  /* 0x0000000709027227 */ /* 0x040fe200078e00ff */
[----:B------:R0:W-:Y:S03]  /*3d10*/  STL [R1+0x61c], R6 ;  /* 0x00061c0601007387 */ /* 0x0001e60000100800 */
[----:B------:R-:W-:Y:S01]  /*3d20*/  IMAD.HI.U32 R37, R9, R3, RZ ;  /* 0x0000000309257227 */ /* 0x000fe200078e00ff */
[----:B------:R1:W-:Y:S03]  /*3d30*/  STL [R1+0x10fc], R18 ;  /* 0x0010fc1201007387 */ /* 0x0003e60000100800 */
[----:B------:R-:W-:-:S02]  /*3d40*/  IMAD.MOV R12, RZ, RZ, -R12 ;  /* 0x000000ffff0c7224 */ /* 0x000fc400078e0a0c */
[----:B------:R-:W-:Y:S01]  /*3d50*/  IMAD.MOV R2, RZ, RZ, -R2 ;  /* 0x000000ffff027224 */ /* 0x000fe200078e0a02 */
[----:B0-----:R-:W-:Y:S01]  /*3d60*/  IABS R6, R18 ;  /* 0x0000001200067213 */ /* 0x001fe20000000000 */
[----:B------:R-:W-:Y:S02]  /*3d70*/  VIADD R11, R0, 0x78 ;  /* 0x00000078000b7836 */ /* 0x000fe40000000000 */
[----:B------:R-:W-:Y:S02]  /*3d80*/  IMAD.MOV R37, RZ, RZ, -R37 ;  /* 0x000000ffff257224 */ /* 0x000fe400078e0a25 */
[C---:B------:R-:W-:Y:S01]  /*3d90*/  IMAD R12, R8.reuse, R12, R13 ;  /* 0x0000000c080c7224 */ /* 0x040fe200078e020d */
[----:B------:R0:W-:Y:S01]  /*3da0*/  STL [R1+0x10f8], R11 ;  /* 0x0010f80b01007387 */ /* 0x0001e20000100800 */
[C---:B------:R-:W-:Y:S01]  /*3db0*/  IMAD R7, R8.reuse, R2, R7 ;  /* 0x0000000208077224 */ /* 0x040fe200078e0207 */
[----:B------:R-:W-:Y:S01]  /*3dc0*/  IABS R40, R11 ;  /* 0x0000000b00287213 */ /* 0x000fe20000000000 */
[----:B------:R-:W-:Y:S01]  /*3dd0*/  IMAD R3, R8, R37, R3 ;  /* 0x0000002508037224 */ /* 0x000fe200078e0203 */
[----:B------:R2:W-:Y:S01]  /*3de0*/  STL [R1+0x63c], R12 ;  /* 0x00063c0c01007387 */ /* 0x0005e20000100800 */
[----:B------:R-:W-:-:S02]  /*3df0*/  VIADD R2, R0, 0x79 ;  /* 0x0000007900027836 */ /* 0x000fc40000000000 */
[C---:B-1----:R-:W-:Y:S01]  /*3e00*/  VIADD R18, R0.reuse, 0x7c ;  /* 0x0000007c00127836 */ /* 0x042fe20000000000 */
[----:B------:R1:W-:Y:S01]  /*3e10*/  STL [R1+0x644], R7 ;  /* 0x0006440701007387 */ /* 0x0003e20000100800 */
[----:B------:R-:W-:Y:S01]  /*3e20*/  IMAD.HI.U32 R38, R91, R39, RZ ;  /* 0x000000275b267227 */ /* 0x000fe200078e00ff */
[----:B------:R-:W-:Y:S02]  /*3e30*/  IABS R41, R2 ;  /* 0x0000000200297213 */ /* 0x000fe40000000000 */
[----:B------:R3:W-:Y:S01]  /*3e40*/  STL [R1+0x64c], R3 ;  /* 0x00064c0301007387 */ /* 0x0007e20000100800 */
[C---:B0-----:R-:W-:Y:S02]  /*3e50*/  VIADD R11, R0.reuse, 0x7b ;  /* 0x0000007b000b7836 */ /* 0x041fe40000000000 */
[----:B--2---:R-:W-:Y:S01]  /*3e60*/  VIADD R12, R0, 0x7a ;  /* 0x0000007a000c7836 */ /* 0x004fe20000000000 */
[----:B------:R0:W-:Y:S01]  /*3e70*/  STL [R1+0x110c], R2 ;  /* 0x00110c0201007387 */ /* 0x0001e20000100800 */
[----:B------:R-:W-:-:S03]  /*3e80*/  IMAD.HI.U32 R13, R9, R41, RZ ;  /* 0x00000029090d7227 */ /* 0x000fc600078e00ff */
[----:B------:R2:W-:Y:S01]  /*3e90*/  STL [R1+0x1110], R12 ;  /* 0x0011100c01007387 */ /* 0x0005e20000100800 */
[C---:B-1----:R-:W-:Y:S01]  /*3ea0*/  IMAD.HI.U32 R7, R9.reuse, R6, RZ ;  /* 0x0000000609077227 */ /* 0x042fe200078e00ff */
[----:B---3--:R-:W-:Y:S02]  /*3eb0*/  IABS R3, R11 ;  /* 0x0000000b00037213 */ /* 0x008fe40000000000 */
[----:B------:R1:W-:Y:S01]  /*3ec0*/  STL [R1+0x111c], R11 ;  /* 0x00111c0b01007387 */ /* 0x0003e20000100800 */
[----:B------:R-:W-:Y:S02]  /*3ed0*/  IMAD.MOV R7, RZ, RZ, -R7 ;  /* 0x000000ffff077224 */ /* 0x000fe400078e0a07 */
[----:B0-----:R-:W-:Y:S01]  /*3ee0*/  IMAD.HI.U32 R2, R9, R40, RZ ;  /* 0x0000002809027227 */ /* 0x001fe200078e00ff */
[----:B--2---:R-:W-:-:S03]  /*3ef0*/  IABS R12, R12 ;  /* 0x0000000c000c7213 */ /* 0x004fc60000000000 */
[----:B------:R-:W-:Y:S02]  /*3f00*/  IMAD R7, R8, R7, R6 ;  /* 0x0000000708077224 */ /* 0x000fe400078e0206 */
[----:B------:R-:W-:Y:S02]  /*3f10*/  IMAD.MOV R2, RZ, RZ, -R2 ;  /* 0x000000ffff027224 */ /* 0x000fe400078e0a02 */
[----:B------:R-:W-:Y:S01]  /*3f20*/  IMAD.MOV.U32 R6, RZ, RZ, R12 ;  /* 0x000000ffff067224 */ /* 0x000fe200078e000c */
[----:B------:R0:W-:Y:S01]  /*3f30*/  STL [R1+0x320], R7 ;  /* 0x0003200701007387 */ /* 0x0001e20000100800 */
[----:B------:R-:W-:-:S03]  /*3f40*/  IMAD.HI.U32 R12, R9, R3, RZ ;  /* 0x00000003090c7227 */ /* 0x000fc600078e00ff */
[----:B------:R2:W-:Y:S01]  /*3f50*/  STL [R1+0x1150], R18 ;  /* 0x0011501201007387 */ /* 0x0005e20000100800 */
[----:B------:R-:W-:Y:S02]  /*3f60*/  IMAD.MOV R13, RZ, RZ, -R13 ;  /* 0x000000ffff0d7224 */ /* 0x000fe400078e0a0d */
[----:B-1----:R-:W-:Y:S02]  /*3f70*/  VIADD R11, R0, 0x7d ;  /* 0x0000007d000b7836 */ /* 0x002fe40000000000 */
[----:B------:R-:W-:Y:S01]  /*3f80*/  IMAD R40, R8, R2, R40 ;  /* 0x0000000208287224 */ /* 0x000fe200078e0228 */
[----:B------:R-:W-:Y:S01]  /*3f90*/  IABS R2, R18 ;  /* 0x0000001200027213 */ /* 0x000fe20000000000 */
[----:B0-----:R-:W-:Y:S01]  /*3fa0*/  IMAD.HI.U32 R7, R9, R6, RZ ;  /* 0x0000000609077227 */ /* 0x001fe200078e00ff */
[----:B------:R0:W-:Y:S03]  /*3fb0*/  STL [R1+0x114c], R11 ;  /* 0x00114c0b01007387 */ /* 0x0001e60000100800 */
[----:B------:R-:W-:-:S02]  /*3fc0*/  IMAD.MOV R7, RZ, RZ, -R7 ;  /* 0x000000ffff077224 */ /* 0x000fc400078e0a07 */
[----:B------:R-:W-:Y:S02]  /*3fd0*/  IMAD.MOV R12, RZ, RZ, -R12 ;  /* 0x000000ffff0c7224 */ /* 0x000fe400078e0a0c */
[----:B------:R-:W-:Y:S01]  /*3fe0*/  IMAD R41, R8, R13, R41 ;  /* 0x0000000d08297224 */ /* 0x000fe200078e0229 */
[----:B------:R-:W-:Y:S01]  /*3ff0*/  IABS R13, R11 ;  /* 0x0000000b000d7213 */ /* 0x000fe20000000000 */
[----:B--2---:R-:W-:Y:S02]  /*4000*/  VIADD R18, R0, 0x7f ;  /* 0x0000007f00127836 */ /* 0x004fe40000000000 */
[C---:B0-----:R-:W-:Y:S02]  /*4010*/  IMAD R11, R8.reuse, R7, R6 ;  /* 0x00000007080b7224 */ /* 0x041fe400078e0206 */
[----:B------:R-:W-:Y:S02]  /*4020*/  IMAD R7, R8, R12, R3 ;  /* 0x0000000c08077224 */ /* 0x000fe400078e0203 */
[----:B------:R-:W-:Y:S01]  /*4030*/  VIADD R6, R0, 0x7e ;  /* 0x0000007e00067836 */ /* 0x000fe20000000000 */
[----:B------:R0:W-:Y:S01]  /*4040*/  STL [R1+0x31c], R11 ;  /* 0x00031c0b01007387 */ /* 0x0001e20000100800 */
[----:B------:R-:W-:-:S03]  /*4050*/  IMAD.HI.U32 R12, R9, R2, RZ ;  /* 0x00000002090c7227 */ /* 0x000fc600078e00ff */
[----:B------:R1:W-:Y:S01]  /*4060*/  STL [R1+0x318], R7 ;  /* 0x0003180701007387 */ /* 0x0003e20000100800 */
[----:B------:R-:W-:Y:S01]  /*4070*/  IMAD.MOV.U32 R3, RZ, RZ, R13 ;  /* 0x000000ffff037224 */ /* 0x000fe200078e000d */
[----:B------:R-:W-:Y:S01]  /*4080*/  IABS R13, R18 ;  /* 0x00000012000d7213 */ /* 0x000fe20000000000 */
[----:B------:R-:W-:Y:S01]  /*4090*/  IMAD.MOV R12, RZ, RZ, -R12 ;  /* 0x000000ffff0c7224 */ /* 0x000fe200078e0a0c */
[----:B------:R2:W-:Y:S01]  /*40a0*/  STL [R1+0x1134], R6 ;  /* 0x0011340601007387 */ /* 0x0005e20000100800 */
[----:B------:R-:W-:Y:S02]  /*40b0*/  IMAD.MOV R38, RZ, RZ, -R38 ;  /* 0x000000ffff267224 */ /* 0x000fe400078e0a26 */
[----:B0-----:R-:W-:Y:S01]  /*40c0*/  VIADD R11, R0, 0x80 ;  /* 0x00000080000b7836 */ /* 0x001fe20000000000 */
[----:B------:R0:W-:Y:S01]  /*40d0*/  STL [R1+0x1138], R18 ;  /* 0x0011381201007387 */ /* 0x0001e20000100800 */
[----:B------:R-:W-:Y:S01]  /*40e0*/  IMAD R39, R15, R38, R39 ;  /* 0x000000260f277224 */ /* 0x000fe200078e0227 */
[----:B-1----:R-:W-:-:S02]  /*40f0*/  IABS R7, R6 ;  /* 0x0000000600077213 */ /* 0x002fc40000000000 */
[----:B------:R1:W-:Y:S01]  /*4100*/  STL [R1+0x113c], R11 ;  /* 0x00113c0b01007387 */ /* 0x0003e20000100800 */
[----:B------:R-:W-:Y:S01]  /*4110*/  IABS R42, R11 ;  /* 0x0000000b002a7213 */ /* 0x000fe20000000000 */
[----:B--2---:R-:W-:Y:S01]  /*4120*/  IMAD.HI.U32 R6, R9, R3, RZ ;  /* 0x0000000309067227 */ /* 0x004fe200078e00ff */
[----:B------:R-:W-:-:S03]  /*4130*/  ISETP.GT.U32.AND P0, PT, R15, R39, PT ;  /* 0x000000270f00720c */ /* 0x000fc60003f04070 */
[----:B------:R-:W-:Y:S02]  /*4140*/  IMAD.MOV R6, RZ, RZ, -R6 ;  /* 0x000000ffff067224 */ /* 0x000fe400078e0a06 */
[----:B0-----:R-:W-:Y:S02]  /*4150*/  VIADD R18, R0, 0x84 ;  /* 0x0000008400127836 */ /* 0x001fe40000000000 */
[----:B-1----:R-:W-:Y:S02]  /*4160*/  IMAD R11, R8, R12, R2 ;  /* 0x0000000c080b7224 */ /* 0x002fe400078e0202 */
[----:B------:R-:W-:-:S03]  /*4170*/  IMAD.HI.U32 R12, R9, R7, RZ ;  /* 0x00000007090c7227 */ /* 0x000fc600078e00ff */
[----:B------:R0:W-:Y:S01]  /*4180*/  STL [R1+0x314], R11 ;  /* 0x0003140b01007387 */ /* 0x0001e20000100800 */
[----:B------:R-:W-:Y:S02]  /*4190*/  IMAD.MOV.U32 R2, RZ, RZ, R13 ;  /* 0x000000ffff027224 */ /* 0x000fe400078e000d */
[----:B------:R-:W-:Y:S02]  /*41a0*/  IMAD R6, R8, R6, R3 ;  /* 0x0000000608067224 */ /* 0x000fe400078e0203 */
[----:B------:R-:W-:Y:S02]  /*41b0*/  IMAD.MOV R12, RZ, RZ, -R12 ;  /* 0x000000ffff0c7224 */ /* 0x000fe400078e0a0c */
[----:B------:R-:W-:Y:S01]  /*41c0*/  IMAD.HI.U32 R3, R9, R2, RZ ;  /* 0x0000000209037227 */ /* 0x000fe200078e00ff */
[----:B------:R1:W-:Y:S03]  /*41d0*/  STL [R1+0x310], R6 ;  /* 0x0003100601007387 */ /* 0x0003e60000100800 */
[----:B------:R-:W-:-:S02]  /*41e0*/  VIADD R13, R0, 0x81 ;  /* 0x00000081000d7836 */ /* 0x000fc40000000000 */
[----:B0-----:R-:W-:Y:S02]  /*41f0*/  VIADD R11, R0, 0x82 ;  /* 0x00000082000b7836 */ /* 0x001fe40000000000 */
[C---:B------:R-:W-:Y:S01]  /*4200*/  IMAD R12, R8.reuse, R12, R7 ;  /* 0x0000000c080c7224 */ /* 0x040fe200078e0207 */
[----:B------:R0:W-:Y:S01]  /*4210*/  STL [R1+0x1144], R13 ;  /* 0x0011440d01007387 */ /* 0x0001e20000100800 */
[----:B------:R-:W-:Y:S01]  /*4220*/  IMAD.MOV R3, RZ, RZ, -R3 ;  /* 0x000000ffff037224 */ /* 0x000fe200078e0a03 */
[----:B------:R-:W-:Y:S01]  /*4230*/  IABS R7, R11 ;  /* 0x0000000b00077213 */ /* 0x000fe20000000000 */
[----:B-1----:R-:W-:Y:S01]  /*4240*/  IMAD.HI.U32 R6, R9, R42, RZ ;  /* 0x0000002a09067227 */ /* 0x002fe200078e00ff */
[----:B------:R1:W-:Y:S01]  /*4250*/  STL [R1+0x1148], R11 ;  /* 0x0011480b01007387 */ /* 0x0003e20000100800 */
[----:B------:R-:W-:Y:S02]  /*4260*/  IABS R43, R13 ;  /* 0x0000000d002b7213 */ /* 0x000fe40000000000 */
[----:B------:R-:W-:Y:S01]  /*4270*/  IMAD R2, R8, R3, R2 ;  /* 0x0000000308027224 */ /* 0x000fe200078e0202 */
[----:B------:R2:W-:Y:S01]  /*4280*/  STL [R1+0x30c], R12 ;  /* 0x00030c0c01007387 */ /* 0x0005e20000100800 */
[----:B------:R-:W-:-:S02]  /*4290*/  IMAD.MOV R6, RZ, RZ, -R6 ;  /* 0x000000ffff067224 */ /* 0x000fc400078e0a06 */
[----:B0-----:R-:W-:Y:S01]  /*42a0*/  IMAD.HI.U32 R13, R9, R43, RZ ;  /* 0x0000002b090d7227 */ /* 0x001fe200078e00ff */
[----:B------:R0:W-:Y:S03]  /*42b0*/  STL [R1+0x308], R2 ;  /* 0x0003080201007387 */ /* 0x0001e60000100800 */
[C---:B-1----:R-:W-:Y:S02]  /*42c0*/  VIADD R11, R0.reuse, 0x85 ;  /* 0x00000085000b7836 */ /* 0x042fe40000000000 */
[----:B------:R-:W-:Y:S02]  /*42d0*/  IMAD.MOV R13, RZ, RZ, -R13 ;  /* 0x000000ffff0d7224 */ /* 0x000fe400078e0a0d */
[----:B--2---:R-:W-:Y:S01]  /*42e0*/  VIADD R12, R0, 0x83 ;  /* 0x00000083000c7836 */ /* 0x004fe20000000000 */
[----:B------:R-:W-:Y:S01]  /*42f0*/  IABS R3, R11 ;  /* 0x0000000b00037213 */ /* 0x000fe20000000000 */
[C---:B------:R-:W-:Y:S01]  /*4300*/  IMAD R42, R8.reuse, R6, R42 ;  /* 0x00000006082a7224 */ /* 0x040fe200078e022a */
[----:B------:R-:W-:Y:S01]  /*4310*/  IABS R6, R18 ;  /* 0x0000001200067213 */ /* 0x000fe20000000000 */
[----:B------:R-:W-:Y:S01]  /*4320*/  IMAD R43, R8, R13, R43 ;  /* 0x0000000d082b7224 */ /* 0x000fe200078e022b */
[----:B------:R1:W-:Y:S01]  /*4330*/  STL [R1+0x112c], R12 ;  /* 0x00112c0c01007387 */ /* 0x0003e20000100800 */
[----:B0-----:R-:W-:Y:S01]  /*4340*/  IABS R2, R12 ;  /* 0x0000000c00027213 */ /* 0x001fe20000000000 */
[----:B------:R-:W-:-:S02]  /*4350*/  @!P0 IMAD.IADD R39, R39, 0x1, -R15 ;  /* 0x0000000127278824 */ /* 0x000fc400078e0a0f */
[----:B------:R0:W-:Y:S02]  /*4360*/  STL [R1+0x1174], R18 ;  /* 0x0011741201007387 */ /* 0x0001e40000100800 */
[----:B------:R-:W-:Y:S01]  /*4370*/  IMAD.HI.U32 R13, R9, R2, RZ ;  /* 0x00000002090d7227 */ /* 0x000fe200078e00ff */
[----:B------:R-:W-:Y:S01]  /*4380*/  ISETP.GT.U32.AND P0, PT, R15, R39, PT ;  /* 0x000000270f00720c */ /* 0x000fe20003f04070 */
[----:B------:R2:W-:Y:S02]  /*4390*/  STL [R1+0x1170], R11 ;  /* 0x0011700b01007387 */ /* 0x0005e40000100800 */
[----:B-1----:R-:W-:-:S04]  /*43a0*/  IMAD.HI.U32 R12, R9, R7, RZ ;  /* 0x00000007090c7227 */ /* 0x002fc800078e00ff */
[----:B------:R-:W-:Y:S02]  /*43b0*/  IMAD.MOV R12, RZ, RZ, -R12 ;  /* 0x000000ffff0c7224 */ /* 0x000fe400078e0a0c */
[----:B0-----:R-:W-:Y:S02]  /*43c0*/  VIADD R18, R0, 0x86 ;  /* 0x0000008600127836 */ /* 0x001fe40000000000 */
[----:B--2---:R-:W-:Y:S02]  /*43d0*/  IMAD R11, R8, R12, R7 ;  /* 0x0000000c080b7224 */ /* 0x004fe400078e0207 */
[C---:B------:R-:W-:Y:S01]  /*43e0*/  IMAD.HI.U32 R7, R9.reuse, R6, RZ ;  /* 0x0000000609077227 */ /* 0x040fe200078e00ff */
[----:B------:R-:W-:Y:S02]  /*43f0*/  IABS R37, R18 ;  /* 0x0000001200257213 */ /* 0x000fe40000000000 */
[----:B------:R0:W-:Y:S01]  /*4400*/  STL [R1+0x2ac], R11 ;  /* 0x0002ac0b01007387 */ /* 0x0001e20000100800 */
[----:B------:R-:W-:-:S03]  /*4410*/  IMAD.HI.U32 R12, R9, R3, RZ ;  /* 0x00000003090c7227 */ /* 0x000fc600078e00ff */
[----:B------:R1:W-:Y:S01]  /*4420*/  STL [R1+0x1158], R18 ;  /* 0x0011581201007387 */ /* 0x0003e20000100800 */
[----:B------:R-:W-:Y:S02]  /*4430*/  IMAD.MOV R13, RZ, RZ, -R13 ;  /* 0x000000ffff0d7224 */ /* 0x000fe400078e0a0d */
[----:B------:R-:W-:Y:S02]  /*4440*/  IMAD.MOV R7, RZ, RZ, -R7 ;  /* 0x000000ffff077224 */ /* 0x000fe400078e0a07 */
[----:B------:R-:W-:Y:S02]  /*4450*/  IMAD.MOV R12, RZ, RZ, -R12 ;  /* 0x000000ffff0c7224 */ /* 0x000fe400078e0a0c */
[----:B0-----:R-:W-:Y:S02]  /*4460*/  VIADD R11, R0, 0x87 ;  /* 0x00000087000b7836 */ /* 0x001fe40000000000 */
[----:B-1----:R-:W-:-:S03]  /*4470*/  IMAD R18, R8, R13, R2 ;  /* 0x0000000d08127224 */ /* 0x002fc600078e0202 */
[----:B------:R0:W-:Y:S01]  /*4480*/  STL [R1+0x115c], R11 ;  /* 0x00115c0b01007387 */ /* 0x0001e20000100800 */
[----:B------:R-:W-:Y:S01]  /*4490*/  IABS R13, R11 ;  /* 0x0000000b000d7213 */ /* 0x000fe20000000000 */
[----:B------:R-:W-:Y:S02]  /*44a0*/  IMAD.MOV.U32 R2, RZ, RZ, R37 ;  /* 0x000000ffff027224 */ /* 0x000fe400078e0025 */
[----:B------:R-:W-:Y:S01]  /*44b0*/  STL [R1+0x1cc], R18 ;  /* 0x0001cc1201007387 */ /* 0x000fe20000100800 */
        /* <DEDUP_REMOVED lines=10> */
[C---:B------:R-:W-:Y:S02]  /*4560*/  VIADD R13, R0.reuse, 0x8b ;  /* 0x0000008b000d7836 */ /* 0x040fe40000000000 */
[C---:B0-----:R-:W-:Y:S02]  /*4570*/  VIADD R11, R0.reuse, 0x89 ;  /* 0x00000089000b7836 */ /* 0x041fe40000000000 */
[C---:B------:R-:W-:Y:S02]  /*4580*/  VIADD R18, R0.reuse, 0x8e ;  /* 0x0000008e00127836 */ /* 0x040fe40000000000 */
[----:B-1----:R-:W-:Y:S01]  /*4590*/  VIADD R7, R0, 0x8a ;  /* 0x0000008a00077836 */ /* 0x002fe20000000000 */
[----:B------:R0:W-:Y:S01]  /*45a0*/  STL [R1+0x1168], R11 ;  /* 0x0011680b01007387 */ /* 0x0001e20000100800 */
[----:B------:R-:W-:Y:S01]  /*45b0*/  IABS R45, R11 ;  /* 0x0000000b002d7213 */ /* 0x000fe20000000000 */
[----:B--2---:R-:W-:Y:S01]  /*45c0*/  IMAD.HI.U32 R6, R9, R3, RZ ;  /* 0x0000000309067227 */ /* 0x004fe200078e00ff */
[----:B------:R-:W-:Y:S01]  /*45d0*/  IABS R37, R18 ;  /* 0x0000001200257213 */ /* 0x000fe20000000000 */
[----:B------:R1:W-:Y:S02]  /*45e0*/  STL [R1+0x116c], R7 ;  /* 0x00116c0701007387 */ /* 0x0003e40000100800 */
[----:B------:R-:W-:-:S02]  /*45f0*/  IMAD.MOV R6, RZ, RZ, -R6 ;  /* 0x000000ffff067224 */ /* 0x000fc400078e0a06 */
[C---:B0-----:R-:W-:Y:S02]  /*4600*/  IMAD R11, R8.reuse, R12, R2 ;  /* 0x0000000c080b7224 */ /* 0x041fe400078e0202 */
[----:B------:R-:W-:Y:S01]  /*4610*/  IMAD R3, R8, R6, R3 ;  /* 0x0000000608037224 */ /* 0x000fe200078e0203 */
[----:B-1----:R-:W-:Y:S02]  /*4620*/  IABS R7, R7 ;  /* 0x0000000700077213 */ /* 0x002fe40000000000 */
[----:B------:R0:W-:Y:S01]  /*4630*/  STL [R1+0x1a4], R11 ;  /* 0x0001a40b01007387 */ /* 0x0001e20000100800 */
[----:B------:R-:W-:-:S03]  /*4640*/  IMAD.HI.U32 R12, R9, R45, RZ ;  /* 0x0000002d090c7227 */ /* 0x000fc600078e00ff */
[----:B------:R1:W-:Y:S01]  /*4650*/  STL [R1+0x1a0], R3 ;  /* 0x0001a00301007387 */ /* 0x0003e20000100800 */
[----:B------:R-:W-:Y:S02]  /*4660*/  IMAD.MOV.U32 R2, RZ, RZ, R7 ;  /* 0x000000ffff027224 */ /* 0x000fe400078e0007 */
[C---:B------:R-:W-:Y:S01]  /*4670*/  IMAD.HI.U32 R7, R9.reuse, R44, RZ ;  /* 0x0000002c09077227 */ /* 0x040fe200078e00ff */
[----:B------:R2:W-:Y:S03]  /*4680*/  STL [R1+0x1154], R13 ;  /* 0x0011540d01007387 */ /* 0x0005e60000100800 */
[----:B------:R-:W-:Y:S02]  /*4690*/  IMAD.MOV R7, RZ, RZ, -R7 ;  /* 0x000000ffff077224 */ /* 0x000fe400078e0a07 */
[----:B0-----:R-:W-:Y:S01]  /*46a0*/  VIADD R11, R0, 0x8c ;  /* 0x0000008c000b7836 */ /* 0x001fe20000000000 */
[----:B-1----:R-:W-:Y:S01]  /*46b0*/  IABS R3, R13 ;  /* 0x0000000d00037213 */ /* 0x002fe20000000000 */
[----:B------:R-:W-:-:S03]  /*46c0*/  IMAD.HI.U32 R6, R9, R2, RZ ;  /* 0x0000000209067227 */ /* 0x000fc600078e00ff */
[----:B------:R0:W-:Y:S01]  /*46d0*/  STL [R1+0x1198], R11 ;  /* 0x0011980b01007387 */ /* 0x0001e20000100800 */
[C---:B------:R-:W-:Y:S01]  /*46e0*/  IMAD R44, R8.reuse, R7, R44 ;  /* 0x00000007082c7224 */ /* 0x040fe200078e022c */
[----:B------:R-:W-:Y:S01]  /*46f0*/  IABS R7, R11 ;  /* 0x0000000b00077213 */ /* 0x000fe20000000000 */
[----:B------:R-:W-:Y:S02]  /*4700*/  IMAD.MOV R6, RZ, RZ, -R6 ;  /* 0x000000ffff067224 */ /* 0x000fe400078e0a06 */
[----:B------:R-:W-:Y:S02]  /*4710*/  IMAD.MOV R12, RZ, RZ, -R12 ;  /* 0x000000ffff0c7224 */ /* 0x000fe400078e0a0c */
[C---:B------:R-:W-:Y:S02]  /*4720*/  IMAD R2, R8.reuse, R6, R2 ;  /* 0x0000000608027224 */ /* 0x040fe400078e0202 */
[----:B------:R-:W-:Y:S02]  /*4730*/  IMAD.MOV.U32 R6, RZ, RZ, R7 ;  /* 0x000000ffff067224 */ /* 0x000fe400078e0007 */
[----:B------:R-:W-:Y:S01]  /*4740*/  IMAD R45, R8, R12, R45 ;  /* 0x0000000c082d7224 */ /* 0x000fe200078e022d */
[----:B------:R1:W-:Y:S01]  /*4750*/  STL [R1+0x19c], R2 ;  /* 0x00019c0201007387 */ /* 0x0003e20000100800 */
[----:B------:R-:W-:-:S02]  /*4760*/  VIADD R12, R0, 0x8d ;  /* 0x0000008d000c7836 */ /* 0x000fc40000000000 */
[----:B--2---:R-:W-:-:S03]  /*4770*/  IMAD.HI.U32 R13, R9, R3, RZ ;  /* 0x00000003090d7227 */ /* 0x004fc600078e00ff */
[----:B------:R2:W-:Y:S01]  /*4780*/  STL [R1+0x1180], R12 ;  /* 0x0011800c01007387 */ /* 0x0005e20000100800 */
[----:B------:R-:W-:-:S03]  /*4790*/  IMAD.HI.U32 R7, R9, R6, RZ ;  /* 0x0000000609077227 */ /* 0x000fc600078e00ff */
[----:B------:R3:W-:Y:S01]  /*47a0*/  STL [R1+0x1184], R18 ;  /* 0x0011841201007387 */ /* 0x0007e20000100800 */
[----:B0-----:R-:W-:Y:S02]  /*47b0*/  VIADD R11, R0, 0x8f ;  /* 0x0000008f000b7836 */ /* 0x001fe40000000000 */
[----:B------:R-:W-:Y:S02]  /*47c0*/  IMAD.MOV R13, RZ, RZ, -R13 ;  /* 0x000000ffff0d7224 */ /* 0x000fe400078e0a0d */
[----:B------:R-:W-:Y:S01]  /*47d0*/  IMAD.MOV R7, RZ, RZ, -R7 ;  /* 0x000000ffff077224 */ /* 0x000fe200078e0a07 */
[----:B------:R0:W-:Y:S01]  /*47e0*/  STL [R1+0x1188], R11 ;  /* 0x0011880b01007387 */ /* 0x0001e20000100800 */
[----:B-1----:R-:W-:Y:S02]  /*47f0*/  IABS R2, R11 ;  /* 0x0000000b00027213 */ /* 0x002fe40000000000 */
[----:B--2---:R-:W-:Y:S01]  /*4800*/  IABS R12, R12 ;  /* 0x0000000c000c7213 */ /* 0x004fe20000000000 */
[----:B------:R-:W-:-:S02]  /*4810*/  IMAD R7, R8, R7, R6 ;  /* 0x0000000708077224 */ /* 0x000fc400078e0206 */
[----:B---3--:R-:W-:Y:S02]  /*4820*/  VIADD R18, R0, 0x90 ;  /* 0x0000009000127836 */ /* 0x008fe40000000000 */
[----:B0-----:R-:W-:-:S03]  /*4830*/  IMAD R11, R8, R13, R3 ;  /* 0x0000000d080b7224 */ /* 0x001fc600078e0203 */
[----:B------:R-:W-:Y:S01]  /*4840*/  IABS R46, R18 ;  /* 0x00000012002e7213 */ /* 0x000fe20000000000 */
[----:B------:R-:W-:Y:S02]  /*4850*/  IMAD.MOV.U32 R3, RZ, RZ, R37 ;  /* 0x000000ffff037224 */ /* 0x000fe400078e0025 */
[C---:B------:R-:W-:Y:S01]  /*4860*/  IMAD.HI.U32 R13, R9.reuse, R12, RZ ;  /* 0x0000000c090d7227 */ /* 0x040fe200078e00ff */
[----:B------:R0:W-:Y:S03]  /*4870*/  STL [R1+0x194], R11 ;  /* 0x0001940b01007387 */ /* 0x0001e60000100800 */
[----:B------:R-:W-:Y:S01]  /*4880*/  IMAD.HI.U32 R6, R9, R3, RZ ;  /* 0x0000000309067227 */ /* 0x000fe200078e00ff */
[----:B------:R1:W-:Y:S03]  /*4890*/  STL [R1+0x190], R7 ;  /* 0x0001900701007387 */ /* 0x0003e60000100800 */
[----:B------:R-:W-:Y:S01]  /*48a0*/  IMAD.MOV R13, RZ, RZ, -R13 ;  /* 0x000000ffff0d7224 */ /* 0x000fe200078e0a0d */
[----:B------:R-:W-:Y:S01]  /*48b0*/  STL [R1+0x1164], R18 ;  /* 0x0011641201007387 */ /* 0x000fe20000100800 */
[----:B------:R-:W-:-:S02]  /*48c0*/  IMAD.MOV R6, RZ, RZ, -R6 ;  /* 0x000000ffff067224 */ /* 0x000fc400078e0a06 */
[----:B0-----:R-:W-:Y:S02]  /*48d0*/  VIADD R11, R0, 0x91 ;  /* 0x00000091000b7836 */ /* 0x001fe40000000000 */
[C---:B------:R-:W-:Y:S02]  /*48e0*/  IMAD R12, R8.reuse, R13, R12 ;  /* 0x0000000d080c7224 */ /* 0x040fe400078e020c */
[----:B-1----:R-:W-:Y:S01]  /*48f0*/  IMAD.HI.U32 R7, R9, R2, RZ ;  /* 0x0000000209077227 */ /* 0x002fe200078e00ff */
[----:B------:R0:W-:Y:S01]  /*4900*/  STL [R1+0x1194], R11 ;  /* 0x0011940b01007387 */ /* 0x0001e20000100800 */
[----:B------:R-:W-:Y:S02]  /*4910*/  IABS R47, R11 ;  /* 0x0000000b002f7213 */ /* 0x000fe40000000000 */
[----:B------:R-:W-:Y:S01]  /*4920*/  IMAD.MOV R7, RZ, RZ, -R7 ;  /* 0x000000ffff077224 */ /* 0x000fe200078e0a07 */
[----:B------:R1:W-:Y:S01]  /*4930*/  STL [R1+0x188], R12 ;  /* 0x0001880c01007387 */ /* 0x0003e20000100800 */
[----:B------:R-:W-:-:S02]  /*4940*/  IMAD R3, R8, R6, R3 ;  /* 0x0000000608037224 */ /* 0x000fc400078e0203 */
[----:B------:R-:W-:Y:S02]  /*4950*/  IMAD R2, R8, R7, R2 ;  /* 0x0000000708027224 */ /* 0x000fe400078e0202 */
[C---:B------:R-:W-:Y:S01]  /*4960*/  VIADD R6, R0.reuse, 0x92 ;  /* 0x0000009200067836 */ /* 0x040fe20000000000 */
[----:B------:R2:W-:Y:S01]  /*4970*/  STL [R1+0x184], R3 ;  /* 0x0001840301007387 */ /* 0x0005e20000100800 */
[C---:B0-----:R-:W-:Y:S02]  /*4980*/  VIADD R11, R0.reuse, 0x94 ;  /* 0x00000094000b7836 */ /* 0x041fe40000000000 */
[C---:B------:R-:W-:Y:S01]  /*4990*/  VIADD R18, R0.reuse, 0x95 ;  /* 0x0000009500127836 */ /* 0x040fe20000000000 */
[----:B------:R0:W-:Y:S01]  /*49a0*/  STL [R1+0x180], R2 ;  /* 0x0001800201007387 */ /* 0x0001e20000100800 */
[----:B------:R-:W-:Y:S01]  /*49b0*/  IABS R7, R6 ;  /* 0x0000000600077213 */ /* 0x000fe20000000000 */
[----:B-1----:R-:W-:Y:S02]  /*49c0*/  IMAD.HI.U32 R12, R9, R46, RZ ;  /* 0x0000002e090c7227 */ /* 0x002fe400078e00ff */
[----:B------:R1:W-:Y:S01]  /*49d0*/  STL [R1+0x117c], R6 ;  /* 0x00117c0601007387 */ /* 0x0003e20000100800 */
[----:B------:R-:W-:Y:S01]  /*49e0*/  IABS R37, R18 ;  /* 0x0000001200257213 */ /* 0x000fe20000000000 */
[----:B--2---:R-:W-:-:S02]  /*49f0*/  VIADD R3, R0, 0x93 ;  /* 0x0000009300037836 */ /* 0x004fc40000000000 */
[----:B------:R-:W-:Y:S01]  /*4a00*/  IMAD.MOV R12, RZ, RZ, -R12 ;  /* 0x000000ffff0c7224 */ /* 0x000fe200078e0a0c */
[----:B0-----:R-:W-:Y:S02]  /*4a10*/  IABS R2, R11 ;  /* 0x0000000b00027213 */ /* 0x001fe40000000000 */
[----:B------:R0:W-:Y:S01]  /*4a20*/  STL [R1+0x1178], R3 ;  /* 0x0011780301007387 */ /* 0x0001e20000100800 */
[----:B------:R-:W-:-:S03]  /*4a30*/  IMAD.HI.U32 R13, R9, R7, RZ ;  /* 0x00000007090d7227 */ /* 0x000fc600078e00ff */
[----:B------:R2:W-:Y:S01]  /*4a40*/  STL [R1+0x11c8], R11 ;  /* 0x0011c80b01007387 */ /* 0x0005e20000100800 */
[----:B-1----:R-:W-:-:S03]  /*4a50*/  IMAD.HI.U32 R6, R9, R47, RZ ;  /* 0x0000002f09067227 */ /* 0x002fc600078e00ff */
[----:B------:R1:W-:Y:S01]  /*4a60*/  STL [R1+0x11a4], R18 ;  /* 0x0011a41201007387 */ /* 0x0003e20000100800 */
[----:B------:R-:W-:Y:S01]  /*4a70*/  IMAD.MOV R6, RZ, RZ, -R6 ;  /* 0x000000ffff067224 */ /* 0x000fe200078e0a06 */
[----:B0-----:R-:W-:Y:S01]  /*4a80*/  IABS R3, R3 ;  /* 0x0000000300037213 */ /* 0x001fe20000000000 */
[C---:B------:R-:W-:Y:S02]  /*4a90*/  IMAD R46, R8.reuse, R12, R46 ;  /* 0x0000000c082e7224 */ /* 0x040fe400078e022e */
[----:B------:R-:W-:Y:S02]  /*4aa0*/  IMAD R47, R8, R6, R47 ;  /* 0x00000006082f7224 */ /* 0x000fe400078e022f */
[----:B------:R-:W-:-:S04]  /*4ab0*/  IMAD.HI.U32 R6, R9, R3, RZ ;  /* 0x0000000309067227 */ /* 0x000fc800078e00ff */
[----:B------:R-:W-:-:S04]  /*4ac0*/  IMAD.HI.U32 R12, R9, R2, RZ ;  /* 0x00000002090c7227 */ /* 0x000fc800078e00ff */
[----:B------:R-:W-:Y:S02]  /*4ad0*/  IMAD.MOV R13, RZ, RZ, -R13 ;  /* 0x000000ffff0d7224 */ /* 0x000fe400078e0a0d */
[----:B--2---:R-:W-:Y:S02]  /*4ae0*/  VIADD R11, R0, 0x96 ;  /* 0x00000096000b7836 */ /* 0x004fe40000000000 */
[----:B------:R-:W-:Y:S02]  /*4af0*/  IMAD.MOV R6, RZ, RZ, -R6 ;  /* 0x000000ffff067224 */ /* 0x000fe400078e0a06 */
[----:B------:R-:W-:Y:S01]  /*4b00*/  IMAD.MOV R12, RZ, RZ, -R12 ;  /* 0x000000ffff0c7224 */ /* 0x000fe200078e0a0c */
[----:B------:R-:W-:Y:S01]  /*4b10*/  STL [R1+0x11a8], R11 ;  /* 0x0011a80b01007387 */ /* 0x000fe20000100800 */
[C---:B-1----:R-:W-:Y:S01]  /*4b20*/  IMAD R18, R8.reuse, R13, R7 ;  /* 0x0000000d08127224 */ /* 0x042fe200078e0207 */
[----:B------:R-:W-:Y:S01]  /*4b30*/  IABS R13, R11 ;  /* 0x0000000b000d7213 */ /* 0x000fe20000000000 */
[----:B------:R-:W-:-:S02]  /*4b40*/  IMAD R3, R8, R6, R3 ;  /* 0x0000000608037224 */ /* 0x000fc400078e0203 */
[----:B------:R-:W-:Y:S01]  /*4b50*/  IMAD.MOV.U32 R7, RZ, RZ, R37 ;  /* 0x000000ffff077224 */ /* 0x000fe200078e0025 */
[----:B------:R0:W-:Y:S01]  /*4b60*/  STL [R1+0x17c], R18 ;  /* 0x00017c1201007387 */ /* 0x0001e20000100800 */
[----:B------:R-:W-:Y:S02]  /*4b70*/  IMAD R2, R8, R12, R2 ;  /* 0x0000000c08027224 */ /* 0x000fe400078e0202 */
[----:B------:R-:W-:Y:S01]  /*4b80*/  VIADD R6, R0, 0x97 ;  /* 0x0000009700067836 */ /* 0x000fe20000000000 */
[----:B------:R1:W-:Y:S01]  /*4b90*/  STL [R1+0x174], R3 ;  /* 0x0001740301007387 */ /* 0x0003e20000100800 */
[----:B------:R-:W-:-:S03]  /*4ba0*/  IMAD.HI.U32 R12, R9, R7, RZ ;  /* 0x00000007090c7227 */ /* 0x000fc600078e00ff */
[----:B------:R2:W-:Y:S01]  /*4bb0*/  STL [R1+0x178], R2 ;  /* 0x0001780201007387 */ /* 0x0005e20000100800 */
[----:B------:R-:W-:Y:S02]  /*4bc0*/  IMAD.MOV R12, RZ, RZ, -R12 ;  /* 0x000000ffff0c7224 */ /* 0x000fe400078e0a0c */
[C---:B0-----:R-:W-:Y:S01]  /*4bd0*/  VIADD R18, R0.reuse, 0x98 ;  /* 0x0000009800127836 */ /* 0x041fe20000000000 */
[----:B------:R0:W-:Y:S01]  /*4be0*/  STL [R1+0x1190], R6 ;  /* 0x0011900601007387 */ /* 0x0001e20000100800 */
[----:B------:R-:W-:Y:S02]  /*4bf0*/  VIADD R11, R0, 0x99 ;  /* 0x00000099000b7836 */ /* 0x000fe40000000000 */
[----:B-1----:R-:W-:Y:S01]  /*4c00*/  IMAD.MOV.U32 R3, RZ, RZ, R13 ;  /* 0x000000ffff037224 */ /* 0x002fe200078e000d */
[----:B------:R-:W-:Y:S01]  /*4c10*/  STL [R1+0x118c], R18 ;  /* 0x00118c1201007387 */ /* 0x000fe20000100800 */
[----:B------:R-:W-:Y:S01]  /*4c20*/  IMAD R7, R8, R12, R7 ;  /* 0x0000000c08077224 */ /* 0x000fe200078e0207 */
[----:B--2---:R-:W-:Y:S01]  /*4c30*/  IABS R2, R6 ;  /* 0x0000000600027213 */ /* 0x004fe20000000000 */
[----:B------:R-:W-:Y:S01]  /*4c40*/  VIADD R13, R0, 0x9c ;  /* 0x0000009c000d7836 */ /* 0x000fe20000000000 */
[----:B------:R-:W-:Y:S01]  /*4c50*/  STL [R1+0x11b4], R11 ;  /* 0x0011b40b01007387 */ /* 0x000fe20000100800 */
[----:B------:R-:W-:Y:S01]  /*4c60*/  IABS R48, R18 ;  /* 0x0000001200307213 */ /* 0x000fe20000000000 */
[----:B0-----:R-:W-:Y:S01]  /*4c70*/  IMAD.HI.U32 R6, R9, R3, RZ ;  /* 0x0000000309067227 */ /* 0x001fe200078e00ff */
[----:B------:R-:W-:Y:S01]  /*4c80*/  IABS R49, R11 ;  /* 0x0000000b00317213 */ /* 0x000fe20000000000 */
[----:B------:R0:W-:Y:S02]  /*4c90*/  STL [R1+0x170], R7 ;  /* 0x0001700701007387 */ /* 0x0001e40000100800 */
[----:B------:R-:W-:-:S02]  /*4ca0*/  IMAD.MOV R6, RZ, RZ, -R6 ;  /* 0x000000ffff067224 */ /* 0x000fc400078e0a06 */
[----:B------:R-:W-:-:S04]  /*4cb0*/  IMAD.HI.U32 R12, R9, R2, RZ ;  /* 0x00000002090c7227 */ /* 0x000fc800078e00ff */
[----:B------:R-:W-:Y:S02]  /*4cc0*/  IMAD R3, R8, R6, R3 ;  /* 0x0000000608037224 */ /* 0x000fe400078e0203 */
[C---:B0-----:R-:W-:Y:S02]  /*4cd0*/  VIADD R7, R0.reuse, 0x9a ;  /* 0x0000009a00077836 */ /* 0x041fe40000000000 */
[----:B------:R-:W-:Y:S01]  /*4ce0*/  IMAD.MOV R12, RZ, RZ, -R12 ;  /* 0x000000ffff0c7224 */ /* 0x000fe200078e0a0c */
[----:B------:R0:W-:Y:S01]  /*4cf0*/  STL [R1+0x16c], R3 ;  /* 0x00016c0301007387 */ /* 0x0001e20000100800 */
[----:B------:R-:W-:Y:S02]  /*4d00*/  VIADD R11, R0, 0x9b ;  /* 0x0000009b000b7836 */ /* 0x000fe40000000000 */
[----:B------:R-:W-:Y:S01]  /*4d10*/  IMAD R12, R8, R12, R2 ;  /* 0x0000000c080c7224 */ /* 0x000fe200078e0202 */
[----:B------:R1:W-:Y:S01]  /*4d20*/  STL [R1+0x11a0], R7 ;  /* 0x0011a00701007387 */ /* 0x0003e20000100800 */
[----:B------:R-:W-:Y:S01]  /*4d30*/  IMAD.HI.U32 R6, R9, R48, RZ ;  /* 0x0000003009067227 */ /* 0x000fe200078e00ff */
[----:B------:R-:W-:-:S02]  /*4d40*/  IABS R2, R11 ;  /* 0x0000000b00027213 */ /* 0x000fc40000000000 */
[----:B------:R2:W-:Y:S01]  /*4d50*/  STL [R1+0x119c], R11 ;  /* 0x00119c0b01007387 */ /* 0x0005e20000100800 */
[----:B------:R-:W-:Y:S02]  /*4d60*/  IMAD.MOV R6, RZ, RZ, -R6 ;  /* 0x000000ffff067224 */ /* 0x000fe400078e0a06 */
[C---:B0-----:R-:W-:Y:S01]  /*4d70*/  IMAD.HI.U32 R3, R9.reuse, R49, RZ ;  /* 0x0000003109037227 */ /* 0x041fe200078e00ff */
[----:B------:R0:W-:Y:S01]  /*4d80*/  STL [R1+0x168], R12 ;  /* 0x0001680c01007387 */ /* 0x0001e20000100800 */
[----:B-1----:R-:W-:Y:S02]  /*4d90*/  IABS R7, R7 ;  /* 0x0000000700077213 */ /* 0x002fe40000000000 */
[C---:B------:R-:W-:Y:S01]  /*4da0*/  VIADD R18, R0.reuse, 0x9d ;  /* 0x0000009d00127836 */ /* 0x040fe20000000000 */
[----:B------:R1:W-:Y:S01]  /*4db0*/  STL [R1+0x11d0], R13 ;  /* 0x0011d00d01007387 */ /* 0x0003e20000100800 */
[----:B------:R-:W-:Y:S02]  /*4dc0*/  IMAD.MOV R3, RZ, RZ, -R3 ;  /* 0x000000ffff037224 */ /* 0x000fe400078e0a03 */
[----:B--2---:R-:W-:Y:S01]  /*4dd0*/  VIADD R11, R0, 0x9e ;  /* 0x0000009e000b7836 */ /* 0x004fe20000000000 */
[----:B------:R-:W-:Y:S01]  /*4de0*/  IABS R37, R18 ;  /* 0x0000001200257213 */ /* 0x000fe20000000000 */
[----:B------:R-:W-:Y:S01]  /*4df0*/  IMAD R48, R8, R6, R48 ;  /* 0x0000000608307224 */ /* 0x000fe200078e0230 */
[----:B------:R2:W-:Y:S01]  /*4e00*/  STL [R1+0x11c4], R18 ;  /* 0x0011c41201007387 */ /* 0x0005e20000100800 */
[----:B0-----:R-:W-:Y:S01]  /*4e10*/  IMAD.HI.U32 R12, R9, R7, RZ ;  /* 0x00000007090c7227 */ /* 0x001fe200078e00ff */
[----:B-1----:R-:W-:-:S03]  /*4e20*/  IABS R13, R13 ;  /* 0x0000000d000d7213 */ /* 0x002fc60000000000 */
[----:B------:R-:W-:Y:S01]  /*4e30*/  IMAD.HI.U32 R6, R9, R2, RZ ;  /* 0x0000000209067227 */ /* 0x000fe200078e00ff */
[----:B------:R0:W-:Y:S03]  /*4e40*/  STL [R1+0x11d8], R11 ;  /* 0x0011d80b01007387 */ /* 0x0001e60000100800 */
[----:B------:R-:W-:Y:S02]  /*4e50*/  IMAD.MOV R12, RZ, RZ, -R12 ;  /* 0x000000ffff0c7224 */ /* 0x000fe400078e0a0c */
[----:B------:R-:W-:Y:S01]  /*4e60*/  IMAD R49, R8, R3, R49 ;  /* 0x0000000308317224 */ /* 0x000fe200078e0231 */
[----:B------:R-:W-:Y:S01]  /*4e70*/  IABS R3, R11 ;  /* 0x0000000b00037213 */ /* 0x000fe20000000000 */
[----:B------:R-:W-:Y:S02]  /*4e80*/  IMAD.MOV R6, RZ, RZ, -R6 ;  /* 0x000000ffff067224 */ /* 0x000fe400078e0a06 */
[----:B--2---:R-:W-:-:S02]  /*4e90*/  VIADD R18, R0, 0x9f ;  /* 0x0000009f00127836 */ /* 0x004fc40000000000 */
[C---:B0-----:R-:W-:Y:S02]  /*4ea0*/  IMAD R11, R8.reuse, R12, R7 ;  /* 0x0000000c080b7224 */ /* 0x041fe400078e0207 */
[----:B------:R-:W-:Y:S02]  /*4eb0*/  IMAD.MOV.U32 R7, RZ, RZ, R37 ;  /* 0x000000ffff077224 */ /* 0x000fe400078e0025 */
[C---:B------:R-:W-:Y:S01]  /*4ec0*/  IMAD.HI.U32 R12, R9.reuse, R13, RZ ;  /* 0x0000000d090c7227 */ /* 0x040fe200078e00ff */
[----:B------:R0:W-:Y:S03]  /*4ed0*/  STL [R1+0x15c], R11 ;  /* 0x00015c0b01007387 */ /* 0x0001e60000100800 */
[----:B------:R-:W-:Y:S02]  /*4ee0*/  IMAD R6, R8, R6, R2 ;  /* 0x0000000608067224 */ /* 0x000fe400078e0202 */
[----:B------:R-:W-:-:S03]  /*4ef0*/  IMAD.HI.U32 R2, R9, R7, RZ ;  /* 0x0000000709027227 */ /* 0x000fc600078e00ff */
[----:B------:R1:W-:Y:S01]  /*4f00*/  STL [R1+0x158], R6 ;  /* 0x0001580601007387 */ /* 0x0003e20000100800 */
[----:B------:R-:W-:-:S03]  /*4f10*/  IMAD.HI.U32 R37, R9, R3, RZ ;  /* 0x0000000309257227 */ /* 0x000fc600078e00ff */
[----:B------:R2:W-:Y:S01]  /*4f20*/  STL [R1+0x11b0], R18 ;  /* 0x0011b01201007387 */ /* 0x0005e20000100800 */
[----:B------:R-:W-:Y:S02]  /*4f30*/  IMAD.MOV R12, RZ, RZ, -R12 ;  /* 0x000000ffff0c7224 */ /* 0x000fe400078e0a0c */
[----:B------:R-:W-:Y:S02]  /*4f40*/  IMAD.MOV R2, RZ, RZ, -R2 ;  /* 0x000000ffff027224 */ /* 0x000fe400078e0a02 */
[----:B0-----:R-:W-:Y:S01]  /*4f50*/  VIADD R11, R0, 0xa0 ;  /* 0x000000a0000b7836 */ /* 0x001fe20000000000 */
[----:B-1----:R-:W-:Y:S01]  /*4f60*/  IABS R6, R18 ;  /* 0x0000001200067213 */ /* 0x002fe20000000000 */
        /* <DEDUP_REMOVED lines=8> */
[C---:B--2---:R-:W-:Y:S01]  /*4ff0*/  VIADD R18, R0.reuse, 0xa4 ;  /* 0x000000a400127836 */ /* 0x044fe20000000000 */
[----:B------:R2:W-:Y:S01]  /*5000*/  STL [R1+0x14c], R7 ;  /* 0x00014c0701007387 */ /* 0x0005e20000100800 */
[C---:B0-----:R-:W-:Y:S01]  /*5010*/  VIADD R11, R0.reuse, 0xa3 ;  /* 0x000000a3000b7836 */ /* 0x041fe20000000000 */
[----:B------:R-:W-:Y:S02]  /*5020*/  IABS R51, R2 ;  /* 0x0000000200337213 */ /* 0x000fe40000000000 */
[----:B------:R0:W-:Y:S01]  /*5030*/  STL [R1+0x150], R3 ;  /* 0x0001500301007387 */ /* 0x0001e20000100800 */
[----:B-1----:R-:W-:-:S03]  /*5040*/  VIADD R12, R0, 0xa2 ;  /* 0x000000a2000c7836 */ /* 0x002fc60000000000 */
[----:B------:R1:W-:Y:S01]  /*5050*/  STL [R1+0x11bc], R2 ;  /* 0x0011bc0201007387 */ /* 0x0003e20000100800 */
[----:B------:R-:W-:-:S03]  /*5060*/  IMAD.HI.U32 R13, R9, R51, RZ ;  /* 0x00000033090d7227 */ /* 0x000fc600078e00ff */
[----:B------:R3:W-:Y:S01]  /*5070*/  STL [R1+0x11c0], R12 ;  /* 0x0011c00c01007387 */ /* 0x0007e20000100800 */
[C---:B--2---:R-:W-:Y:S01]  /*5080*/  IMAD.HI.U32 R7, R9.reuse, R6, RZ ;  /* 0x0000000609077227 */ /* 0x044fe200078e00ff */
[----:B0-----:R-:W-:Y:S02]  /*5090*/  IABS R3, R11 ;  /* 0x0000000b00037213 */ /* 0x001fe40000000000 */
[----:B------:R0:W-:Y:S01]  /*50a0*/  STL [R1+0x11cc], R11 ;  /* 0x0011cc0b01007387 */ /* 0x0001e20000100800 */
[----:B------:R-:W-:Y:S02]  /*50b0*/  IMAD.MOV R7, RZ, RZ, -R7 ;  /* 0x000000ffff077224 */ /* 0x000fe400078e0a07 */
[----:B-1----:R-:W-:Y:S01]  /*50c0*/  IMAD.HI.U32 R2, R9, R62, RZ ;  /* 0x0000003e09027227 */ /* 0x002fe200078e00ff */
[----:B---3--:R-:W-:-:S03]  /*50d0*/  IABS R12, R12 ;  /* 0x0000000c000c7213 */ /* 0x008fc60000000000 */
[----:B------:R-:W-:Y:S02]  /*50e0*/  IMAD R7, R8, R7, R6 ;  /* 0x0000000708077224 */ /* 0x000fe400078e0206 */
[----:B------:R-:W-:Y:S02]  /*50f0*/  IMAD.MOV R2, RZ, RZ, -R2 ;  /* 0x000000ffff027224 */ /* 0x000fe400078e0a02 */
[----:B------:R-:W-:Y:S01]  /*5100*/  IMAD.MOV.U32 R6, RZ, RZ, R12 ;  /* 0x000000ffff067224 */ /* 0x000fe200078e000c */
[----:B------:R1:W-:Y:S01]  /*5110*/  STL [R1+0x148], R7 ;  /* 0x0001480701007387 */ /* 0x0003e20000100800 */
[----:B------:R-:W-:-:S03]  /*5120*/  IMAD.HI.U32 R12, R9, R3, RZ ;  /* 0x00000003090c7227 */ /* 0x000fc600078e00ff */
[----:B------:R2:W-:Y:S01]  /*5130*/  STL [R1+0x11f8], R18 ;  /* 0x0011f81201007387 */ /* 0x0005e20000100800 */
[----:B------:R-:W-:Y:S02]  /*5140*/  IMAD.MOV R13, RZ, RZ, -R13 ;  /* 0x000000ffff0d7224 */ /* 0x000fe400078e0a0d */
[----:B0-----:R-:W-:Y:S02]  /*5150*/  VIADD R11, R0, 0xa5 ;  /* 0x000000a5000b7836 */ /* 0x001fe40000000000 */
[----:B------:R-:W-:Y:S01]  /*5160*/  IMAD R62, R8, R2, R62 ;  /* 0x00000002083e7224 */ /* 0x000fe200078e023e */
[----:B------:R-:W-:Y:S01]  /*5170*/  IABS R2, R18 ;  /* 0x0000001200027213 */ /* 0x000fe20000000000 */
[----:B-1----:R-:W-:Y:S01]  /*5180*/  IMAD.HI.U32 R7, R9, R6, RZ ;  /* 0x0000000609077227 */ /* 0x002fe200078e00ff */
        /* <DEDUP_REMOVED lines=16> */
[----:B0-----:R-:W-:-:S03]  /*5290*/  VIADD R11, R0, 0xa8 ;  /* 0x000000a8000b7836 */ /* 0x001fc60000000000 */
[----:B------:R0:W-:Y:S01]  /*52a0*/  STL [R1+0x11e0], R18 ;  /* 0x0011e01201007387 */ /* 0x0001e20000100800 */
[----:B-1----:R-:W-:-:S03]  /*52b0*/  IABS R7, R6 ;  /* 0x0000000600077213 */ /* 0x002fc60000000000 */
[----:B------:R1:W-:Y:S01]  /*52c0*/  STL [R1+0x11e4], R11 ;  /* 0x0011e40b01007387 */ /* 0x0003e20000100800 */
[----:B------:R-:W-:Y:S01]  /*52d0*/  IABS R52, R11 ;  /* 0x0000000b00347213 */ /* 0x000fe20000000000 */
[----:B--2---:R-:W-:-:S04]  /*52e0*/  IMAD.HI.U32 R6, R9, R3, RZ ;  /* 0x0000000309067227 */ /* 0x004fc800078e00ff */
        /* <DEDUP_REMOVED lines=10> */
[----:B0-----:R-:W-:Y:S01]  /*5390*/  VIADD R11, R0, 0xaa ;  /* 0x000000aa000b7836 */ /* 0x001fe20000000000 */
[----:B------:R-:W-:Y:S01]  /*53a0*/  STL [R1+0x11ec], R93 ;  /* 0x0011ec5d01007387 */ /* 0x000fe20000100800 */
[----:B------:R-:W-:-:S02]  /*53b0*/  IMAD R12, R8, R12, R7 ;  /* 0x0000000c080c7224 */ /* 0x000fc400078e0207 */
[----:B------:R-:W-:Y:S01]  /*53c0*/  IMAD.MOV R3, RZ, RZ, -R3 ;  /* 0x000000ffff037224 */ /* 0x000fe200078e0a03 */
[----:B------:R-:W-:Y:S01]  /*53d0*/  STL [R1+0x11f0], R11 ;  /* 0x0011f00b01007387 */ /* 0x000fe20000100800 */
[----:B------:R-:W-:Y:S01]  /*53e0*/  IABS R7, R11 ;  /* 0x0000000b00077213 */ /* 0x000fe20000000000 */
[C---:B-1----:R-:W-:Y:S02]  /*53f0*/  IMAD.HI.U32 R6, R9.reuse, R52, RZ ;  /* 0x0000003409067227 */ /* 0x042fe400078e00ff */
[----:B------:R0:W-:Y:S02]  /*5400*/  STL [R1+0x130], R12 ;  /* 0x0001300c01007387 */ /* 0x0001e40000100800 */
[----:B------:R-:W-:Y:S02]  /*5410*/  IMAD R2, R8, R3, R2 ;  /* 0x0000000308027224 */ /* 0x000fe400078e0202 */
[----:B------:R-:W-:Y:S02]  /*5420*/  IMAD.MOV R6, RZ, RZ, -R6 ;  /* 0x000000ffff067224 */ /* 0x000fe400078e0a06 */
[----:B------:R-:W-:Y:S01]  /*5430*/  IMAD.HI.U32 R13, R9, R53, RZ ;  /* 0x00000035090d7227 */ /* 0x000fe200078e00ff */
[----:B------:R1:W-:Y:S03]  /*5440*/  STL [R1+0x128], R2 ;  /* 0x0001280201007387 */ /* 0x0003e60000100800 */
[----:B0-----:R-:W-:-:S02]  /*5450*/  VIADD R12, R0, 0xab ;  /* 0x000000ab000c7836 */ /* 0x001fc40000000000 */
[----:B------:R-:W-:Y:S02]  /*5460*/  VIADD R11, R0, 0xad ;  /* 0x000000ad000b7836 */ /* 0x000fe40000000000 */
[C---:B------:R-:W-:Y:S01]  /*5470*/  IMAD R52, R8.reuse, R6, R52 ;  /* 0x0000000608347224 */ /* 0x040fe200078e0234 */
[----:B------:R0:W-:Y:S01]  /*5480*/  STL [R1+0x11d4], R12 ;  /* 0x0011d40c01007387 */ /* 0x0001e20000100800 */
[----:B------:R-:W-:Y:S01]  /*5490*/  IMAD.MOV R13, RZ, RZ, -R13 ;  /* 0x000000ffff0d7224 */ /* 0x000fe200078e0a0d */
[----:B-1----:R-:W-:Y:S02]  /*54a0*/  IABS R2, R12 ;  /* 0x0000000c00027213 */ /* 0x002fe40000000000 */
[----:B------:R-:W-:Y:S01]  /*54b0*/  IABS R6, R18 ;  /* 0x0000001200067213 */ /* 0x000fe20000000000 */
[----:B------:R-:W-:Y:S01]  /*54c0*/  STL [R1+0x1218], R18 ;  /* 0x0012181201007387 */ /* 0x000fe20000100800 */
[----:B------:R-:W-:Y:S01]  /*54d0*/  IABS R3, R11 ;  /* 0x0000000b00037213 */ /* 0x000fe20000000000 */
[----:B------:R-:W-:-:S02]  /*54e0*/  IMAD R53, R8, R13, R53 ;  /* 0x0000000d08357224 */ /* 0x000fc400078e0235 */
[----:B------:R1:W-:Y:S01]  /*54f0*/  STL [R1+0x1214], R11 ;  /* 0x0012140b01007387 */ /* 0x0003e20000100800 */
[----:B0-----:R-:W-:-:S04]  /*5500*/  IMAD.HI.U32 R12, R9, R7, RZ ;  /* 0x00000007090c7227 */ /* 0x001fc800078e00ff */
[----:B------:R-:W-:Y:S02]  /*5510*/  IMAD.MOV R12, RZ, RZ, -R12 ;  /* 0x000000ffff0c7224 */ /* 0x000fe400078e0a0c */
[----:B------:R-:W-:-:S04]  /*5520*/  IMAD.HI.U32 R13, R9, R2, RZ ;  /* 0x00000002090d7227 */ /* 0x000fc800078e00ff */
[----:B-1----:R-:W-:Y:S02]  /*5530*/  IMAD R11, R8, R12, R7 ;  /* 0x0000000c080b7224 */ /* 0x002fe400078e0207 */
[----:B------:R-:W-:-:S03]  /*5540*/  IMAD.HI.U32 R7, R9, R6, RZ ;  /* 0x0000000609077227 */ /* 0x000fc600078e00ff */
[----:B------:R0:W-:Y:S01]  /*5550*/  STL [R1+0x124], R11 ;  /* 0x0001240b01007387 */ /* 0x0001e20000100800 */
[----:B------:R-:W-:Y:S02]  /*5560*/  VIADD R18, R0, 0xae ;  /* 0x000000ae00127836 */ /* 0x000fe40000000000 */
[----:B------:R-:W-:-:S03]  /*5570*/  IMAD.HI.U32 R12, R9, R3, RZ ;  /* 0x00000003090c7227 */ /* 0x000fc600078e00ff */
[----:B------:R1:W-:Y:S01]  /*5580*/  STL [R1+0x1200], R18 ;  /* 0x0012001201007387 */ /* 0x0003e20000100800 */
[----:B------:R-:W-:Y:S01]  /*5590*/  IMAD.MOV R13, RZ, RZ, -R13 ;  /* 0x000000ffff0d7224 */ /* 0x000fe200078e0a0d */
[----:B------:R-:W-:Y:S01]  /*55a0*/  IABS R37, R18 ;  /* 0x0000001200257213 */ /* 0x000fe20000000000 */
[----:B------:R-:W-:Y:S02]  /*55b0*/  IMAD.MOV R7, RZ, RZ, -R7 ;  /* 0x000000ffff077224 */ /* 0x000fe400078e0a07 */
[----:B0-----:R-:W-:Y:S02]  /*55c0*/  VIADD R11, R0, 0xaf ;  /* 0x000000af000b7836 */ /* 0x001fe40000000000 */
[----:B------:R-:W-:Y:S02]  /*55d0*/  IMAD.MOV R12, RZ, RZ, -R12 ;  /* 0x000000ffff0c7224 */ /* 0x000fe400078e0a0c */
[C---:B------:R-:W-:Y:S01]  /*55e0*/  IMAD R7, R8.reuse, R7, R6 ;  /* 0x0000000708077224 */ /* 0x040fe200078e0206 */
[----:B------:R0:W-:Y:S01]  /*55f0*/  STL [R1+0x1204], R11 ;  /* 0x0012040b01007387 */ /* 0x0001e20000100800 */
[C---:B-1----:R-:W-:Y:S01]  /*5600*/  IMAD R18, R8.reuse, R13, R2 ;  /* 0x0000000d08127224 */ /* 0x042fe200078e0202 */
[----:B------:R-:W-:Y:S01]  /*5610*/  IABS R13, R11 ;  /* 0x0000000b000d7213 */ /* 0x000fe20000000000 */
[----:B------:R-:W-:-:S02]  /*5620*/  IMAD R6, R8, R12, R3 ;  /* 0x0000000c08067224 */ /* 0x000fc400078e0203 */
[----:B------:R-:W-:Y:S01]  /*5630*/  IMAD.MOV.U32 R2, RZ, RZ, R37 ;  /* 0x000000ffff027224 */ /* 0x000fe200078e0025 */
[----:B------:R-:W-:Y:S01]  /*5640*/  STL [R1+0x120], R18 ;  /* 0x0001201201007387 */ /* 0x000fe20000100800 */
[----:B------:R-:W-:Y:S02]  /*5650*/  IMAD.MOV.U32 R3, RZ, RZ, R13 ;  /* 0x000000ffff037224 */ /* 0x000fe400078e000d */
[----:B------:R-:W-:Y:S01]  /*5660*/  IMAD.HI.U32 R12, R9, R2, RZ ;  /* 0x00000002090c7227 */ /* 0x000fe200078e00ff */
[----:B------:R1:W-:Y:S03]  /*5670*/  STL [R1+0x118], R7 ;  /* 0x0001180701007387 */ /* 0x0003e60000100800 */
[----:B------:R-:W-:Y:S01]  /*5680*/  IMAD.MOV R12, RZ, RZ, -R12 ;  /* 0x000000ffff0c7224 */ /* 0x000fe200078e0a0c */
[----:B------:R2:W-:Y:S01]  /*5690*/  STL [R1+0x11c], R6 ;  /* 0x00011c0601007387 */ /* 0x0005e20000100800 */
[----:B------:R-:W-:-:S02]  /*56a0*/  VIADD R13, R0, 0xb3 ;  /* 0x000000b3000d7836 */ /* 0x000fc40000000000 */
[----:B0-----:R-:W-:Y:S01]  /*56b0*/  IMAD R11, R8, R12, R2 ;  /* 0x0000000c080b7224 */ /* 0x001fe200078e0202 */
[----:B------:R-:W-:Y:S01]  /*56c0*/  STL [R1+0x11e8], R36 ;  /* 0x0011e82401007387 */ /* 0x000fe20000100800 */
[----:B------:R-:W-:-:S03]  /*56d0*/  IMAD.HI.U32 R12, R9, R55, RZ ;  /* 0x00000037090c7227 */ /* 0x000fc600078e00ff */
[----:B------:R-:W-:Y:S01]  /*56e0*/  STL [R1+0x120c], R35 ;  /* 0x00120c2301007387 */ /* 0x000fe20000100800 */
[----:B-1----:R-:W-:Y:S02]  /*56f0*/  VIADD R7, R0, 0xb2 ;  /* 0x000000b200077836 */ /* 0x002fe40000000000 */
[----:B--2---:R-:W-:-:S03]  /*5700*/  IMAD.HI.U32 R6, R9, R3, RZ ;  /* 0x0000000309067227 */ /* 0x004fc600078e00ff */
[----:B------:R0:W-:Y:S01]  /*5710*/  STL [R1+0x1210], R7 ;  /* 0x0012100701007387 */ /* 0x0001e20000100800 */
[----:B------:R-:W-:Y:S02]  /*5720*/  IMAD.MOV R6, RZ, RZ, -R6 ;  /* 0x000000ffff067224 */ /* 0x000fe400078e0a06 */
[----:B------:R-:W-:Y:S01]  /*5730*/  IMAD.MOV R12, RZ, RZ, -R12 ;  /* 0x000000ffff0c7224 */ /* 0x000fe200078e0a0c */
[----:B------:R1:W-:Y:S01]  /*5740*/  STL [R1+0x114], R11 ;  /* 0x0001140b01007387 */ /* 0x0003e20000100800 */
[C---:B------:R-:W-:Y:S02]  /*5750*/  IMAD R3, R8.reuse, R6, R3 ;  /* 0x0000000608037224 */ /* 0x040fe400078e0203 */
[----:B------:R-:W-:Y:S02]  /*5760*/  IMAD R55, R8, R12, R55 ;  /* 0x0000000c08377224 */ /* 0x000fe400078e0237 */
[C---:B------:R-:W-:Y:S01]  /*5770*/  VIADD R12, R0.reuse, 0xb5 ;  /* 0x000000b5000c7836 */ /* 0x040fe20000000000 */
[----:B0-----:R-:W-:Y:S01]  /*5780*/  IABS R7, R7 ;  /* 0x0000000700077213 */ /* 0x001fe20000000000 */
[----:B------:R0:W-:Y:S01]  /*5790*/  STL [R1+0x10c], R3 ;  /* 0x00010c0301007387 */ /* 0x0001e20000100800 */
[----:B------:R-:W-:-:S02]  /*57a0*/  VIADD R18, R0, 0xb6 ;  /* 0x000000b600127836 */ /* 0x000fc40000000000 */
[----:B-1----:R-:W-:Y:S01]  /*57b0*/  VIADD R11, R0, 0xb4 ;  /* 0x000000b4000b7836 */ /* 0x002fe20000000000 */
[----:B------:R1:W-:Y:S01]  /*57c0*/  STL [R1+0x11fc], R13 ;  /* 0x0011fc0d01007387 */ /* 0x0003e20000100800 */
[----:B------:R-:W-:Y:S01]  /*57d0*/  IMAD.MOV.U32 R2, RZ, RZ, R7 ;  /* 0x000000ffff027224 */ /* 0x000fe200078e0007 */
[----:B------:R-:W-:Y:S01]  /*57e0*/  IABS R37, R18 ;  /* 0x0000001200257213 */ /* 0x000fe20000000000 */
[C---:B------:R-:W-:Y:S01]  /*57f0*/  IMAD.HI.U32 R7, R9.reuse, R54, RZ ;  /* 0x0000003609077227 */ /* 0x040fe200078e00ff */
[----:B------:R2:W-:Y:S01]  /*5800*/  STL [R1+0x1240], R11 ;  /* 0x0012400b01007387 */ /* 0x0005e20000100800 */
[----:B0-----:R-:W-:Y:S02]  /*5810*/  IABS R3, R13 ;  /* 0x0000000d00037213 */ /* 0x001fe40000000000 */
[----:B------:R-:W-:Y:S02]  /*5820*/  IMAD.MOV R7, RZ, RZ, -R7 ;  /* 0x000000ffff077224 */ /* 0x000fe400078e0a07 */
[----:B------:R-:W-:-:S04]  /*5830*/  IMAD.HI.U32 R6, R9, R2, RZ ;  /* 0x0000000209067227 */ /* 0x000fc800078e00ff */
[----:B------:R-:W-:Y:S01]  /*5840*/  IMAD R54, R8, R7, R54 ;  /* 0x0000000708367224 */ /* 0x000fe200078e0236 */
[----:B------:R-:W-:Y:S01]  /*5850*/  IABS R7, R11 ;  /* 0x0000000b00077213 */ /* 0x000fe20000000000 */
[----:B------:R-:W-:Y:S02]  /*5860*/  IMAD.MOV R6, RZ, RZ, -R6 ;  /* 0x000000ffff067224 */ /* 0x000fe400078e0a06 */
[----:B-1----:R-:W-:-:S04]  /*5870*/  IMAD.HI.U32 R13, R9, R3, RZ ;  /* 0x00000003090d7227 */ /* 0x002fc800078e00ff */
[----:B------:R-:W-:Y:S02]  /*5880*/  IMAD R2, R8, R6, R2 ;  /* 0x0000000608027224 */ /* 0x000fe400078e0202 */
[----:B------:R-:W-:Y:S02]  /*5890*/  IMAD.MOV.U32 R6, RZ, RZ, R7 ;  /* 0x000000ffff067224 */ /* 0x000fe400078e0007 */
[----:B--2---:R-:W-:Y:S01]  /*58a0*/  VIADD R11, R0, 0xb7 ;  /* 0x000000b7000b7836 */ /* 0x004fe20000000000 */
[----:B------:R0:W-:Y:S01]  /*58b0*/  STL [R1+0x104], R2 ;  /* 0x0001040201007387 */ /* 0x0001e20000100800 */
[----:B------:R-:W-:-:S03]  /*58c0*/  IMAD.HI.U32 R7, R9, R6, RZ ;  /* 0x0000000609077227 */ /* 0x000fc600078e00ff */
[----:B------:R1:W-:Y:S01]  /*58d0*/  STL [R1+0x1224], R12 ;  /* 0x0012240c01007387 */ /* 0x0003e20000100800 */
[----:B------:R-:W-:Y:S02]  /*58e0*/  IMAD.MOV R13, RZ, RZ, -R13 ;  /* 0x000000ffff0d7224 */ /* 0x000fe400078e0a0d */
[----:B------:R-:W-:Y:S01]  /*58f0*/  IMAD.MOV R7, RZ, RZ, -R7 ;  /* 0x000000ffff077224 */ /* 0x000fe200078e0a07 */
[----:B------:R2:W-:Y:S01]  /*5900*/  STL [R1+0x122c], R18 ;  /* 0x00122c1201007387 */ /* 0x0005e20000100800 */
[----:B0-----:R-:W-:Y:S02]  /*5910*/  IABS R2, R11 ;  /* 0x0000000b00027213 */ /* 0x001fe40000000000 */
[----:B------:R-:W-:Y:S01]  /*5920*/  IMAD R7, R8, R7, R6 ;  /* 0x0000000708077224 */ /* 0x000fe200078e0206 */
[----:B------:R0:W-:Y:S01]  /*5930*/  STL [R1+0x1230], R11 ;  /* 0x0012300b01007387 */ /* 0x0001e20000100800 */
[----:B-1----:R-:W-:Y:S01]  /*5940*/  IABS R12, R12 ;  /* 0x0000000c000c7213 */ /* 0x002fe20000000000 */
[----:B--2---:R-:W-:-:S02]  /*5950*/  VIADD R18, R0, 0xbd ;  /* 0x000000bd00127836 */ /* 0x004fc40000000000 */
[----:B0-----:R-:W-:Y:S02]  /*5960*/  IMAD R11, R8, R13, R3 ;  /* 0x0000000d080b7224 */ /* 0x001fe400078e0203 */
[----:B------:R-:W-:Y:S01]  /*5970*/  IMAD.MOV.U32 R3, RZ, RZ, R37 ;  /* 0x000000ffff037224 */ /* 0x000fe200078e0025 */
[----:B------:R-:W-:Y:S01]  /*5980*/  IABS R37, R18 ;  /* 0x0000001200257213 */ /* 0x000fe20000000000 */
[C---:B------:R-:W-:Y:S01]  /*5990*/  IMAD.HI.U32 R13, R9.reuse, R12, RZ ;  /* 0x0000000c090d7227 */ /* 0x040fe200078e00ff */
[----:B------:R0:W-:Y:S03]  /*59a0*/  STL [R1+0x100], R11 ;  /* 0x0001000b01007387 */ /* 0x0001e60000100800 */
[----:B------:R-:W-:Y:S01]  /*59b0*/  IMAD.HI.U32 R6, R9, R3, RZ ;  /* 0x0000000309067227 */ /* 0x000fe200078e00ff */
[----:B------:R1:W-:Y:S03]  /*59c0*/  STL [R1+0xfc], R7 ;  /* 0x0000fc0701007387 */ /* 0x0003e60000100800 */
[----:B------:R-:W-:Y:S01]  /*59d0*/  IMAD.MOV R13, RZ, RZ, -R13 ;  /* 0x000000ffff0d7224 */ /* 0x000fe200078e0a0d */
[----:B------:R-:W-:Y:S01]  /*59e0*/  STL [R1+0x1208], R34 ;  /* 0x0012082201007387 */ /* 0x000fe20000100800 */
[----:B------:R-:W-:-:S02]  /*59f0*/  IMAD.MOV R6, RZ, RZ, -R6 ;  /* 0x000000ffff067224 */ /* 0x000fc400078e0a06 */
[C---:B0-----:R-:W-:Y:S01]  /*5a00*/  IMAD R11, R8.reuse, R13, R12 ;  /* 0x0000000d080b7224 */ /* 0x041fe200078e020c */
[----:B------:R-:W-:Y:S01]  /*5a10*/  STL [R1+0x123c], R33 ;  /* 0x00123c2101007387 */ /* 0x000fe20000100800 */
[----:B------:R-:W-:Y:S02]  /*5a20*/  IMAD R3, R8, R6, R3 ;  /* 0x0000000608037224 */ /* 0x000fe400078e0203 */
[----:B-1----:R-:W-:Y:S01]  /*5a30*/  IMAD.HI.U32 R7, R9, R2, RZ ;  /* 0x0000000209077227 */ /* 0x002fe200078e00ff */
[----:B------:R0:W-:Y:S03]  /*5a40*/  STL [R1+0xf8], R11 ;  /* 0x0000f80b01007387 */ /* 0x0001e60000100800 */
[----:B------:R-:W-:Y:S01]  /*5a50*/  IMAD.MOV R7, RZ, RZ, -R7 ;  /* 0x000000ffff077224 */ /* 0x000fe200078e0a07 */
[----:B------:R1:W-:Y:S01]  /*5a60*/  STL [R1+0xf0], R3 ;  /* 0x0000f00301007387 */ /* 0x0003e20000100800 */
[----:B------:R-:W-:-:S02]  /*5a70*/  VIADD R6, R0, 0xba ;  /* 0x000000ba00067836 */ /* 0x000fc40000000000 */
[----:B------:R-:W-:Y:S02]  /*5a80*/  IMAD R2, R8, R7, R2 ;  /* 0x0000000708027224 */ /* 0x000fe400078e0202 */
[----:B------:R-:W-:Y:S01]  /*5a90*/  IMAD.HI.U32 R12, R9, R56, RZ ;  /* 0x00000038090c7227 */ /* 0x000fe200078e00ff */
[----:B------:R-:W-:Y:S02]  /*5aa0*/  IABS R7, R6 ;  /* 0x0000000600077213 */ /* 0x000fe40000000000 */
[----:B------:R2:W-:Y:S01]  /*5ab0*/  STL [R1+0xf4], R2 ;  /* 0x0000f40201007387 */ /* 0x0005e20000100800 */
[C---:B0-----:R-:W-:Y:S02]  /*5ac0*/  VIADD R11, R0.reuse, 0xbc ;  /* 0x000000bc000b7836 */ /* 0x041fe40000000000 */
[----:B-1----:R-:W-:Y:S01]  /*5ad0*/  VIADD R3, R0, 0xbb ;  /* 0x000000bb00037836 */ /* 0x002fe20000000000 */
[----:B------:R0:W-:Y:S01]  /*5ae0*/  STL [R1+0x1220], R6 ;  /* 0x0012200601007387 */ /* 0x0001e20000100800 */
[----:B------:R-:W-:-:S02]  /*5af0*/  IMAD.MOV R12, RZ, RZ, -R12 ;  /* 0x000000ffff0c7224 */ /* 0x000fc400078e0a0c */
[C---:B------:R-:W-:Y:S01]  /*5b00*/  IMAD.HI.U32 R13, R9.reuse, R7, RZ ;  /* 0x00000007090d7227 */ /* 0x040fe200078e00ff */
[----:B------:R1:W-:Y:S01]  /*5b10*/  STL [R1+0x121c], R3 ;  /* 0x00121c0301007387 */ /* 0x0003e20000100800 */
[----:B--2---:R-:W-:Y:S02]  /*5b20*/  IABS R2, R11 ;  /* 0x0000000b00027213 */ /* 0x004fe40000000000 */
[----:B------:R-:W-:Y:S01]  /*5b30*/  IMAD R56, R8, R12, R56 ;  /* 0x0000000c08387224 */ /* 0x000fe200078e0238 */
[----:B------:R2:W-:Y:S01]  /*5b40*/  STL [R1+0x1274], R11 ;  /* 0x0012740b01007387 */ /* 0x0005e20000100800 */
[----:B------:R-:W-:Y:S02]  /*5b50*/  IMAD.MOV R13, RZ, RZ, -R13 ;  /* 0x000000ffff0d7224 */ /* 0x000fe400078e0a0d */
[----:B0-----:R-:W-:Y:S01]  /*5b60*/  IMAD.HI.U32 R6, R9, R57, RZ ;  /* 0x0000003909067227 */ /* 0x001fe200078e00ff */
[----:B------:R0:W-:Y:S01]  /*5b70*/  STL [R1+0x124c], R18 ;  /* 0x00124c1201007387 */ /* 0x0001e20000100800 */
[----:B-1----:R-:W-:-:S02]  /*5b80*/  IABS R3, R3 ;  /* 0x0000000300037213 */ /* 0x002fc40000000000 */
[----:B------:R-:W-:Y:S02]  /*5b90*/  IMAD.MOV R6, RZ, RZ, -R6 ;  /* 0x000000ffff067224 */ /* 0x000fe400078e0a06 */
[----:B------:R-:W-:-:S04]  /*5ba0*/  IMAD.HI.U32 R12, R9, R2, RZ ;  /* 0x00000002090c7227 */ /* 0x000fc800078e00ff */
[----:B------:R-:W-:Y:S02]  /*5bb0*/  IMAD R57, R8, R6, R57 ;  /* 0x0000000608397224 */ /* 0x000fe400078e0239 */
[----:B------:R-:W-:-:S04]  /*5bc0*/  IMAD.HI.U32 R6, R9, R3, RZ ;  /* 0x0000000309067227 */ /* 0x000fc800078e00ff */
[----:B--2---:R-:W-:Y:S02]  /*5bd0*/  VIADD R11, R0, 0xbe ;  /* 0x000000be000b7836 */ /* 0x004fe40000000000 */
[----:B------:R-:W-:Y:S02]  /*5be0*/  IMAD.MOV R6, RZ, RZ, -R6 ;  /* 0x000000ffff067224 */ /* 0x000fe400078e0a06 */
[----:B------:R-:W-:Y:S01]  /*5bf0*/  IMAD.MOV R12, RZ, RZ, -R12 ;  /* 0x000000ffff0c7224 */ /* 0x000fe200078e0a0c */
[----:B------:R1:W-:Y:S01]  /*5c00*/  STL [R1+0x1250], R11 ;  /* 0x0012500b01007387 */ /* 0x0003e20000100800 */
[C---:B0-----:R-:W-:Y:S01]  /*5c10*/  IMAD R18, R8.reuse, R13, R7 ;  /* 0x0000000d08127224 */ /* 0x041fe200078e0207 */
[----:B------:R-:W-:Y:S01]  /*5c20*/  IABS R13, R11 ;  /* 0x0000000b000d7213 */ /* 0x000fe20000000000 */
[C---:B------:R-:W-:Y:S02]  /*5c30*/  IMAD R3, R8.reuse, R6, R3 ;  /* 0x0000000608037224 */ /* 0x040fe400078e0203 */
[----:B------:R-:W-:Y:S01]  /*5c40*/  IMAD.MOV.U32 R7, RZ, RZ, R37 ;  /* 0x000000ffff077224 */ /* 0x000fe200078e0025 */
[----:B------:R-:W-:Y:S01]  /*5c50*/  STL [R1+0xec], R18 ;  /* 0x0000ec1201007387 */ /* 0x000fe20000100800 */
[----:B------:R-:W-:-:S02]  /*5c60*/  IMAD R2, R8, R12, R2 ;  /* 0x0000000c08027224 */ /* 0x000fc400078e0202 */
[----:B------:R-:W-:Y:S01]  /*5c70*/  VIADD R6, R0, 0xbf ;  /* 0x000000bf00067836 */ /* 0x000fe20000000000 */
[----:B------:R0:W-:Y:S01]  /*5c80*/  STL [R1+0xe4], R3 ;  /* 0x0000e40301007387 */ /* 0x0001e20000100800 */
[----:B------:R-:W-:-:S03]  /*5c90*/  IMAD.HI.U32 R12, R9, R7, RZ ;  /* 0x00000007090c7227 */ /* 0x000fc600078e00ff */
[----:B------:R2:W-:Y:S01]  /*5ca0*/  STL [R1+0xe8], R2 ;  /* 0x0000e80201007387 */ /* 0x0005e20000100800 */
[----:B------:R-:W-:Y:S02]  /*5cb0*/  IMAD.MOV R12, RZ, RZ, -R12 ;  /* 0x000000ffff0c7224 */ /* 0x000fe400078e0a0c */
[----:B-1----:R-:W-:Y:S01]  /*5cc0*/  VIADD R11, R0, 0xc3 ;  /* 0x000000c3000b7836 */ /* 0x002fe20000000000 */
[----:B------:R1:W-:Y:S01]  /*5cd0*/  STL [R1+0x1238], R6 ;  /* 0x0012380601007387 */ /* 0x0003e20000100800 */
[----:B------:R-:W-:Y:S02]  /*5ce0*/  IMAD R7, R8, R12, R7 ;  /* 0x0000000c08077224 */ /* 0x000fe400078e0207 */
[----:B0-----:R-:W-:Y:S01]  /*5cf0*/  IMAD.MOV.U32 R3, RZ, RZ, R13 ;  /* 0x000000ffff037224 */ /* 0x001fe200078e000d */
[----:B------:R-:W-:Y:S01]  /*5d00*/  STL [R1+0x1234], R32 ;  /* 0x0012342001007387 */ /* 0x000fe20000100800 */
[C---:B------:R-:W-:Y:S01]  /*5d10*/  VIADD R13, R0.reuse, 0xc4 ;  /* 0x000000c4000d7836 */ /* 0x040fe20000000000 */
[----:B--2---:R-:W-:Y:S01]  /*5d20*/  IABS R2, R6 ;  /* 0x0000000600027213 */ /* 0x004fe20000000000 */
[----:B------:R-:W-:Y:S01]  /*5d30*/  VIADD R18, R0, 0xc5 ;  /* 0x000000c500127836 */ /* 0x000fe20000000000 */
[----:B------:R-:W-:Y:S01]  /*5d40*/  STL [R1+0x125c], R31 ;  /* 0x00125c1f01007387 */ /* 0x000fe20000100800 */
[----:B-1----:R-:W-:-:S03]  /*5d50*/  IMAD.HI.U32 R6, R9, R3, RZ ;  /* 0x0000000309067227 */ /* 0x002fc600078e00ff */
[----:B------:R0:W-:Y:S01]  /*5d60*/  STL [R1+0xdc], R7 ;  /* 0x0000dc0701007387 */ /* 0x0001e20000100800 */
[----:B------:R-:W-:Y:S01]  /*5d70*/  IABS R37, R18 ;  /* 0x0000001200257213 */ /* 0x000fe20000000000 */
[----:B------:R-:W-:Y:S02]  /*5d80*/  IMAD.MOV R6, RZ, RZ, -R6 ;  /* 0x000000ffff067224 */ /* 0x000fe400078e0a06 */
[----:B------:R-:W-:-:S04]  /*5d90*/  IMAD.HI.U32 R12, R9, R2, RZ ;  /* 0x00000002090c7227 */ /* 0x000fc800078e00ff */
[----:B------:R-:W-:Y:S02]  /*5da0*/  IMAD R3, R8, R6, R3 ;  /* 0x0000000608037224 */ /* 0x000fe400078e0203 */
[----:B0-----:R-:W-:Y:S02]  /*5db0*/  VIADD R7, R0, 0xc2 ;  /* 0x000000c200077836 */ /* 0x001fe40000000000 */
[----:B------:R-:W-:Y:S01]  /*5dc0*/  IMAD.MOV R12, RZ, RZ, -R12 ;  /* 0x000000ffff0c7224 */ /* 0x000fe200078e0a0c */
[----:B------:R0:W-:Y:S01]  /*5dd0*/  STL [R1+0xd8], R3 ;  /* 0x0000d80301007387 */ /* 0x0001e20000100800 */
[----:B------:R-:W-:-:S03]  /*5de0*/  IMAD.HI.U32 R6, R9, R58, RZ ;  /* 0x0000003a09067227 */ /* 0x000fc600078e00ff */
[----:B------:R1:W-:Y:S01]  /*5df0*/  STL [R1+0x1248], R7 ;  /* 0x0012480701007387 */ /* 0x0003e20000100800 */
[----:B------:R-:W-:Y:S01]  /*5e00*/  IMAD R12, R8, R12, R2 ;  /* 0x0000000c080c7224 */ /* 0x000fe200078e0202 */
[----:B------:R-:W-:Y:S01]  /*5e10*/  IABS R2, R11 ;  /* 0x0000000b00027213 */ /* 0x000fe20000000000 */
[----:B------:R-:W-:Y:S01]  /*5e20*/  IMAD.MOV R6, RZ, RZ, -R6 ;  /* 0x000000ffff067224 */ /* 0x000fe200078e0a06 */
[----:B------:R2:W-:Y:S01]  /*5e30*/  STL [R1+0x1244], R11 ;  /* 0x0012440b01007387 */ /* 0x0005e20000100800 */
[----:B0-----:R-:W-:-:S03]  /*5e40*/  IMAD.HI.U32 R3, R9, R59, RZ ;  /* 0x0000003b09037227 */ /* 0x001fc600078e00ff */
[----:B------:R0:W-:Y:S01]  /*5e50*/  STL [R1+0xd0], R12 ;  /* 0x0000d00c01007387 */ /* 0x0001e20000100800 */
[----:B-1----:R-:W-:Y:S01]  /*5e60*/  IABS R7, R7 ;  /* 0x0000000700077213 */ /* 0x002fe20000000000 */
[----:B------:R-:W-:Y:S02]  /*5e70*/  IMAD.MOV R3, RZ, RZ, -R3 ;  /* 0x000000ffff037224 */ /* 0x000fe400078e0a03 */
[----:B------:R1:W-:Y:S01]  /*5e80*/  STL [R1+0x127c], R13 ;  /* 0x00127c0d01007387 */ /* 0x0003e20000100800 */
[----:B------:R-:W-:Y:S02]  /*5e90*/  IMAD R58, R8, R6, R58 ;  /* 0x00000006083a7224 */ /* 0x000fe400078e023a */
[----:B--2---:R-:W-:Y:S01]  /*5ea0*/  VIADD R11, R0, 0xc6 ;  /* 0x000000c6000b7836 */ /* 0x004fe20000000000 */
[----:B------:R-:W-:Y:S01]  /*5eb0*/  STL [R1+0x1270], R18 ;  /* 0x0012701201007387 */ /* 0x000fe20000100800 */
[----:B------:R-:W-:-:S03]  /*5ec0*/  IMAD.HI.U32 R6, R9, R2, RZ ;  /* 0x0000000209067227 */ /* 0x000fc600078e00ff */
[----:B------:R2:W-:Y:S01]  /*5ed0*/  STL [R1+0x1280], R11 ;  /* 0x0012800b01007387 */ /* 0x0005e20000100800 */
[----:B0-----:R-:W-:Y:S01]  /*5ee0*/  IMAD.HI.U32 R12, R9, R7, RZ ;  /* 0x00000007090c7227 */ /* 0x001fe200078e00ff */
[----:B-1----:R-:W-:-:S03]  /*5ef0*/  IABS R13, R13 ;  /* 0x0000000d000d7213 */ /* 0x002fc60000000000 */
[----:B------:R-:W-:Y:S02]  /*5f00*/  IMAD.MOV R12, RZ, RZ, -R12 ;  /* 0x000000ffff0c7224 */ /* 0x000fe400078e0a0c */
[C---:B------:R-:W-:Y:S01]  /*5f10*/  IMAD R59, R8.reuse, R3, R59 ;  /* 0x00000003083b7224 */ /* 0x040fe200078e023b */
[----:B------:R-:W-:Y:S01]  /*5f20*/  IABS R3, R11 ;  /* 0x0000000b00037213 */ /* 0x000fe20000000000 */
[----:B------:R-:W-:Y:S02]  /*5f30*/  IMAD.MOV R6, RZ, RZ, -R6 ;  /* 0x000000ffff067224 */ /* 0x000fe400078e0a06 */
[----:B--2---:R-:W-:Y:S02]  /*5f40*/  IMAD R11, R8, R12, R7 ;  /* 0x0000000c080b7224 */ /* 0x004fe400078e0207 */
[----:B------:R-:W-:-:S03]  /*5f50*/  IMAD.HI.U32 R12, R9, R13, RZ ;  /* 0x0000000d090c7227 */ /* 0x000fc600078e00ff */
[----:B------:R0:W-:Y:S01]  /*5f60*/  STL [R1+0xcc], R11 ;  /* 0x0000cc0b01007387 */ /* 0x0001e20000100800 */
[----:B------:R-:W-:Y:S02]  /*5f70*/  IMAD.MOV.U32 R7, RZ, RZ, R37 ;  /* 0x000000ffff077224 */ /* 0x000fe400078e0025 */
[----:B------:R-:W-:Y:S02]  /*5f80*/  IMAD R6, R8, R6, R2 ;  /* 0x0000000608067224 */ /* 0x000fe400078e0202 */
[----:B------:R-:W-:Y:S02]  /*5f90*/  IMAD.MOV R12, RZ, RZ, -R12 ;  /* 0x000000ffff0c7224 */ /* 0x000fe400078e0a0c */
[----:B------:R-:W-:Y:S01]  /*5fa0*/  IMAD.HI.U32 R2, R9, R7, RZ ;  /* 0x0000000709027227 */ /* 0x000fe200078e00ff */
[----:B------:R1:W-:Y:S03]  /*5fb0*/  STL [R1+0xc8], R6 ;  /* 0x0000c80601007387 */ /* 0x0003e60000100800 */
[----:B0-----:R-:W-:-:S02]  /*5fc0*/  VIADD R11, R0, 0xc7 ;  /* 0x000000c7000b7836 */ /* 0x001fc40000000000 */
[----:B------:R-:W-:-:S03]  /*5fd0*/  IMAD.HI.U32 R37, R9, R3, RZ ;  /* 0x0000000309257227 */ /* 0x000fc600078e00ff */
[----:B------:R0:W-:Y:S01]  /*5fe0*/  STL [R1+0x1258], R11 ;  /* 0x0012580b01007387 */ /* 0x0001e20000100800 */
[----:B------:R-:W-:Y:S01]  /*5ff0*/  IMAD.MOV R2, RZ, RZ, -R2 ;  /* 0x000000ffff027224 */ /* 0x000fe200078e0a02 */
[----:B-1----:R-:W-:Y:S01]  /*6000*/  IABS R6, R11 ;  /* 0x0000000b00067213 */ /* 0x002fe20000000000 */
[----:B------:R-:W-:Y:S01]  /*6010*/  IMAD.MOV R37, RZ, RZ, -R37 ;  /* 0x000000ffff257224 */ /* 0x000fe200078e0a25 */
[----:B------:R-:W-:Y:S01]  /*6020*/  STL [R1+0x1254], R30 ;  /* 0x0012541e01007387 */ /* 0x000fe20000100800 */
[C---:B------:R-:W-:Y:S02]  /*6030*/  IMAD R7, R8.reuse, R2, R7 ;  /* 0x0000000208077224 */ /* 0x040fe400078e0207 */
[----:B------:R-:W-:Y:S02]  /*6040*/  IMAD R2, R8, R37, R3 ;  /* 0x0000002508027224 */ /* 0x000fe400078e0203 */
[----:B------:R-:W-:-:S04]  /*6050*/  IMAD.HI.U32 R3, R9, R6, RZ ;  /* 0x0000000609037227 */ /* 0x000fc800078e00ff */
[C---:B0-----:R-:W-:Y:S02]  /*6060*/  IMAD R11, R8.reuse, R12, R13 ;  /* 0x0000000c080b7224 */ /* 0x041fe400078e020d */
[----:B------:R-:W-:Y:S02]  /*6070*/  IMAD.MOV R3, RZ, RZ, -R3 ;  /* 0x000000ffff037224 */ /* 0x000fe400078e0a03 */
[----:B------:R-:W-:Y:S01]  /*6080*/  IMAD.HI.U32 R13, R9, R61, RZ ;  /* 0x0000003d090d7227 */ /* 0x000fe200078e00ff */
[----:B------:R0:W-:Y:S03]  /*6090*/  STL [R1+0xc4], R11 ;  /* 0x0000c40b01007387 */ /* 0x0001e60000100800 */
[----:B------:R-:W-:Y:S01]  /*60a0*/  IMAD R6, R8, R3, R6 ;  /* 0x0000000308067224 */ /* 0x000fe200078e0206 */
[----:B------:R1:W-:Y:S01]  /*60b0*/  STL [R1+0xbc], R7 ;  /* 0x0000bc0701007387 */ /* 0x0003e20000100800 */
[----:B------:R-:W-:-:S02]  /*60c0*/  VIADD R18, R0, 0xcc ;  /* 0x000000cc00127836 */ /* 0x000fc40000000000 */
[----:B------:R-:W-:Y:S01]  /*60d0*/  IMAD.MOV R13, RZ, RZ, -R13 ;  /* 0x000000ffff0d7224 */ /* 0x000fe200078e0a0d */
[----:B------:R2:W-:Y:S01]  /*60e0*/  STL [R1+0xc0], R2 ;  /* 0x0000c00201007387 */ /* 0x0005e20000100800 */
[----:B0-----:R-:W-:-:S03]  /*60f0*/  VIADD R11, R0, 0xca ;  /* 0x000000ca000b7836 */ /* 0x001fc60000000000 */
[----:B------:R-:W-:Y:S01]  /*6100*/  STL [R1+0x1264], R29 ;  /* 0x0012641d01007387 */ /* 0x000fe20000100800 */
[----:B------:R-:W-:Y:S02]  /*6110*/  IMAD R61, R8, R13, R61 ;  /* 0x0000000d083d7224 */ /* 0x000fe400078e023d */
[----:B-1----:R-:W-:Y:S01]  /*6120*/  IMAD.HI.U32 R7, R9, R60, RZ ;  /* 0x0000003c09077227 */ /* 0x002fe200078e00ff */
[----:B------:R-:W-:Y:S01]  /*6130*/  IABS R12, R11 ;  /* 0x0000000b000c7213 */ /* 0x000fe20000000000 */
[----:B------:R0:W-:Y:S02]  /*6140*/  STL [R1+0x126c], R11 ;  /* 0x00126c0b01007387 */ /* 0x0001e40000100800 */
[----:B--2---:R-:W-:Y:S02]  /*6150*/  VIADD R2, R0, 0xcb ;  /* 0x000000cb00027836 */ /* 0x004fe40000000000 */
[----:B------:R-:W-:Y:S02]  /*6160*/  IMAD.MOV R7, RZ, RZ, -R7 ;  /* 0x000000ffff077224 */ /* 0x000fe400078e0a07 */
[----:B------:R-:W-:Y:S01]  /*6170*/  IMAD.MOV.U32 R3, RZ, RZ, R12 ;  /* 0x000000ffff037224 */ /* 0x000fe200078e000c */
[----:B------:R1:W-:Y:S01]  /*6180*/  STL [R1+0x1278], R2 ;  /* 0x0012780201007387 */ /* 0x0003e20000100800 */
[----:B------:R-:W-:-:S02]  /*6190*/  IMAD R60, R8, R7, R60 ;  /* 0x00000007083c7224 */ /* 0x000fc400078e023c */
[----:B------:R-:W-:Y:S01]  /*61a0*/  IMAD.HI.U32 R7, R9, R3, RZ ;  /* 0x0000000309077227 */ /* 0x000fe200078e00ff */
[----:B------:R2:W-:Y:S03]  /*61b0*/  STL [R1+0xb8], R6 ;  /* 0x0000b80601007387 */ /* 0x0005e60000100800 */
[----:B0-----:R-:W-:Y:S01]  /*61c0*/  VIADD R11, R0, 0xcd ;  /* 0x000000cd000b7836 */ /* 0x001fe20000000000 */
[----:B------:R0:W-:Y:S01]  /*61d0*/  STL [R1+0x12a8], R18 ;  /* 0x0012a81201007387 */ /* 0x0001e20000100800 */
[----:B------:R-:W-:Y:S01]  /*61e0*/  IMAD.MOV R7, RZ, RZ, -R7 ;  /* 0x000000ffff077224 */ /* 0x000fe200078e0a07 */
[----:B-1----:R-:W-:Y:S02]  /*61f0*/  IABS R2, R2 ;  /* 0x0000000200027213 */ /* 0x002fe40000000000 */
[----:B------:R1:W-:Y:S01]  /*6200*/  STL [R1+0x12a4], R11 ;  /* 0x0012a40b01007387 */ /* 0x0003e20000100800 */
[----:B------:R-:W-:-:S02]  /*6210*/  IABS R13, R11 ;  /* 0x0000000b000d7213 */ /* 0x000fc40000000000 */
[----:B------:R-:W-:Y:S01]  /*6220*/  IMAD.HI.U32 R12, R9, R2, RZ ;  /* 0x00000002090c7227 */ /* 0x000fe200078e00ff */
[----:B--2---:R-:W-:-:S03]  /*6230*/  IABS R6, R18 ;  /* 0x0000001200067213 */ /* 0x004fc60000000000 */
[----:B------:R-:W-:Y:S02]  /*6240*/  IMAD.MOV R12, RZ, RZ, -R12 ;  /* 0x000000ffff0c7224 */ /* 0x000fe400078e0a0c */
[----:B0-----:R-:W-:Y:S02]  /*6250*/  VIADD R18, R0, 0xd3 ;  /* 0x000000d300127836 */ /* 0x001fe40000000000 */
[C---:B-1----:R-:W-:Y:S02]  /*6260*/  IMAD R11, R8.reuse, R7, R3 ;  /* 0x00000007080b7224 */ /* 0x042fe400078e0203 */
[----:B------:R-:W-:Y:S02]  /*6270*/  IMAD R7, R8, R12, R2 ;  /* 0x0000000c08077224 */ /* 0x000fe400078e0202 */
[----:B------:R-:W-:Y:S01]  /*6280*/  IMAD.MOV.U32 R2, RZ, RZ, R13 ;  /* 0x000000ffff027224 */ /* 0x000fe200078e000d */
[----:B------:R0:W-:Y:S01]  /*6290*/  STL [R1+0xac], R11 ;  /* 0x0000ac0b01007387 */ /* 0x0001e20000100800 */
[----:B------:R-:W-:-:S03]  /*62a0*/  IMAD.HI.U32 R12, R9, R6, RZ ;  /* 0x00000006090c7227 */ /* 0x000fc600078e00ff */
[----:B------:R1:W-:Y:S01]  /*62b0*/  STL [R1+0xa8], R7 ;  /* 0x0000a80701007387 */ /* 0x0003e20000100800 */
[C---:B------:R-:W-:Y:S02]  /*62c0*/  VIADD R3, R0.reuse, 0xce ;  /* 0x000000ce00037836 */ /* 0x040fe40000000000 */
[----:B------:R-:W-:Y:S02]  /*62d0*/  IMAD.MOV R12, RZ, RZ, -R12 ;  /* 0x000000ffff0c7224 */ /* 0x000fe400078e0a0c */
[----:B0-----:R-:W-:Y:S01]  /*62e0*/  VIADD R11, R0, 0xcf ;  /* 0x000000cf000b7836 */ /* 0x001fe20000000000 */
[----:B------:R0:W-:Y:S01]  /*62f0*/  STL [R1+0x1284], R3 ;  /* 0x0012840301007387 */ /* 0x0001e20000100800 */
[----:B-1----:R-:W-:-:S03]  /*6300*/  IMAD.HI.U32 R7, R9, R2, RZ ;  /* 0x0000000209077227 */ /* 0x002fc600078e00ff */
[----:B------:R-:W-:Y:S01]  /*6310*/  IABS R13, R11 ;  /* 0x0000000b000d7213 */ /* 0x000fe20000000000 */
[----:B------:R1:W-:Y:S01]  /*6320*/  STL [R1+0x1288], R11 ;  /* 0x0012880b01007387 */ /* 0x0003e20000100800 */
[----:B------:R-:W-:-:S03]  /*6330*/  IMAD.MOV R7, RZ, RZ, -R7 ;  /* 0x000000ffff077224 */ /* 0x000fc600078e0a07 */
[----:B------:R-:W-:Y:S01]  /*6340*/  STL [R1+0x128c], R28 ;  /* 0x00128c1c01007387 */ /* 0x000fe20000100800 */
[----:B0-----:R-:W-:Y:S01]  /*6350*/  IABS R3, R3 ;  /* 0x0000000300037213 */ /* 0x001fe20000000000 */
[C---:B------:R-:W-:Y:S02]  /*6360*/  IMAD R2, R8.reuse, R7, R2 ;  /* 0x0000000708027224 */ /* 0x040fe400078e0202 */
[----:B-1----:R-:W-:Y:S02]  /*6370*/  IMAD R11, R8, R12, R6 ;  /* 0x0000000c080b7224 */ /* 0x002fe400078e0206 */
        /* <DEDUP_REMOVED lines=9> */
[C---:B------:R-:W-:Y:S01]  /*6410*/  IMAD R13, R8.reuse, R13, R3 ;  /* 0x0000000d080d7224 */ /* 0x040fe200078e0203 */
[----:B-1----:R-:W-:Y:S01]  /*6420*/  IABS R2, R27 ;  /* 0x0000001b00027213 */ /* 0x002fe20000000000 */
[----:B------:R-:W-:Y:S01]  /*6430*/  IMAD.HI.U32 R12, R9, R50, RZ ;  /* 0x00000032090c7227 */ /* 0x000fe200078e00ff */
[----:B------:R-:W-:Y:S01]  /*6440*/  IABS R3, R11 ;  /* 0x0000000b00037213 */ /* 0x000fe20000000000 */
[----:B------:R0:W-:Y:S02]  /*6450*/  STL [R1+0x12a0], R11 ;  /* 0x0012a00b01007387 */ /* 0x0001e40000100800 */
[C---:B------:R-:W-:Y:S02]  /*6460*/  IMAD R6, R8.reuse, R7, R6 ;  /* 0x0000000708067224 */ /* 0x040fe400078e0206 */
[----:B------:R-:W-:Y:S01]  /*6470*/  IMAD.MOV R12, RZ, RZ, -R12 ;  /* 0x000000ffff0c7224 */ /* 0x000fe200078e0a0c */
[----:B------:R1:W-:Y:S03]  /*6480*/  STL [R1+0x9c], R13 ;  /* 0x00009c0d01007387 */ /* 0x0003e60000100800 */
[----:B------:R-:W-:Y:S01]  /*6490*/  IMAD R50, R8, R12, R50 ;  /* 0x0000000c08327224 */ /* 0x000fe200078e0232 */
[----:B------:R2:W-:Y:S01]  /*64a0*/  STL [R1+0x98], R6 ;  /* 0x0000980601007387 */ /* 0x0005e20000100800 */
[----:B0-----:R-:W-:Y:S01]  /*64b0*/  VIADD R11, R0, 0xd4 ;  /* 0x000000d4000b7836 */ /* 0x001fe20000000000 */
[----:B------:R-:W-:-:S02]  /*64c0*/  IABS R12, R18 ;  /* 0x00000012000c7213 */ /* 0x000fc40000000000 */
[----:B------:R-:W-:Y:S01]  /*64d0*/  STL [R1+0x1268], R18 ;  /* 0x0012681201007387 */ /* 0x000fe20000100800 */
[C---:B-1----:R-:W-:Y:S01]  /*64e0*/  IMAD.HI.U32 R13, R9.reuse, R2, RZ ;  /* 0x00000002090d7227 */ /* 0x042fe200078e00ff */
[----:B------:R-:W-:Y:S02]  /*64f0*/  IABS R7, R11 ;  /* 0x0000000b00077213 */ /* 0x000fe40000000000 */
[----:B------:R0:W-:Y:S01]  /*6500*/  STL [R1+0x12b4], R11 ;  /* 0x0012b40b01007387 */ /* 0x0001e20000100800 */
[----:B--2---:R-:W-:-:S03]  /*6510*/  IMAD.HI.U32 R6, R9, R3, RZ ;  /* 0x0000000309067227 */ /* 0x004fc600078e00ff */
[----:B------:R-:W-:Y:S01]  /*6520*/  STL [R1+0xf04], R81 ;  /* 0x000f045101007387 */ /* 0x000fe20000100800 */
[----:B------:R-:W-:Y:S02]  /*6530*/  IMAD.MOV R13, RZ, RZ, -R13 ;  /* 0x000000ffff0d7224 */ /* 0x000fe400078e0a0d */
[----:B------:R-:W-:Y:S02]  /*6540*/  IMAD.MOV R6, RZ, RZ, -R6 ;  /* 0x000000ffff067224 */ /* 0x000fe400078e0a06 */
[C---:B------:R-:W-:Y:S02]  /*6550*/  IMAD R2, R8.reuse, R13, R2 ;  /* 0x0000000d08027224 */ /* 0x040fe400078e0202 */
[----:B------:R-:W-:Y:S01]  /*6560*/  IMAD R3, R8, R6, R3 ;  /* 0x0000000608037224 */ /* 0x000fe200078e0203 */
[----:B------:R-:W-:Y:S01]  /*6570*/  IABS R6, R25 ;  /* 0x0000001900067213 */ /* 0x000fe20000000000 */
[----:B------:R-:W-:-:S03]  /*6580*/  IMAD.HI.U32 R13, R9, R12, RZ ;  /* 0x0000000c090d7227 */ /* 0x000fc600078e00ff */
[----:B------:R1:W-:Y:S01]  /*6590*/  STL [R1+0x94], R3 ;  /* 0x0000940301007387 */ /* 0x0003e20000100800 */
[----:B------:R-:W-:-:S03]  /*65a0*/  IMAD.HI.U32 R37, R9, R7, RZ ;  /* 0x0000000709257227 */ /* 0x000fc600078e00ff */
[----:B------:R-:W-:Y:S01]  /*65b0*/  STL [R1+0x1290], R26 ;  /* 0x0012901a01007387 */ /* 0x000fe20000100800 */
[----:B------:R-:W-:Y:S02]  /*65c0*/  IMAD.MOV R13, RZ, RZ, -R13 ;  /* 0x000000ffff0d7224 */ /* 0x000fe400078e0a0d */
[----:B------:R-:W-:Y:S01]  /*65d0*/  IMAD.MOV R37, RZ, RZ, -R37 ;  /* 0x000000ffff257224 */ /* 0x000fe200078e0a25 */
[----:B------:R-:W-:Y:S01]  /*65e0*/  STL [R1+0x129c], R25 ;  /* 0x00129c1901007387 */ /* 0x000fe20000100800 */
[C---:B0-----:R-:W-:Y:S01]  /*65f0*/  IMAD R11, R8.reuse, R13, R12 ;  /* 0x0000000d080b7224 */ /* 0x041fe200078e020c */
[----:B-1----:R-:W-:Y:S01]  /*6600*/  IABS R3, R26 ;  /* 0x0000001a00037213 */ /* 0x002fe20000000000 */
[----:B------:R-:W-:Y:S01]  /*6610*/  IMAD R7, R8, R37, R7 ;  /* 0x0000002508077224 */ /* 0x000fe200078e0207 */
[----:B------:R-:W-:Y:S01]  /*6620*/  IABS R37, R23 ;  /* 0x0000001700257213 */ /* 0x000fe20000000000 */
[----:B------:R-:W-:Y:S01]  /*6630*/  VIADD R18, R0, 0xe9 ;  /* 0x000000e900127836 */ /* 0x000fe20000000000 */
[----:B------:R0:W-:Y:S01]  /*6640*/  STL [R1+0x84], R11 ;  /* 0x0000840b01007387 */ /* 0x0001e20000100800 */
[----:B------:R-:W-:-:S03]  /*6650*/  IMAD.HI.U32 R13, R9, R3, RZ ;  /* 0x00000003090d7227 */ /* 0x000fc600078e00ff */
[----:B------:R1:W-:Y:S01]  /*6660*/  STL [R1+0x88], R7 ;  /* 0x0000880701007387 */ /* 0x0003e20000100800 */
[----:B------:R-:W-:Y:S02]  /*6670*/  IMAD.MOV R13, RZ, RZ, -R13 ;  /* 0x000000ffff0d7224 */ /* 0x000fe400078e0a0d */
[----:B------:R-:W-:Y:S01]  /*6680*/  IMAD.HI.U32 R12, R9, R6, RZ ;  /* 0x00000006090c7227 */ /* 0x000fe200078e00ff */
[----:B------:R-:W-:Y:S03]  /*6690*/  STL [R1+0x12ac], R24 ;  /* 0x0012ac1801007387 */ /* 0x000fe60000100800 */
[----:B0-----:R-:W-:Y:S01]  /*66a0*/  VIADD R11, R0, 0xe8 ;  /* 0x000000e8000b7836 */ /* 0x001fe20000000000 */
[----:B------:R-:W-:Y:S01]  /*66b0*/  STL [R1+0x12b0], R23 ;  /* 0x0012b01701007387 */ /* 0x000fe20000100800 */
[----:B------:R-:W-:Y:S01]  /*66c0*/  IMAD R3, R8, R13, R3 ;  /* 0x0000000d08037224 */ /* 0x000fe200078e0203 */
[----:B------:R-:W-:Y:S01]  /*66d0*/  IABS R13, R18 ;  /* 0x00000012000d7213 */ /* 0x000fe20000000000 */
[----:B------:R-:W-:Y:S01]  /*66e0*/  IMAD.MOV R12, RZ, RZ, -R12 ;  /* 0x000000ffff0c7224 */ /* 0x000fe200078e0a0c */
[----:B------:R-:W-:Y:S01]  /*66f0*/  STL [R1+0x12b8], R11 ;  /* 0x0012b80b01007387 */ /* 0x000fe20000100800 */
[----:B-1----:R-:W-:-:S02]  /*6700*/  IABS R7, R24 ;  /* 0x0000001800077213 */ /* 0x002fc40000000000 */
[----:B------:R-:W-:Y:S01]  /*6710*/  IMAD R6, R8, R12, R6 ;  /* 0x0000000c08067224 */ /* 0x000fe200078e0206 */
[----:B------:R0:W-:Y:S01]  /*6720*/  STL [R1+0x1294], R18 ;  /* 0x0012941201007387 */ /* 0x0001e20000100800 */
[----:B------:R-:W-:Y:S01]  /*6730*/  IMAD.HI.U32 R12, R9, R37, RZ ;  /* 0x00000025090c7227 */ /* 0x000fe200078e00ff */
[----:B------:R-:W-:-:S03]  /*6740*/  IABS R38, R11 ;  /* 0x0000000b00267213 */ /* 0x000fc60000000000 */
[----:B------:R-:W-:Y:S02]  /*6750*/  IMAD.MOV R12, RZ, RZ, -R12 ;  /* 0x000000ffff0c7224 */ /* 0x000fe400078e0a0c */
[----:B------:R-:W-:-:S04]  /*6760*/  IMAD.HI.U32 R92, R9, R7, RZ ;  /* 0x00000007095c7227 */ /* 0x000fc800078e00ff */
[----:B0-----:R-:W-:Y:S02]  /*6770*/  VIADD R18, R0, 0xf0 ;  /* 0x000000f000127836 */ /* 0x001fe40000000000 */
[----:B------:R-:W-:Y:S02]  /*6780*/  IMAD R37, R8, R12, R37 ;  /* 0x0000000c08257224 */ /* 0x000fe400078e0225 */
[----:B------:R-:W-:Y:S01]  /*6790*/  IMAD.MOV R92, RZ, RZ, -R92 ;  /* 0x000000ffff5c7224 */ /* 0x000fe200078e0a5c */
[----:B------:R0:W-:Y:S01]  /*67a0*/  STL [R1+0x1260], R18 ;  /* 0x0012601201007387 */ /* 0x0001e20000100800 */
[----:B------:R-:W-:Y:S01]  /*67b0*/  IABS R12, R18 ;  /* 0x00000012000c7213 */ /* 0x000fe20000000000 */
[----:B------:R-:W-:Y:S02]  /*67c0*/  IMAD.HI.U32 R91, R9, R38, RZ ;  /* 0x00000026095b7227 */ /* 0x000fe400078e00ff */
[----:B------:R-:W2:Y:S02]  /*67d0*/  LDL.LU R81, [R1+0x137c] ;  /* 0x00137c0001517983 */ /* 0x000ea40000300800 */
[----:B------:R-:W-:-:S02]  /*67e0*/  @!P0 IMAD.IADD R39, R39, 0x1, -R15 ;  /* 0x0000000127278824 */ /* 0x000fc400078e0a0f */
[----:B------:R-:W-:Y:S02]  /*67f0*/  IMAD R7, R8, R92, R7 ;  /* 0x0000005c08077224 */ /* 0x000fe400078e0207 */
[----:B0-----:R-:W-:Y:S02]  /*6800*/  VIADD R18, R0, 0xf1 ;  /* 0x000000f100127836 */ /* 0x001fe40000000000 */
[----:B------:R-:W-:Y:S02]  /*6810*/  IMAD.MOV R91, RZ, RZ, -R91 ;  /* 0x000000ffff5b7224 */ /* 0x000fe400078e0a5b */
[----:B------:R-:W-:Y:S01]  /*6820*/  IMAD.HI.U32 R92, R9, R13, RZ ;  /* 0x0000000d095c7227 */ /* 0x000fe200078e00ff */
[----:B------:R0:W-:Y:S01]  /*6830*/  STL [R1+0x1228], R18 ;  /* 0x0012281201007387 */ /* 0x0001e20000100800 */
[----:B------:R-:W-:Y:S02]  /*6840*/  IABS R15, R18 ;  /* 0x00000012000f7213 */ /* 0x000fe40000000000 */
[----:B------:R-:W-:-:S02]  /*6850*/  IMAD R38, R8, R91, R38 ;  /* 0x0000005b08267224 */ /* 0x000fc400078e0226 */
[----:B------:R-:W-:Y:S01]  /*6860*/  IMAD.MOV R92, RZ, RZ, -R92 ;  /* 0x000000ffff5c7224 */ /* 0x000fe200078e0a5c */
[----:B0-----:R-:W3:Y:S01]  /*6870*/  LDL R18, [R1+0xf50] ;  /* 0x000f500001127983 */ /* 0x001ee20000100800 */
[----:B------:R-:W-:-:S04]  /*6880*/  IMAD.HI.U32 R91, R9, R12, RZ ;  /* 0x0000000c095b7227 */ /* 0x000fc800078e00ff */
[----:B------:R-:W-:Y:S02]  /*6890*/  IMAD R13, R8, R92, R13 ;  /* 0x0000005c080d7224 */ /* 0x000fe400078e020d */
[----:B------:R-:W-:-:S04]  /*68a0*/  IMAD.MOV R92, RZ, RZ, -R91 ;  /* 0x000000ffff5c7224 */ /* 0x000fc800078e0a5b */
[C---:B------:R-:W-:Y:S02]  /*68b0*/  IMAD R12, R8.reuse, R92, R12 ;  /* 0x0000005c080c7224 */ /* 0x040fe400078e020c */
[----:B------:R-:W4:Y:S01]  /*68c0*/  LDL R92, [R1+0xf44] ;  /* 0x000f4400015c7983 */ /* 0x000f220000100800 */
[----:B------:R-:W-:Y:S02]  /*68d0*/  ISETP.GT.U32.AND P5, PT, R8, R83, PT ;  /* 0x000000530800720c */ /* 0x000fe40003fa4070 */
[----:B------:R-:W-:Y:S01]  /*68e0*/  ISETP.NE.AND P1, PT, R10, RZ, PT ;  /* 0x000000ff0a00720c */ /* 0x000fe20003f25270 */
[----:B------:R-:W-:Y:S01]  /*68f0*/  @!P2 IMAD.MOV R39, RZ, RZ, -R39 ;  /* 0x000000ffff27a224 */ /* 0x000fe200078e0a27 */
[----:B------:R-:W-:-:S09]  /*6900*/  ISETP.GT.U32.AND P0, PT, R8, R14, PT ;  /* 0x0000000e0800720c */ /* 0x000fd20003f04070 */
[--C-:B------:R-:W-:Y:S02]  /*6910*/  @!P5 IMAD.IADD R83, R83, 0x1, -R8.reuse ;  /* 0x000000015353d824 */ /* 0x100fe400078e0a08 */
[----:B------:R-:W-:Y:S02]  /*6920*/  @!P1 LOP3.LUT R39, RZ, R10, RZ, 0x33, !PT ;  /* 0x0000000aff279212 */ /* 0x000fe400078e33ff */
[C---:B------:R-:W-:Y:S02]  /*6930*/  ISETP.GT.U32.AND P1, PT, R8.reuse, R86, PT ;  /* 0x000000560800720c */ /* 0x040fe40003f24070 */
[----:B------:R-:W-:Y:S01]  /*6940*/  ISETP.GT.U32.AND P6, PT, R8, R82, PT ;  /* 0x000000520800720c */ /* 0x000fe20003fc4070 */
[----:B------:R-:W-:Y:S01]  /*6950*/  @!P0 IMAD.IADD R14, R14, 0x1, -R8 ;  /* 0x000000010e0e8824 */ /* 0x000fe200078e0a08 */
[C---:B------:R-:W-:Y:S01]  /*6960*/  ISETP.GT.U32.AND P4, PT, R8.reuse, R16, PT ;  /* 0x000000100800720c */ /* 0x040fe20003f84070 */
[----:B------:R-:W4:Y:S01]  /*6970*/  LDL R10, [R1+0xf7c] ;  /* 0x000f7c00010a7983 */ /* 0x000f220000100800 */
[----:B------:R-:W-:-:S07]  /*6980*/  ISETP.GT.U32.AND P0, PT, R8, R85, PT ;  /* 0x000000550800720c */ /* 0x000fce0003f04070 */
[--C-:B------:R-:W-:Y:S02]  /*6990*/  @!P1 IMAD.IADD R86, R86, 0x1, -R8.reuse ;  /* 0x0000000156569824 */ /* 0x100fe400078e0a08 */
[--C-:B------:R-:W-:Y:S01]  /*69a0*/  @!P6 IMAD.IADD R82, R82, 0x1, -R8.reuse ;  /* 0x000000015252e824 */ /* 0x100fe200078e0a08 */
[----:B------:R-:W-:Y:S01]  /*69b0*/  ISETP.GT.U32.AND P6, PT, R8, R14, PT ;  /* 0x0000000e0800720c */ /* 0x000fe20003fc4070 */
[--C-:B------:R-:W-:Y:S01]  /*69c0*/  @!P4 IMAD.IADD R16, R16, 0x1, -R8.reuse ;  /* 0x000000011010c824 */ /* 0x100fe200078e0a08 */
[----:B------:R-:W-:Y:S01]  /*69d0*/  ISETP.GT.U32.AND P2, PT, R8, R84, PT ;  /* 0x000000540800720c */ /* 0x000fe20003f44070 */
[----:B------:R-:W-:Y:S01]  /*69e0*/  @!P0 IMAD.IADD R85, R85, 0x1, -R8 ;  /* 0x0000000155558824 */ /* 0x000fe200078e0a08 */
[----:B------:R-:W-:Y:S01]  /*69f0*/  ISETP.GE.AND P4, PT, R0, RZ, PT ;  /* 0x000000ff0000720c */ /* 0x000fe20003f86270 */
[----:B------:R-:W-:-:S04]  /*6a00*/  IMAD.HI.U32 R91, R9, R15, RZ ;  /* 0x0000000f095b7227 */ /* 0x000fc800078e00ff */
[----:B------:R-:W-:-:S04]  /*6a10*/  IMAD.MOV R91, RZ, RZ, -R91 ;  /* 0x000000ffff5b7224 */ /* 0x000fc800078e0a5b */
[--C-:B------:R-:W-:Y:S02]  /*6a20*/  @!P6 IMAD.IADD R14, R14, 0x1, -R8.reuse ;  /* 0x000000010e0ee824 */ /* 0x100fe400078e0a08 */
[----:B------:R-:W-:Y:S01]  /*6a30*/  @!P2 IMAD.IADD R84, R84, 0x1, -R8 ;  /* 0x000000015454a824 */ /* 0x000fe200078e0a08 */
[C---:B------:R-:W-:Y:S01]  /*6a40*/  ISETP.GT.U32.AND P2, PT, R8.reuse, R82, PT ;  /* 0x000000520800720c */ /* 0x040fe20003f44070 */
[----:B------:R-:W-:Y:S02]  /*6a50*/  @!P4 IMAD.MOV R14, RZ, RZ, -R14 ;  /* 0x000000ffff0ec224 */ /* 0x000fe400078e0a0e */
[----:B------:R-:W-:Y:S02]  /*6a60*/  IMAD R15, R8, R91, R15 ;  /* 0x0000005b080f7224 */ /* 0x000fe400078e020f */
[----:B------:R-:W4:Y:S08]  /*6a70*/  LDL R91, [R1+0xf60] ;  /* 0x000f6000015b7983 */ /* 0x000f300000100800 */
[----:B------:R-:W-:Y:S01]  /*6a80*/  @!P2 IMAD.IADD R82, R82, 0x1, -R8 ;  /* 0x000000015252a824 */ /* 0x000fe200078e0a08 */
[----:B------:R-:W-:-:S13]  /*6a90*/  ISETP.GT.U32.AND P2, PT, R8, R16, PT ;  /* 0x000000100800720c */ /* 0x000fda0003f44070 */
[----:B------:R-:W-:Y:S01]  /*6aa0*/  @!P2 IMAD.IADD R16, R16, 0x1, -R8 ;  /* 0x000000011010a824 */ /* 0x000fe200078e0a08 */
[----:B--2---:R-:W-:-:S13]  /*6ab0*/  ISETP.GT.U32.AND P3, PT, R8, R81, PT ;  /* 0x000000510800720c */ /* 0x004fda0003f64070 */
[----:B------:R-:W-:-:S05]  /*6ac0*/  @!P3 IMAD.IADD R81, R81, 0x1, -R8 ;  /* 0x000000015151b824 */ /* 0x000fca00078e0a08 */
[----:B------:R-:W-:Y:S02]  /*6ad0*/  ISETP.GT.U32.AND P5, PT, R8, R81, PT ;  /* 0x000000510800720c */ /* 0x000fe40003fa4070 */
[----:B---3--:R-:W-:-:S11]  /*6ae0*/  ISETP.GE.AND P1, PT, R18, RZ, PT ;  /* 0x000000ff1200720c */ /* 0x008fd60003f26270 */
[----:B------:R-:W-:-:S04]  /*6af0*/  @!P5 IMAD.IADD R81, R81, 0x1, -R8 ;  /* 0x000000015151d824 */ /* 0x000fc800078e0a08 */
[----:B------:R-:W-:Y:S02]  /*6b00*/  IMAD.MOV.U32 R18, RZ, RZ, R81 ;  /* 0x000000ffff127224 */ /* 0x000fe400078e0051 */
[----:B------:R-:W2:Y:S01]  /*6b10*/  LDL R81, [R1+0xf5c] ;  /* 0x000f5c0001517983 */ /* 0x000ea20000100800 */
[----:B----4-:R-:W-:-:S03]  /*6b20*/  ISETP.GE.AND P0, PT, R92, RZ, PT ;  /* 0x000000ff5c00720c */ /* 0x010fc60003f06270 */
[----:B------:R-:W3:Y:S04]  /*6b30*/  LDL R92, [R1+0xf80] ;  /* 0x000f8000015c7983 */ /* 0x000ee80000100800 */
[----:B------:R-:W-:Y:S06]  /*6b40*/  STL [R1+0x3c], R14 ;  /* 0x00003c0e01007387 */ /* 0x000fec0000100800 */
[----:B------:R-:W-:-:S05]  /*6b50*/  @!P0 IMAD.MOV R18, RZ, RZ, -R18 ;  /* 0x000000ffff128224 */ /* 0x000fca00078e0a12 */
[----:B------:R0:W-:Y:S04]  /*6b60*/  STL [R1+0x38], R18 ;  /* 0x0000381201007387 */ /* 0x0001e80000100800 */
[----:B0-----:R-:W4:Y:S01]  /*6b70*/  LDL.LU R18, [R1+0x1378] ;  /* 0x0013780001127983 */ /* 0x001f220000300800 */
[----:B------:R-:W-:-:S04]  /*6b80*/  IMAD.MOV.U32 R14, RZ, RZ, R82 ;  /* 0x000000ffff0e7224 */ /* 0x000fc800078e0052 */
[----:B------:R-:W-:-:S05]  /*6b90*/  @!P1 IMAD.MOV R14, RZ, RZ, -R14 ;  /* 0x000000ffff0e9224 */ /* 0x000fca00078e0a0e */
[----:B------:R0:W-:Y:S02]  /*6ba0*/  STL [R1+0x2d4], R14 ;  /* 0x0002d40e01007387 */ /* 0x0001e40000100800 */
[----:B0-----:R-:W-:-:S05]  /*6bb0*/  VIADD R14, R0, 0xf8 ;  /* 0x000000f8000e7836 */ /* 0x001fca0000000000 */
[----:B------:R-:W-:Y:S04]  /*6bc0*/  STL [R1+0x11b8], R14 ;  /* 0x0011b80e01007387 */ /* 0x000fe80000100800 */
[----:B------:R0:W-:Y:S04]  /*6bd0*/  STL [R1+0x1300], R16 ;  /* 0x0013001001007387 */ /* 0x0001e80000100800 */
[----:B0-----:R-:W4:Y:S01]  /*6be0*/  LDL R16, [R1+0xfa4] ;  /* 0x000fa40001107983 */ /* 0x001f220000100800 */
[C---:B------:R-:W-:Y:S02]  /*6bf0*/  ISETP.GT.U32.AND P3, PT, R8.reuse, R90, PT ;  /* 0x0000005a0800720c */ /* 0x040fe40003f64070 */
[----:B------:R-:W-:-:S02]  /*6c00*/  ISETP.GT.U32.AND P5, PT, R8, R85, PT ;  /* 0x000000550800720c */ /* 0x000fc40003fa4070 */
[----:B------:R-:W-:-:S09]  /*6c10*/  ISETP.GT.U32.AND P4, PT, R8, R17, PT ;  /* 0x000000110800720c */ /* 0x000fd20003f84070 */
[--C-:B------:R-:W-:Y:S01]  /*6c20*/  @!P3 IMAD.IADD R90, R90, 0x1, -R8.reuse ;  /* 0x000000015a5ab824 */ /* 0x100fe200078e0a08 */
[C---:B------:R-:W-:Y:S01]  /*6c30*/  ISETP.GT.U32.AND P3, PT, R8.reuse, R83, PT ;  /* 0x000000530800720c */ /* 0x040fe20003f64070 */
[--C-:B------:R-:W-:Y:S01]  /*6c40*/  @!P5 IMAD.IADD R85, R85, 0x1, -R8.reuse ;  /* 0x000000015555d824 */ /* 0x100fe200078e0a08 */
[----:B------:R-:W-:Y:S01]  /*6c50*/  ISETP.GT.U32.AND P6, PT, R8, R84, PT ;  /* 0x000000540800720c */ /* 0x000fe20003fc4070 */
[----:B------:R-:W-:Y:S01]  /*6c60*/  @!P4 IMAD.IADD R17, R17, 0x1, -R8 ;  /* 0x000000011111c824 */ /* 0x000fe200078e0a08 */
[----:B------:R-:W-:-:S09]  /*6c70*/  ISETP.GE.AND P4, PT, R10, RZ, PT ;  /* 0x000000ff0a00720c */ /* 0x000fd20003f86270 */
[----:B------:R-:W-:-:S04]  /*6c80*/  @!P3 IMAD.IADD R83, R83, 0x1, -R8 ;  /* 0x000000015353b824 */ /* 0x000fc800078e0a08 */
[----:B------:R-:W-:Y:S01]  /*6c90*/  IMAD.MOV.U32 R10, RZ, RZ, R83 ;  /* 0x000000ffff0a7224 */ /* 0x000fe200078e0053 */
[C---:B------:R-:W-:Y:S01]  /*6ca0*/  ISETP.GT.U32.AND P0, PT, R8.reuse, R86, PT ;  /* 0x000000560800720c */ /* 0x040fe20003f04070 */
[----:B------:R-:W-:Y:S01]  /*6cb0*/  STL [R1+0x1304], R17 ;  /* 0x0013041101007387 */ /* 0x000fe20000100800 */
[----:B------:R-:W-:Y:S01]  /*6cc0*/  ISETP.GT.U32.AND P1, PT, R8, R90, PT ;  /* 0x0000005a0800720c */ /* 0x000fe20003f24070 */
[----:B------:R-:W-:Y:S01]  /*6cd0*/  @!P6 IMAD.IADD R84, R84, 0x1, -R8 ;  /* 0x000000015454e824 */ /* 0x000fe200078e0a08 */
[----:B------:R-:W-:-:S09]  /*6ce0*/  ISETP.GT.U32.AND P6, PT, R8, R88, PT ;  /* 0x000000580800720c */ /* 0x000fd20003fc4070 */
[--C-:B------:R-:W-:Y:S01]  /*6cf0*/  @!P0 IMAD.IADD R86, R86, 0x1, -R8.reuse ;  /* 0x0000000156568824 */ /* 0x100fe200078e0a08 */
[----:B------:R-:W-:Y:S01]  /*6d00*/  ISETP.GE.AND P0, PT, R91, RZ, PT ;  /* 0x000000ff5b00720c */ /* 0x000fe20003f06270 */
[----:B------:R-:W-:Y:S02]  /*6d10*/  IMAD.MOV.U32 R91, RZ, RZ, R85 ;  /* 0x000000ffff5b7224 */ /* 0x000fe400078e0055 */
[--C-:B------:R-:W-:Y:S02]  /*6d20*/  @!P1 IMAD.IADD R90, R90, 0x1, -R8.reuse ;  /* 0x000000015a5a9824 */ /* 0x100fe400078e0a08 */
[----:B------:R-:W-:Y:S02]  /*6d30*/  @!P6 IMAD.IADD R88, R88, 0x1, -R8 ;  /* 0x000000015858e824 */ /* 0x000fe400078e0a08 */
[----:B------:R-:W-:Y:S01]  /*6d40*/  @!P4 IMAD.MOV R91, RZ, RZ, -R91 ;  /* 0x000000ffff5bc224 */ /* 0x000fe200078e0a5b */
[----:B------:R-:W-:-:S13]  /*6d50*/  ISETP.GT.U32.AND P4, PT, R8, R21, PT ;  /* 0x000000150800720c */ /* 0x000fda0003f84070 */
[----:B------:R-:W-:Y:S01]  /*6d60*/  @!P4 IMAD.IADD R21, R21, 0x1, -R8 ;  /* 0x000000011515c824 */ /* 0x000fe200078e0a08 */
[----:B--2---:R-:W-:-:S13]  /*6d70*/  ISETP.GE.AND P5, PT, R81, RZ, PT ;  /* 0x000000ff5100720c */ /* 0x004fda0003fa6270 */
[----:B------:R-:W-:-:S05]  /*6d80*/  @!P5 IMAD.MOV R10, RZ, RZ, -R10 ;  /* 0x000000ffff0ad224 */ /* 0x000fca00078e0a0a */
[----:B------:R0:W-:Y:S04]  /*6d90*/  STL [R1+0x34], R10 ;  /* 0x0000340a01007387 */ /* 0x0001e80000100800 */
[----:B------:R-:W2:Y:S01]  /*6da0*/  LDL R82, [R1+0xfd4] ;  /* 0x000fd40001527983 */ /* 0x000ea20000100800 */
[----:B---3--:R-:W-:-:S03]  /*6db0*/  ISETP.GE.AND P1, PT, R92, RZ, PT ;  /* 0x000000ff5c00720c */ /* 0x008fc60003f26270 */
[----:B------:R-:W3:Y:S04]  /*6dc0*/  LDL R81, [R1+0xfd0] ;  /* 0x000fd00001517983 */ /* 0x000ee80000100800 */
[----:B0-----:R-:W3:Y:S01]  /*6dd0*/  LDL R10, [R1+0xfa0] ;  /* 0x000fa000010a7983 */ /* 0x001ee20000100800 */
[----:B----4-:R-:W-:Y:S01]  /*6de0*/  ISETP.GT.U32.AND P6, PT, R8, R18, PT ;  /* 0x000000120800720c */ /* 0x010fe20003fc4070 */
[----:B------:R-:W-:-:S04]  /*6df0*/  IMAD.MOV.U32 R92, RZ, RZ, R84 ;  /* 0x000000ffff5c7224 */ /* 0x000fc800078e0054 */
[----:B------:R-:W-:Y:S02]  /*6e00*/  @!P0 IMAD.MOV R92, RZ, RZ, -R92 ;  /* 0x000000ffff5c8224 */ /* 0x000fe400078e0a5c */
[----:B------:R-:W-:-:S03]  /*6e10*/  @!P1 IMAD.MOV R86, RZ, RZ, -R86 ;  /* 0x000000ffff569224 */ /* 0x000fc600078e0a56 */
[----:B------:R0:W-:Y:S03]  /*6e20*/  STL [R1+0x1308], R92 ;  /* 0x0013085c01007387 */ /* 0x0001e60000100800 */
[----:B------:R-:W-:Y:S01]  /*6e30*/  @!P6 IMAD.IADD R18, R18, 0x1, -R8 ;  /* 0x000000011212e824 */ /* 0x000fe200078e0a08 */
[----:B------:R1:W-:Y:S04]  /*6e40*/  STL [R1+0x130c], R91 ;  /* 0x00130c5b01007387 */ /* 0x0003e80000100800 */
[----:B------:R4:W-:Y:S04]  /*6e50*/  STL [R1+0x1310], R86 ;  /* 0x0013105601007387 */ /* 0x0009e80000100800 */
[----:B------:R-:W-:Y:S04]  /*6e60*/  STL [R1+0x1314], R18 ;  /* 0x0013141201007387 */ /* 0x000fe80000100800 */
[----:B------:R-:W-:Y:S04]  /*6e70*/  STL [R1+0x1318], R21 ;  /* 0x0013181501007387 */ /* 0x000fe80000100800 */
[----:B------:R-:W4:Y:S01]  /*6e80*/  LDL R17, [R1+0x10f0] ;  /* 0x0010f00001117983 */ /* 0x000f220000100800 */
[----:B------:R-:W-:-:S03]  /*6e90*/  ISETP.GE.AND P1, PT, R16, RZ, PT ;  /* 0x000000ff1000720c */ /* 0x000fc60003f26270 */
[----:B------:R-:W4:Y:S04]  /*6ea0*/  LDL R84, [R1+0x10e0] ;  /* 0x0010e00001547983 */ /* 0x000f280000100800 */
[----:B------:R-:W4:Y:S01]  /*6eb0*/  LDL R16, [R1+0x10b8] ;  /* 0x0010b80001107983 */ /* 0x000f220000100800 */
[C---:B------:R-:W-:Y:S02]  /*6ec0*/  ISETP.GT.U32.AND P3, PT, R8.reuse, R87, PT ;  /* 0x000000570800720c */ /* 0x040fe40003f64070 */
[C---:B------:R-:W-:Y:S01]  /*6ed0*/  ISETP.GT.U32.AND P2, PT, R8.reuse, R89, PT ;  /* 0x000000590800720c */ /* 0x040fe20003f44070 */
[----:B------:R-:W4:Y:S10]  /*6ee0*/  LDL R83, [R1+0x10d8] ;  /* 0x0010d80001537983 */ /* 0x000f340000100800 */
[----:B------:R-:W-:Y:S01]  /*6ef0*/  @!P3 IMAD.IADD R87, R87, 0x1, -R8 ;  /* 0x000000015757b824 */ /* 0x000fe200078e0a08 */
[----:B------:R-:W-:-:S02]  /*6f00*/  ISETP.GT.U32.AND P3, PT, R8, R63, PT ;  /* 0x0000003f0800720c */ /* 0x000fc40003f64070 */
[C---:B------:R-:W-:Y:S01]  /*6f10*/  ISETP.GT.U32.AND P0, PT, R8.reuse, R88, PT ;  /* 0x000000580800720c */ /* 0x040fe20003f04070 */
[----:B------:R-:W-:Y:S01]  /*6f20*/  @!P2 IMAD.IADD R89, R89, 0x1, -R8 ;  /* 0x000000015959a824 */ /* 0x000fe200078e0a08 */
[----:B------:R-:W-:-:S04]  /*6f30*/  ISETP.GT.U32.AND P2, PT, R8, R87, PT ;  /* 0x000000570800720c */ /* 0x000fc80003f44070 */
[----:B------:R-:W-:-:S05]  /*6f40*/  ISETP.GT.U32.AND P5, PT, R8, R89, PT ;  /* 0x000000590800720c */ /* 0x000fca0003fa4070 */
[----:B------:R-:W-:-:S05]  /*6f50*/  @!P3 IMAD.IADD R63, R63, 0x1, -R8 ;  /* 0x000000013f3fb824 */ /* 0x000fca00078e0a08 */
[----:B------:R-:W-:Y:S01]  /*6f60*/  ISETP.GT.U32.AND P3, PT, R8, R63, PT ;  /* 0x0000003f0800720c */ /* 0x000fe20003f64070 */
[--C-:B------:R-:W-:Y:S01]  /*6f70*/  @!P0 IMAD.IADD R88, R88, 0x1, -R8.reuse ;  /* 0x0000000158588824 */ /* 0x100fe200078e0a08 */
[C---:B------:R-:W-:Y:S02]  /*6f80*/  ISETP.GT.U32.AND P0, PT, R8.reuse, R66, PT ;  /* 0x000000420800720c */ /* 0x040fe40003f04070 */
[C---:B------:R-:W-:Y:S01]  /*6f90*/  ISETP.GT.U32.AND P6, PT, R8.reuse, R65, PT ;  /* 0x000000410800720c */ /* 0x040fe20003fc4070 */
[--C-:B------:R-:W-:Y:S01]  /*6fa0*/  @!P2 IMAD.IADD R87, R87, 0x1, -R8.reuse ;  /* 0x000000015757a824 */ /* 0x100fe200078e0a08 */
[C---:B------:R-:W-:Y:S01]  /*6fb0*/  ISETP.GT.U32.AND P2, PT, R8.reuse, R64, PT ;  /* 0x000000400800720c */ /* 0x040fe20003f44070 */
[----:B------:R-:W-:Y:S01]  /*6fc0*/  @!P5 IMAD.IADD R89, R89, 0x1, -R8 ;  /* 0x000000015959d824 */ /* 0x000fe200078e0a08 */
[----:B------:R-:W-:-:S05]  /*6fd0*/  ISETP.GT.U32.AND P5, PT, R8, R67, PT ;  /* 0x000000430800720c */ /* 0x000fca0003fa4070 */
[--C-:B------:R-:W-:Y:S02]  /*6fe0*/  @!P3 IMAD.IADD R63, R63, 0x1, -R8.reuse ;  /* 0x000000013f3fb824 */ /* 0x100fe400078e0a08 */
[--C-:B------:R-:W-:Y:S01]  /*6ff0*/  @!P0 IMAD.IADD R66, R66, 0x1, -R8.reuse ;  /* 0x0000000142428824 */ /* 0x100fe200078e0a08 */
[----:B------:R-:W-:Y:S01]  /*7000*/  ISETP.GT.U32.AND P0, PT, R8, R20, PT ;  /* 0x000000140800720c */ /* 0x000fe20003f04070 */
[--C-:B------:R-:W-:Y:S02]  /*7010*/  @!P6 IMAD.IADD R65, R65, 0x1, -R8.reuse ;  /* 0x000000014141e824 */ /* 0x100fe400078e0a08 */
[--C-:B------:R-:W-:Y:S02]  /*7020*/  @!P2 IMAD.IADD R64, R64, 0x1, -R8.reuse ;  /* 0x000000014040a824 */ /* 0x100fe400078e0a08 */
[----:B------:R-:W-:Y:S01]  /*7030*/  @!P5 IMAD.IADD R67, R67, 0x1, -R8 ;  /* 0x000000014343d824 */ /* 0x000fe200078e0a08 */
[----:B------:R-:W-:Y:S01]  /*7040*/  ISETP.GT.U32.AND P5, PT, R8, R65, PT ;  /* 0x000000410800720c */ /* 0x000fe20003fa4070 */
[----:B------:R-:W-:-:S06]  /*7050*/  @!P1 IMAD.MOV R90, RZ, RZ, -R90 ;  /* 0x000000ffff5a9224 */ /* 0x000fcc00078e0a5a */
[----:B------:R-:W-:Y:S01]  /*7060*/  @!P0 IMAD.IADD R20, R20, 0x1, -R8 ;  /* 0x0000000114148824 */ /* 0x000fe200078e0a08 */
[----:B------:R-:W-:-:S05]  /*7070*/  ISETP.GT.U32.AND P0, PT, R8, R70, PT ;  /* 0x000000460800720c */ /* 0x000fca0003f04070 */
[----:B------:R-:W-:Y:S01]  /*7080*/  @!P5 IMAD.IADD R65, R65, 0x1, -R8 ;  /* 0x000000014141d824 */ /* 0x000fe200078e0a08 */
[----:B------:R-:W-:-:S07]  /*7090*/  ISETP.GT.U32.AND P5, PT, R8, R71, PT ;  /* 0x000000470800720c */ /* 0x000fce0003fa4070 */
[----:B------:R-:W-:-:S06]  /*70a0*/  @!P0 IMAD.IADD R70, R70, 0x1, -R8 ;  /* 0x0000000146468824 */ /* 0x000fcc00078e0a08 */
[----:B------:R-:W-:Y:S01]  /*70b0*/  @!P5 IMAD.IADD R71, R71, 0x1, -R8 ;  /* 0x000000014747d824 */ /* 0x000fe200078e0a08 */
[----:B--2---:R-:W-:Y:S02]  /*70c0*/  ISETP.GE.AND P3, PT, R82, RZ, PT ;  /* 0x000000ff5200720c */ /* 0x004fe40003f66270 */
[----:B------:R-:W2:Y:S01]  /*70d0*/  LDL R82, [R1+0x1044] ;  /* 0x0010440001527983 */ /* 0x000ea20000100800 */
[----:B---3--:R-:W-:Y:S02]  /*70e0*/  ISETP.GE.AND P4, PT, R10, RZ, PT ;  /* 0x000000ff0a00720c */ /* 0x008fe40003f86270 */
[----:B------:R-:W-:Y:S02]  /*70f0*/  ISETP.GE.AND P2, PT, R81, RZ, PT ;  /* 0x000000ff5100720c */ /* 0x000fe40003f46270 */
[----:B------:R-:W3:Y:S09]  /*7100*/  LDL R81, [R1+0x103c] ;  /* 0x00103c0001517983 */ /* 0x000ef20000100800 */
[----:B------:R-:W-:Y:S01]  /*7110*/  @!P4 IMAD.MOV R87, RZ, RZ, -R87 ;  /* 0x000000ffff57c224 */ /* 0x000fe200078e0a57 */
[----:B------:R-:W-:Y:S01]  /*7120*/  ISETP.GT.U32.AND P4, PT, R8, R19, PT ;  /* 0x000000130800720c */ /* 0x000fe20003f84070 */
[----:B------:R-:W-:-:S02]  /*7130*/  @!P3 IMAD.MOV R88, RZ, RZ, -R88 ;  /* 0x000000ffff58b224 */ /* 0x000fc400078e0a58 */
[----:B------:R-:W-:Y:S01]  /*7140*/  @!P2 IMAD.MOV R89, RZ, RZ, -R89 ;  /* 0x000000ffff59a224 */ /* 0x000fe200078e0a59 */
[----:B------:R-:W-:Y:S04]  /*7150*/  STL [R1+0x131c], R90 ;  /* 0x00131c5a01007387 */ /* 0x000fe80000100800 */
[----:B------:R-:W-:Y:S05]  /*7160*/  STL [R1+0x1320], R87 ;  /* 0x0013205701007387 */ /* 0x000fea0000100800 */
[----:B------:R-:W-:Y:S01]  /*7170*/  @!P4 IMAD.IADD R19, R19, 0x1, -R8 ;  /* 0x000000011313c824 */ /* 0x000fe200078e0a08 */
[----:B------:R-:W-:Y:S04]  /*7180*/  STL [R1+0x1324], R88 ;  /* 0x0013245801007387 */ /* 0x000fe80000100800 */
[----:B------:R-:W-:Y:S01]  /*7190*/  STL [R1+0x1328], R89 ;  /* 0x0013285901007387 */ /* 0x000fe20000100800 */
[----:B----4-:R-:W-:-:S03]  /*71a0*/  ISETP.GE.AND P0, PT, R17, RZ, PT ;  /* 0x000000ff1100720c */ /* 0x010fc60003f06270 */
        /* <DEDUP_REMOVED lines=8> */
[----:B0-----:R-:W4:Y:S01]  /*7230*/  LDL R92, [R1+0xfc8] ;  /* 0x000fc800015c7983 */ /* 0x001f220000100800 */
[C---:B------:R-:W-:Y:S02]  /*7240*/  ISETP.GT.U32.AND P1, PT, R8.reuse, R64, PT ;  /* 0x000000400800720c */ /* 0x040fe40003f24070 */
[C---:B------:R-:W-:Y:S01]  /*7250*/  ISETP.GT.U32.AND P4, PT, R8.reuse, R73, PT ;  /* 0x000000490800720c */ /* 0x040fe20003f84070 */
[----:B-1----:R-:W4:Y:S01]  /*7260*/  LDL R91, [R1+0xfdc] ;  /* 0x000fdc00015b7983 */ /* 0x002f220000100800 */
[----:B------:R-:W-:-:S03]  /*7270*/  ISETP.GT.U32.AND P2, PT, R8, R67, PT ;  /* 0x000000430800720c */ /* 0x000fc60003f44070 */
[----:B------:R-:W4:Y:S02]  /*7280*/  LDL R86, [R1+0xfd8] ;  /* 0x000fd80001567983 */ /* 0x000f240000100800 */
[--C-:B------:R-:W-:Y:S02]  /*7290*/  @!P6 IMAD.IADD R68, R68, 0x1, -R8.reuse ;  /* 0x000000014444e824 */ /* 0x100fe400078e0a08 */
[--C-:B------:R-:W-:Y:S01]  /*72a0*/  @!P3 IMAD.IADD R66, R66, 0x1, -R8.reuse ;  /* 0x000000014242b824 */ /* 0x100fe200078e0a08 */
[C---:B------:R-:W-:Y:S02]  /*72b0*/  ISETP.GT.U32.AND P3, PT, R8.reuse, R72, PT ;  /* 0x000000480800720c */ /* 0x040fe40003f64070 */
[----:B------:R-:W-:Y:S01]  /*72c0*/  ISETP.GT.U32.AND P6, PT, R8, R68, PT ;  /* 0x000000440800720c */ /* 0x000fe20003fc4070 */
[----:B------:R-:W-:Y:S01]  /*72d0*/  @!P1 IMAD.IADD R64, R64, 0x1, -R8 ;  /* 0x0000000140409824 */ /* 0x000fe200078e0a08 */
[----:B------:R-:W-:-:S09]  /*72e0*/  ISETP.GT.U32.AND P1, PT, R8, R69, PT ;  /* 0x000000450800720c */ /* 0x000fd20003f24070 */
[--C-:B------:R-:W-:Y:S02]  /*72f0*/  @!P3 IMAD.IADD R72, R72, 0x1, -R8.reuse ;  /* 0x000000014848b824 */ /* 0x100fe400078e0a08 */
[--C-:B------:R-:W-:Y:S01]  /*7300*/  @!P6 IMAD.IADD R68, R68, 0x1, -R8.reuse ;  /* 0x000000014444e824 */ /* 0x100fe200078e0a08 */
[----:B------:R-:W-:Y:S01]  /*7310*/  ISETP.GE.AND P6, PT, R84, RZ, PT ;  /* 0x000000ff5400720c */ /* 0x000fe20003fc6270 */
[--C-:B------:R-:W-:Y:S01]  /*7320*/  @!P1 IMAD.IADD R69, R69, 0x1, -R8.reuse ;  /* 0x0000000145459824 */ /* 0x100fe200078e0a08 */
[----:B------:R-:W-:Y:S01]  /*7330*/  ISETP.GE.AND P1, PT, R83, RZ, PT ;  /* 0x000000ff5300720c */ /* 0x000fe20003f26270 */
[----:B------:R-:W-:Y:S01]  /*7340*/  IMAD.MOV.U32 R84, RZ, RZ, R63 ;  /* 0x000000ffff547224 */ /* 0x000fe200078e003f */
[----:B------:R-:W-:Y:S01]  /*7350*/  IABS R14, R14 ;  /* 0x0000000e000e7213 */ /* 0x000fe20000000000 */
[----:B------:R-:W-:Y:S02]  /*7360*/  @!P4 IMAD.IADD R73, R73, 0x1, -R8 ;  /* 0x000000014949c824 */ /* 0x000fe400078e0a08 */
[----:B------:R-:W-:-:S06]  /*7370*/  IMAD.MOV.U32 R83, RZ, RZ, R64 ;  /* 0x000000ffff537224 */ /* 0x000fcc00078e0040 */
[----:B------:R-:W-:Y:S01]  /*7380*/  @!P6 IMAD.MOV R84, RZ, RZ, -R84 ;  /* 0x000000ffff54e224 */ /* 0x000fe200078e0a54 */
[----:B------:R-:W-:Y:S01]  /*7390*/  ISETP.GT.U32.AND P6, PT, R8, R72, PT ;  /* 0x000000480800720c */ /* 0x000fe20003fc4070 */
[----:B------:R-:W-:-:S04]  /*73a0*/  IMAD.HI.U32 R10, R9, R14, RZ ;  /* 0x0000000e090a7227 */ /* 0x000fc800078e00ff */
[----:B------:R-:W-:Y:S02]  /*73b0*/  @!P2 IMAD.IADD R67, R67, 0x1, -R8 ;  /* 0x000000014343a824 */ /* 0x000fe400078e0a08 */
[----:B------:R-:W-:Y:S02]  /*73c0*/  IMAD.MOV R10, RZ, RZ, -R10 ;  /* 0x000000ffff0a7224 */ /* 0x000fe400078e0a0a */
[----:B------:R-:W-:Y:S01]  /*73d0*/  @!P1 IMAD.MOV R83, RZ, RZ, -R83 ;  /* 0x000000ffff539224 */ /* 0x000fe200078e0a53 */
[----:B------:R-:W-:Y:S01]  /*73e0*/  STL [R1+0x1334], R84 ;  /* 0x0013345401007387 */ /* 0x000fe20000100800 */
[----:B------:R-:W-:Y:S02]  /*73f0*/  IMAD R14, R8, R10, R14 ;  /* 0x0000000a080e7224 */ /* 0x000fe400078e020e */
[----:B------:R-:W-:Y:S01]  /*7400*/  @!P6 IMAD.IADD R72, R72, 0x1, -R8 ;  /* 0x000000014848e824 */ /* 0x000fe200078e0a08 */
[----:B------:R-:W-:Y:S01]  /*7410*/  STL [R1+0x1338], R83 ;  /* 0x0013385301007387 */ /* 0x000fe20000100800 */
[----:B------:R-:W-:Y:S01]  /*7420*/  VIADD R10, R0, 0xf9 ;  /* 0x000000f9000a7836 */ /* 0x000fe20000000000 */
[----:B------:R-:W-:-:S02]  /*7430*/  ISETP.GT.U32.AND P6, PT, R8, R78, PT ;  /* 0x0000004e0800720c */ /* 0x000fc40003fc4070 */
[----:B------:R-:W-:-:S11]  /*7440*/  ISETP.GT.U32.AND P1, PT, R8, R70, PT ;  /* 0x000000460800720c */ /* 0x000fd60003f24070 */
[--C-:B------:R-:W-:Y:S02]  /*7450*/  @!P6 IMAD.IADD R78, R78, 0x1, -R8.reuse ;  /* 0x000000014e4ee824 */ /* 0x100fe400078e0a08 */
[----:B------:R-:W-:Y:S01]  /*7460*/  @!P1 IMAD.IADD R70, R70, 0x1, -R8 ;  /* 0x0000000146469824 */ /* 0x000fe200078e0a08 */
[----:B------:R-:W-:-:S13]  /*7470*/  ISETP.GT.U32.AND P1, PT, R8, R76, PT ;  /* 0x0000004c0800720c */ /* 0x000fda0003f24070 */
[----:B------:R-:W-:Y:S01]  /*7480*/  @!P1 IMAD.IADD R76, R76, 0x1, -R8 ;  /* 0x000000014c4c9824 */ /* 0x000fe200078e0a08 */
[----:B--2---:R-:W-:Y:S01]  /*7490*/  ISETP.GE.AND P3, PT, R82, RZ, PT ;  /* 0x000000ff5200720c */ /* 0x004fe20003f66270 */
[----:B------:R-:W-:-:S04]  /*74a0*/  IMAD.MOV.U32 R82, RZ, RZ, R65 ;  /* 0x000000ffff527224 */ /* 0x000fc800078e0041 */
[----:B------:R-:W-:Y:S01]  /*74b0*/  @!P0 IMAD.MOV R82, RZ, RZ, -R82 ;  /* 0x000000ffff528224 */ /* 0x000fe200078e0a52 */
[----:B------:R-:W-:Y:S02]  /*74c0*/  ISETP.GT.U32.AND P0, PT, R8, R71, PT ;  /* 0x000000470800720c */ /* 0x000fe40003f04070 */
[----:B---3--:R-:W-:Y:S01]  /*74d0*/  ISETP.GE.AND P4, PT, R81, RZ, PT ;  /* 0x000000ff5100720c */ /* 0x008fe20003f86270 */
[----:B------:R-:W-:-:S10]  /*74e0*/  IMAD.MOV.U32 R81, RZ, RZ, R66 ;  /* 0x000000ffff517224 */ /* 0x000fd400078e0042 */
[----:B------:R-:W-:Y:S01]  /*74f0*/  @!P0 IMAD.IADD R71, R71, 0x1, -R8 ;  /* 0x0000000147478824 */ /* 0x000fe200078e0a08 */
[----:B------:R-:W-:Y:S01]  /*7500*/  ISETP.GT.U32.AND P0, PT, R8, R77, PT ;  /* 0x0000004d0800720c */ /* 0x000fe20003f04070 */
[----:B------:R-:W-:Y:S02]  /*7510*/  @!P5 IMAD.MOV R81, RZ, RZ, -R81 ;  /* 0x000000ffff51d224 */ /* 0x000fe400078e0a51 */
[----:B------:R-:W-:Y:S01]  /*7520*/  @!P3 IMAD.MOV R67, RZ, RZ, -R67 ;  /* 0x000000ffff43b224 */ /* 0x000fe200078e0a43 */
[----:B------:R-:W-:Y:S01]  /*7530*/  STL [R1+0x133c], R82 ;  /* 0x00133c5201007387 */ /* 0x000fe20000100800 */
[----:B------:R-:W-:-:S03]  /*7540*/  @!P4 IMAD.MOV R68, RZ, RZ, -R68 ;  /* 0x000000ffff44c224 */ /* 0x000fc600078e0a44 */
[----:B------:R-:W-:Y:S04]  /*7550*/  STL [R1+0x1340], R81 ;  /* 0x0013405101007387 */ /* 0x000fe80000100800 */
[----:B------:R-:W-:Y:S01]  /*7560*/  STL [R1+0x1344], R67 ;  /* 0x0013444301007387 */ /* 0x000fe20000100800 */
[----:B------:R-:W-:-:S03]  /*7570*/  @!P0 IMAD.IADD R77, R77, 0x1, -R8 ;  /* 0x000000014d4d8824 */ /* 0x000fc600078e0a08 */
[----:B------:R0:W-:Y:S04]  /*7580*/  STL [R1+0x1348], R0 ;  /* 0x0013480001007387 */ /* 0x0001e80000100800 */
[----:B------:R1:W-:Y:S04]  /*7590*/  STL [R1+0x1160], R10 ;  /* 0x0011600a01007387 */ /* 0x0003e80000100800 */
[----:B------:R-:W-:Y:S01]  /*75a0*/  STL [R1+0x134c], R68 ;  /* 0x00134c4401007387 */ /* 0x000fe20000100800 */
[----:B----4-:R-:W-:Y:S01]  /*75b0*/  ISETP.GE.AND P6, PT, R16, RZ, PT ;  /* 0x000000ff1000720c */ /* 0x010fe20003fc6270 */
[----:B0-----:R-:W0:Y:S01]  /*75c0*/  LDC R0, c[0x0][0x3a0] ;  /* 0x0000e800ff007b82 */ /* 0x001e220000000800 */
[----:B------:R-:W-:Y:S01]  /*75d0*/  ISETP.GE.AND P0, PT, R17, RZ, PT ;  /* 0x000000ff1100720c */ /* 0x000fe20003f06270 */
[----:B------:R-:W2:Y:S04]  /*75e0*/  LDL R16, [R1+0x10cc] ;  /* 0x0010cc0001107983 */ /* 0x000ea80000100800 */
[----:B------:R-:W3:Y:S01]  /*75f0*/  LDL R17, [R1+0x1088] ;  /* 0x0010880001117983 */ /* 0x000ee20000100800 */
[----:B------:R-:W-:-:S03]  /*7600*/  ISETP.GE.AND P1, PT, R85, RZ, PT ;  /* 0x000000ff5500720c */ /* 0x000fc60003f26270 */
[----:B------:R-:W4:Y:S01]  /*7610*/  LDL R85, [R1+0x1090] ;  /* 0x0010900001557983 */ /* 0x000f220000100800 */
[----:B------:R-:W-:-:S13]  /*7620*/  ISETP.GT.U32.AND P2, PT, R8, R74, PT ;  /* 0x0000004a0800720c */ /* 0x000fda0003f44070 */
[----:B------:R-:W-:Y:S01]  /*7630*/  @!P2 IMAD.IADD R74, R74, 0x1, -R8 ;  /* 0x000000014a4aa824 */ /* 0x000fe200078e0a08 */
[----:B------:R-:W-:-:S13]  /*7640*/  ISETP.GT.U32.AND P2, PT, R8, R69, PT ;  /* 0x000000450800720c */ /* 0x000fda0003f44070 */
[----:B------:R-:W-:Y:S01]  /*7650*/  @!P2 IMAD.IADD R69, R69, 0x1, -R8 ;  /* 0x000000014545a824 */ /* 0x000fe200078e0a08 */
[C---:B------:R-:W-:Y:S02]  /*7660*/  ISETP.GT.U32.AND P2, PT, R8.reuse, R80, PT ;  /* 0x000000500800720c */ /* 0x040fe40003f44070 */
[C---:B------:R-:W-:Y:S02]  /*7670*/  ISETP.GT.U32.AND P4, PT, R8.reuse, R75, PT ;  /* 0x0000004b0800720c */ /* 0x040fe40003f84070 */
[C---:B------:R-:W-:Y:S02]  /*7680*/  ISETP.GT.U32.AND P3, PT, R8.reuse, R73, PT ;  /* 0x000000490800720c */ /* 0x040fe40003f64070 */
[----:B------:R-:W-:-:S07]  /*7690*/  ISETP.GT.U32.AND P5, PT, R8, R74, PT ;  /* 0x0000004a0800720c */ /* 0x000fce0003fa4070 */
[----:B------:R-:W-:Y:S01]  /*76a0*/  @!P2 IMAD.IADD R80, R80, 0x1, -R8 ;  /* 0x000000015050a824 */ /* 0x000fe200078e0a08 */
[----:B------:R-:W-:Y:S02]  /*76b0*/  ISETP.GE.AND P2, PT, R92, RZ, PT ;  /* 0x000000ff5c00720c */ /* 0x000fe40003f46270 */
[----:B------:R-:W4:Y:S01]  /*76c0*/  LDL R92, [R1+0x1050] ;  /* 0x00105000015c7983 */ /* 0x000f220000100800 */
[----:B------:R-:W-:Y:S01]  /*76d0*/  @!P1 IMAD.MOV R72, RZ, RZ, -R72 ;  /* 0x000000ffff489224 */ /* 0x000fe200078e0a48 */
[----:B------:R-:W-:Y:S01]  /*76e0*/  ISETP.GT.U32.AND P1, PT, R8, R77, PT ;  /* 0x0000004d0800720c */ /* 0x000fe20003f24070 */
[--C-:B------:R-:W-:Y:S01]  /*76f0*/  @!P4 IMAD.IADD R75, R75, 0x1, -R8.reuse ;  /* 0x000000014b4bc824 */ /* 0x100fe200078e0a08 */
[----:B------:R-:W-:Y:S01]  /*7700*/  ISETP.GE.AND P4, PT, R91, RZ, PT ;  /* 0x000000ff5b00720c */ /* 0x000fe20003f86270 */
[--C-:B------:R-:W-:Y:S01]  /*7710*/  @!P3 IMAD.IADD R73, R73, 0x1, -R8.reuse ;  /* 0x000000014949b824 */ /* 0x100fe200078e0a08 */
[----:B------:R-:W4:Y:S01]  /*7720*/  LDL R91, [R1+0x1058] ;  /* 0x00105800015b7983 */ /* 0x000f220000100800 */
[--C-:B------:R-:W-:Y:S01]  /*7730*/  @!P5 IMAD.IADD R74, R74, 0x1, -R8.reuse ;  /* 0x000000014a4ad824 */ /* 0x100fe200078e0a08 */
[----:B------:R-:W-:Y:S01]  /*7740*/  ISETP.GE.AND P5, PT, R86, RZ, PT ;  /* 0x000000ff5600720c */ /* 0x000fe20003fa6270 */
[----:B------:R-:W-:Y:S01]  /*7750*/  @!P0 IMAD.MOV R73, RZ, RZ, -R73 ;  /* 0x000000ffff498224 */ /* 0x000fe200078e0a49 */
[C---:B------:R-:W-:Y:S01]  /*7760*/  ISETP.GT.U32.AND P0, PT, R8.reuse, R78, PT ;  /* 0x0000004e0800720c */ /* 0x040fe20003f04070 */
[----:B------:R-:W4:Y:S04]  /*7770*/  LDL R86, [R1+0x104c] ;  /* 0x00104c0001567983 */ /* 0x000f280000100800 */
[----:B------:R-:W-:Y:S01]  /*7780*/  @!P1 IMAD.IADD R77, R77, 0x1, -R8 ;  /* 0x000000014d4d9824 */ /* 0x000fe200078e0a08 */
[----:B------:R-:W-:Y:S01]  /*7790*/  ISETP.GT.U32.AND P1, PT, R8, R41, PT ;  /* 0x000000290800720c */ /* 0x000fe20003f24070 */
[----:B------:R-:W-:-:S02]  /*77a0*/  @!P4 IMAD.MOV R70, RZ, RZ, -R70 ;  /* 0x000000ffff46c224 */ /* 0x000fc400078e0a46 */
[----:B------:R-:W-:Y:S02]  /*77b0*/  @!P2 IMAD.MOV R71, RZ, RZ, -R71 ;  /* 0x000000ffff47a224 */ /* 0x000fe400078e0a47 */
[----:B------:R-:W-:Y:S02]  /*77c0*/  @!P5 IMAD.MOV R69, RZ, RZ, -R69 ;  /* 0x000000ffff45d224 */ /* 0x000fe400078e0a45 */
[----:B------:R-:W-:Y:S01]  /*77d0*/  @!P0 IMAD.IADD R78, R78, 0x1, -R8 ;  /* 0x000000014e4e8824 */ /* 0x000fe200078e0a08 */
[C---:B------:R-:W-:Y:S01]  /*77e0*/  ISETP.GT.U32.AND P0, PT, R8.reuse, R42, PT ;  /* 0x0000002a0800720c */ /* 0x040fe20003f04070 */
[----:B------:R-:W-:Y:S01]  /*77f0*/  @!P6 IMAD.MOV R74, RZ, RZ, -R74 ;  /* 0x000000ffff4ae224 */ /* 0x000fe200078e0a4a */
[----:B------:R-:W-:Y:S01]  /*7800*/  STL [R1+0x1350], R69 ;  /* 0x0013504501007387 */ /* 0x000fe20000100800 */
[----:B------:R-:W-:-:S03]  /*7810*/  ISETP.GT.U32.AND P2, PT, R8, R76, PT ;  /* 0x0000004c0800720c */ /* 0x000fc60003f44070 */
[----:B------:R-:W-:Y:S01]  /*7820*/  STL [R1+0x1354], R70 ;  /* 0x0013544601007387 */ /* 0x000fe20000100800 */
[----:B------:R-:W-:-:S03]  /*7830*/  @!P1 IMAD.IADD R41, R41, 0x1, -R8 ;  /* 0x0000000129299824 */ /* 0x000fc600078e0a08 */
[----:B------:R-:W-:Y:S04]  /*7840*/  STL [R1+0x1358], R71 ;  /* 0x0013584701007387 */ /* 0x000fe80000100800 */
[----:B------:R-:W-:Y:S04]  /*7850*/  STL [R1+0x135c], R72 ;  /* 0x00135c4801007387 */ /* 0x000fe80000100800 */
[----:B------:R-:W-:Y:S04]  /*7860*/  STL [R1+0x1360], R73 ;  /* 0x0013604901007387 */ /* 0x000fe80000100800 */
[----:B------:R-:W-:Y:S04]  /*7870*/  STL [R1+0x1364], R74 ;  /* 0x0013644a01007387 */ /* 0x000fe80000100800 */
[----:B------:R0:W-:Y:S01]  /*7880*/  STL [R1+0x1368], R9 ;  /* 0x0013680901007387 */ /* 0x0001e20000100800 */
[----:B------:R-:W-:-:S02]  /*7890*/  @!P0 IMAD.IADD R42, R42, 0x1, -R8 ;  /* 0x000000012a2a8824 */ /* 0x000fc400078e0a08 */
[----:B------:R-:W-:Y:S01]  /*78a0*/  @!P2 IMAD.IADD R76, R76, 0x1, -R8 ;  /* 0x000000014c4ca824 */ /* 0x000fe200078e0a08 */
[----:B------:R-:W-:-:S13]  /*78b0*/  ISETP.GT.U32.AND P2, PT, R8, R40, PT ;  /* 0x000000280800720c */ /* 0x000fda0003f44070 */
[----:B------:R-:W-:Y:S01]  /*78c0*/  @!P2 IMAD.IADD R40, R40, 0x1, -R8 ;  /* 0x000000012828a824 */ /* 0x000fe200078e0a08 */
[----:B---3--:R-:W-:Y:S02]  /*78d0*/  ISETP.GE.AND P1, PT, R17, RZ, PT ;  /* 0x000000ff1100720c */ /* 0x008fe40003f26270 */
[----:B------:R-:W3:Y:S01]  /*78e0*/  LDL R17, [R1+0x113c] ;  /* 0x00113c0001117983 */ /* 0x000ee20000100800 */
[----:B--2---:R-:W-:-:S03]  /*78f0*/  ISETP.GE.AND P0, PT, R16, RZ, PT ;  /* 0x000000ff1000720c */ /* 0x004fc60003f06270 */
[----:B------:R-:W2:Y:S01]  /*7900*/  LDL R16, [R1+0x1144] ;  /* 0x0011440001107983 */ /* 0x000ea20000100800 */
[----:B----4-:R-:W-:-:S03]  /*7910*/  ISETP.GE.AND P2, PT, R85, RZ, PT ;  /* 0x000000ff5500720c */ /* 0x010fc60003f46270 */
[----:B------:R-:W4:Y:S01]  /*7920*/  LDL R85, [R1+0x110c] ;  /* 0x00110c0001557983 */ /* 0x000f220000100800 */
[C---:B------:R-:W-:Y:S02]  /*7930*/  ISETP.GT.U32.AND P4, PT, R8.reuse, R80, PT ;  /* 0x000000500800720c */ /* 0x040fe40003f84070 */
[----:B------:R-:W-:-:S11]  /*7940*/  ISETP.GT.U32.AND P3, PT, R8, R79, PT ;  /* 0x0000004f0800720c */ /* 0x000fd60003f64070 */
[--C-:B------:R-:W-:Y:S01]  /*7950*/  @!P4 IMAD.IADD R80, R80, 0x1, -R8.reuse ;  /* 0x000000015050c824 */ /* 0x100fe200078e0a08 */
[----:B------:R-:W-:Y:S01]  /*7960*/  ISETP.GT.U32.AND P4, PT, R8, R5, PT ;  /* 0x000000050800720c */ /* 0x000fe20003f84070 */
[----:B------:R-:W-:-:S05]  /*7970*/  @!P3 IMAD.IADD R79, R79, 0x1, -R8 ;  /* 0x000000014f4fb824 */ /* 0x000fca00078e0a08 */
[----:B------:R-:W-:-:S07]  /*7980*/  ISETP.GT.U32.AND P5, PT, R8, R79, PT ;  /* 0x0000004f0800720c */ /* 0x000fce0003fa4070 */
[--C-:B------:R-:W-:Y:S01]  /*7990*/  @!P4 IMAD.IADD R5, R5, 0x1, -R8.reuse ;  /* 0x000000010505c824 */ /* 0x100fe200078e0a08 */
[----:B------:R-:W-:Y:S02]  /*79a0*/  ISETP.GT.U32.AND P3, PT, R8, R75, PT ;  /* 0x0000004b0800720c */ /* 0x000fe40003f64070 */
[----:B------:R-:W-:Y:S02]  /*79b0*/  ISETP.GE.AND P4, PT, R92, RZ, PT ;  /* 0x000000ff5c00720c */ /* 0x000fe40003f86270 */
[----:B------:R-:W4:Y:S01]  /*79c0*/  LDL R92, [R1+0x10f8] ;  /* 0x0010f800015c7983 */ /* 0x000f220000100800 */
[----:B------:R-:W-:Y:S01]  /*79d0*/  @!P5 IMAD.IADD R79, R79, 0x1, -R8 ;  /* 0x000000014f4fd824 */ /* 0x000fe200078e0a08 */
[----:B------:R-:W-:Y:S02]  /*79e0*/  ISETP.GE.AND P5, PT, R91, RZ, PT ;  /* 0x000000ff5b00720c */ /* 0x000fe40003fa6270 */
[----:B------:R-:W4:Y:S07]  /*79f0*/  LDL R91, [R1+0x1108] ;  /* 0x00110800015b7983 */ /* 0x000f2e0000100800 */
[----:B------:R-:W-:Y:S01]  /*7a00*/  @!P4 IMAD.MOV R76, RZ, RZ, -R76 ;  /* 0x000000ffff4cc224 */ /* 0x000fe200078e0a4c */
[----:B------:R-:W-:Y:S01]  /*7a10*/  ISETP.GT.U32.AND P4, PT, R8, R40, PT ;  /* 0x000000280800720c */ /* 0x000fe20003f84070 */
[----:B------:R-:W-:Y:S01]  /*7a20*/  @!P3 IMAD.IADD R75, R75, 0x1, -R8 ;  /* 0x000000014b4bb824 */ /* 0x000fe200078e0a08 */
[----:B------:R-:W-:Y:S01]  /*7a30*/  ISETP.GE.AND P3, PT, R86, RZ, PT ;  /* 0x000000ff5600720c */ /* 0x000fe20003f66270 */
[----:B------:R-:W-:Y:S01]  /*7a40*/  @!P2 IMAD.MOV R77, RZ, RZ, -R77 ;  /* 0x000000ffff4da224 */ /* 0x000fe200078e0a4d */
[----:B------:R-:W-:Y:S01]  /*7a50*/  ISETP.GT.U32.AND P2, PT, R8, R41, PT ;  /* 0x000000290800720c */ /* 0x000fe20003f44070 */
[----:B------:R-:W-:-:S08]  /*7a60*/  @!P5 IMAD.MOV R80, RZ, RZ, -R80 ;  /* 0x000000ffff50d224 */ /* 0x000fd000078e0a50 */
[--C-:B------:R-:W-:Y:S01]  /*7a70*/  @!P4 IMAD.IADD R40, R40, 0x1, -R8.reuse ;  /* 0x000000012828c824 */ /* 0x100fe200078e0a08 */
[C---:B------:R-:W-:Y:S01]  /*7a80*/  ISETP.GT.U32.AND P4, PT, R8.reuse, R47, PT ;  /* 0x0000002f0800720c */ /* 0x040fe20003f84070 */
[----:B------:R-:W-:Y:S01]  /*7a90*/  @!P3 IMAD.MOV R75, RZ, RZ, -R75 ;  /* 0x000000ffff4bb224 */ /* 0x000fe200078e0a4b */
[----:B------:R-:W4:Y:S01]  /*7aa0*/  LDL R86, [R1+0x10c4] ;  /* 0x0010c40001567983 */ /* 0x000f220000100800 */
[--C-:B------:R-:W-:Y:S01]  /*7ab0*/  @!P2 IMAD.IADD R41, R41, 0x1, -R8.reuse ;  /* 0x000000012929a824 */ /* 0x100fe200078e0a08 */
[C---:B------:R-:W-:Y:S02]  /*7ac0*/  ISETP.GT.U32.AND P2, PT, R8.reuse, R48, PT ;  /* 0x000000300800720c */ /* 0x040fe40003f44070 */
[----:B------:R-:W-:Y:S01]  /*7ad0*/  ISETP.GT.U32.AND P5, PT, R8, R5, PT ;  /* 0x000000050800720c */ /* 0x000fe20003fa4070 */
[----:B------:R-:W-:Y:S04]  /*7ae0*/  STL [R1+0x136c], R75 ;  /* 0x00136c4b01007387 */ /* 0x000fe80000100800 */
[----:B------:R-:W-:Y:S02]  /*7af0*/  STL [R1+0x1370], R80 ;  /* 0x0013705001007387 */ /* 0x000fe40000100800 */
[----:B------:R-:W-:-:S02]  /*7b00*/  @!P4 IMAD.IADD R47, R47, 0x1, -R8 ;  /* 0x000000012f2fc824 */ /* 0x000fc400078e0a08 */
[----:B------:R-:W-:Y:S02]  /*7b10*/  STL [R1+0x1374], R76 ;  /* 0x0013744c01007387 */ /* 0x000fe40000100800 */
[--C-:B------:R-:W-:Y:S02]  /*7b20*/  @!P2 IMAD.IADD R48, R48, 0x1, -R8.reuse ;  /* 0x000000013030a824 */ /* 0x100fe400078e0a08 */
        /* <DEDUP_REMOVED lines=9> */
[----:B------:R-:W-:-:S13]  /*7bc0*/  ISETP.GT.U32.AND P6, PT, R8, R4, PT ;  /* 0x000000040800720c */ /* 0x000fda0003fc4070 */
[----:B------:R-:W-:-:S05]  /*7bd0*/  @!P6 IMAD.IADD R4, R4, 0x1, -R8 ;  /* 0x000000010404e824 */ /* 0x000fca00078e0a08 */
[----:B------:R-:W-:-:S13]  /*7be0*/  ISETP.GT.U32.AND P3, PT, R8, R4, PT ;  /* 0x000000040800720c */ /* 0x000fda0003f64070 */
[----:B------:R-:W-:Y:S01]  /*7bf0*/  @!P3 IMAD.IADD R4, R4, 0x1, -R8 ;  /* 0x000000010404b824 */ /* 0x000fe200078e0a08 */
[C---:B------:R-:W-:Y:S01]  /*7c00*/  ISETP.GT.U32.AND P3, PT, R8.reuse, R45, PT ;  /* 0x0000002d0800720c */ /* 0x040fe20003f64070 */
[----:B------:R-:W-:Y:S01]  /*7c10*/  @!P0 IMAD.MOV R79, RZ, RZ, -R79 ;  /* 0x000000ffff4f8224 */ /* 0x000fe200078e0a4f */
[C---:B------:R-:W-:Y:S02]  /*7c20*/  ISETP.GT.U32.AND P0, PT, R8.reuse, R44, PT ;  /* 0x0000002c0800720c */ /* 0x040fe40003f04070 */
[----:B-1----:R-:W-:Y:S02]  /*7c30*/  IABS R10, R10 ;  /* 0x0000000a000a7213 */ /* 0x002fe40000000000 */
[----:B------:R-:W-:-:S07]  /*7c40*/  ISETP.GT.U32.AND P6, PT, R8, R43, PT ;  /* 0x0000002b0800720c */ /* 0x000fce0003fc4070 */
[----:B------:R-:W-:Y:S01]  /*7c50*/  @!P3 IMAD.IADD R45, R45, 0x1, -R8 ;  /* 0x000000012d2db824 */ /* 0x000fe200078e0a08 */
[----:B------:R-:W-:Y:S01]  /*7c60*/  ISETP.GE.AND P3, PT, R92, RZ, PT ;  /* 0x000000ff5c00720c */ /* 0x000fe20003f66270 */
[----:B------:R-:W-:Y:S01]  /*7c70*/  IMAD.HI.U32 R63, R9, R10, RZ ;  /* 0x0000000a093f7227 */ /* 0x000fe200078e00ff */
[----:B------:R-:W4:Y:S03]  /*7c80*/  LDL R92, [R1+0x1164] ;  /* 0x00116400015c7983 */ /* 0x000f260000100800 */
[----:B------:R-:W-:Y:S02]  /*7c90*/  IMAD.MOV.U32 R64, RZ, RZ, R40 ;  /* 0x000000ffff407224 */ /* 0x000fe400078e0028 */
[----:B------:R-:W-:Y:S02]  /*7ca0*/  IMAD.MOV R63, RZ, RZ, -R63 ;  /* 0x000000ffff3f7224 */ /* 0x000fe400078e0a3f */
[----:B------:R-:W-:Y:S01]  /*7cb0*/  @!P0 IMAD.IADD R44, R44, 0x1, -R8 ;  /* 0x000000012c2c8824 */ /* 0x000fe200078e0a08 */
[----:B------:R-:W-:-:S03]  /*7cc0*/  ISETP.GE.AND P0, PT, R91, RZ, PT ;  /* 0x000000ff5b00720c */ /* 0x000fc60003f06270 */
[----:B------:R-:W-:Y:S01]  /*7cd0*/  @!P3 IMAD.MOV R64, RZ, RZ, -R64 ;  /* 0x000000ffff40b224 */ /* 0x000fe200078e0a40 */
[C---:B------:R-:W-:Y:S01]  /*7ce0*/  ISETP.GT.U32.AND P3, PT, R8.reuse, R46, PT ;  /* 0x0000002e0800720c */ /* 0x040fe20003f64070 */
[C---:B------:R-:W-:Y:S01]  /*7cf0*/  IMAD R10, R8.reuse, R63, R10 ;  /* 0x0000003f080a7224 */ /* 0x040fe200078e020a */
[----:B------:R-:W4:Y:S01]  /*7d00*/  LDL R91, [R1+0x1168] ;  /* 0x00116800015b7983 */ /* 0x000f220000100800 */
[----:B------:R-:W-:Y:S02]  /*7d10*/  IMAD.MOV.U32 R63, RZ, RZ, R41 ;  /* 0x000000ffff3f7224 */ /* 0x000fe400078e0029 */
[----:B------:R-:W-:Y:S02]  /*7d20*/  @!P6 IMAD.IADD R43, R43, 0x1, -R8 ;  /* 0x000000012b2be824 */ /* 0x000fe400078e0a08 */
[----:B------:R-:W-:Y:S01]  /*7d30*/  @!P5 IMAD.MOV R63, RZ, RZ, -R63 ;  /* 0x000000ffff3fd224 */ /* 0x000fe200078e0a3f */
[C---:B------:R-:W-:Y:S02]  /*7d40*/  ISETP.GT.U32.AND P5, PT, R8.reuse, R47, PT ;  /* 0x0000002f0800720c */ /* 0x040fe40003fa4070 */
[----:B------:R-:W-:-:S03]  /*7d50*/  ISETP.GT.U32.AND P6, PT, R8, R43, PT ;  /* 0x0000002b0800720c */ /* 0x000fc60003fc4070 */
[----:B------:R-:W-:Y:S01]  /*7d60*/  @!P3 IMAD.IADD R46, R46, 0x1, -R8 ;  /* 0x000000012e2eb824 */ /* 0x000fe200078e0a08 */
[----:B------:R-:W-:Y:S01]  /*7d70*/  ISETP.GT.U32.AND P3, PT, R8, R53, PT ;  /* 0x000000350800720c */ /* 0x000fe20003f64070 */
[----:B------:R-:W-:-:S04]  /*7d80*/  IMAD.MOV.U32 R65, RZ, RZ, R5 ;  /* 0x000000ffff417224 */ /* 0x000fc800078e0005 */
[----:B------:R-:W-:Y:S02]  /*7d90*/  @!P0 IMAD.MOV R65, RZ, RZ, -R65 ;  /* 0x000000ffff418224 */ /* 0x000fe400078e0a41 */
[--C-:B------:R-:W-:Y:S01]  /*7da0*/  @!P5 IMAD.IADD R47, R47, 0x1, -R8.reuse ;  /* 0x000000012f2fd824 */ /* 0x100fe200078e0a08 */
[----:B------:R-:W-:Y:S01]  /*7db0*/  ISETP.GT.U32.AND P5, PT, R8, R54, PT ;  /* 0x000000360800720c */ /* 0x000fe20003fa4070 */
[--C-:B------:R-:W-:Y:S01]  /*7dc0*/  @!P6 IMAD.IADD R43, R43, 0x1, -R8.reuse ;  /* 0x000000012b2be824 */ /* 0x100fe200078e0a08 */
[----:B------:R-:W-:Y:S02]  /*7dd0*/  ISETP.GE.AND P6, PT, R86, RZ, PT ;  /* 0x000000ff5600720c */ /* 0x000fe40003fc6270 */
[----:B------:R-:W-:Y:S01]  /*7de0*/  ISETP.GT.U32.AND P0, PT, R8, R45, PT ;  /* 0x0000002d0800720c */ /* 0x000fe20003f04070 */
[----:B------:R-:W4:Y:S01]  /*7df0*/  LDL R86, [R1+0x1140] ;  /* 0x0011400001567983 */ /* 0x000f220000100800 */
[----:B------:R-:W-:-:S07]  /*7e00*/  @!P3 IMAD.IADD R53, R53, 0x1, -R8 ;  /* 0x000000013535b824 */ /* 0x000fce00078e0a08 */
[----:B------:R-:W-:-:S04]  /*7e10*/  @!P5 IMAD.IADD R54, R54, 0x1, -R8 ;  /* 0x000000013636d824 */ /* 0x000fc800078e0a08 */
        /* <DEDUP_REMOVED lines=9> */
[----:B------:R-:W-:Y:S01]  /*7eb0*/  @!P1 IMAD.MOV R78, RZ, RZ, -R78 ;  /* 0x000000ffff4e9224 */ /* 0x000fe200078e0a4e */
[----:B------:R-:W-:-:S13]  /*7ec0*/  ISETP.GT.U32.AND P1, PT, R8, R42, PT ;  /* 0x0000002a0800720c */ /* 0x000fda0003f24070 */
[----:B------:R-:W-:Y:S01]  /*7ed0*/  @!P1 IMAD.IADD R42, R42, 0x1, -R8 ;  /* 0x000000012a2a9824 */ /* 0x000fe200078e0a08 */
[----:B------:R-:W-:-:S03]  /*7ee0*/  ISETP.GT.U32.AND P1, PT, R8, R49, PT ;  /* 0x000000310800720c */ /* 0x000fc60003f24070 */
[----:B------:R-:W-:-:S10]  /*7ef0*/  @!P4 IMAD.MOV R42, RZ, RZ, -R42 ;  /* 0x000000ffff2ac224 */ /* 0x000fd400078e0a2a */
[----:B------:R-:W-:Y:S01]  /*7f00*/  @!P1 IMAD.IADD R49, R49, 0x1, -R8 ;  /* 0x0000000131319824 */ /* 0x000fe200078e0a08 */
[C---:B------:R-:W-:Y:S02]  /*7f10*/  ISETP.GT.U32.AND P1, PT, R8.reuse, R44, PT ;  /* 0x0000002c0800720c */ /* 0x040fe40003f24070 */
[C---:B------:R-:W-:Y:S01]  /*7f20*/  ISETP.GT.U32.AND P4, PT, R8.reuse, R48, PT ;  /* 0x000000300800720c */ /* 0x040fe20003f84070 */
[----:B------:R-:W-:Y:S01]  /*7f30*/  @!P2 IMAD.MOV R43, RZ, RZ, -R43 ;  /* 0x000000ffff2ba224 */ /* 0x000fe200078e0a2b */
[----:B------:R-:W-:Y:S01]  /*7f40*/  ISETP.GT.U32.AND P2, PT, R8, R62, PT ;  /* 0x0000003e0800720c */ /* 0x000fe20003f44070 */
[----:B------:R-:W-:-:S08]  /*7f50*/  IMAD.MOV.U32 R66, RZ, RZ, R4 ;  /* 0x000000ffff427224 */ /* 0x000fd000078e0004 */
[--C-:B------:R-:W-:Y:S01]  /*7f60*/  @!P1 IMAD.IADD R44, R44, 0x1, -R8.reuse ;  /* 0x000000012c2c9824 */ /* 0x100fe200078e0a08 */
[----:B------:R-:W-:Y:S01]  /*7f70*/  ISETP.GT.U32.AND P1, PT, R8, R51, PT ;  /* 0x000000330800720c */ /* 0x000fe20003f24070 */
[----:B------:R-:W-:Y:S01]  /*7f80*/  @!P4 IMAD.IADD R48, R48, 0x1, -R8 ;  /* 0x000000013030c824 */ /* 0x000fe200078e0a08 */
[C---:B------:R-:W-:Y:S01]  /*7f90*/  ISETP.GT.U32.AND P4, PT, R8.reuse, R55, PT ;  /* 0x000000370800720c */ /* 0x040fe20003f84070 */
[----:B------:R-:W-:Y:S01]  /*7fa0*/  @!P6 IMAD.MOV R66, RZ, RZ, -R66 ;  /* 0x000000ffff42e224 */ /* 0x000fe200078e0a42 */
[----:B------:R-:W-:Y:S01]  /*7fb0*/  ISETP.GT.U32.AND P6, PT, R8, R49, PT ;  /* 0x000000310800720c */ /* 0x000fe20003fc4070 */
[----:B------:R-:W-:-:S08]  /*7fc0*/  @!P2 IMAD.IADD R62, R62, 0x1, -R8 ;  /* 0x000000013e3ea824 */ /* 0x000fd000078e0a08 */
[----:B------:R-:W-:Y:S01]  /*7fd0*/  @!P1 IMAD.IADD R51, R51, 0x1, -R8 ;  /* 0x0000000133339824 */ /* 0x000fe200078e0a08 */
[----:B------:R-:W-:Y:S02]  /*7fe0*/  ISETP.GE.AND P1, PT, R92, RZ, PT ;  /* 0x000000ff5c00720c */ /* 0x000fe40003f26270 */
[----:B------:R-:W-:Y:S01]  /*7ff0*/  ISETP.GE.AND P2, PT, R91, RZ, PT ;  /* 0x000000ff5b00720c */ /* 0x000fe20003f46270 */
[----:B------:R-:W-:Y:S01]  /*8000*/  @!P3 IMAD.MOV R48, RZ, RZ, -R48 ;  /* 0x000000ffff30b224 */ /* 0x000fe200078e0a30 */
[C---:B------:R-:W-:Y:S01]  /*8010*/  ISETP.GT.U32.AND P3, PT, R8.reuse, R54, PT ;  /* 0x000000360800720c */ /* 0x040fe20003f64070 */
[--C-:B------:R-:W-:Y:S01]  /*8020*/  @!P4 IMAD.IADD R55, R55, 0x1, -R8.reuse ;  /* 0x000000013737c824 */ /* 0x100fe200078e0a08 */
[----:B------:R-:W-:Y:S01]  /*8030*/  ISETP.GT.U32.AND P4, PT, R8, R62, PT ;  /* 0x0000003e0800720c */ /* 0x000fe20003f84070 */
[----:B------:R-:W-:-:S06]  /*8040*/  @!P6 IMAD.IADD R49, R49, 0x1, -R8 ;  /* 0x000000013131e824 */ /* 0x000fcc00078e0a08 */
[----:B------:R-:W-:Y:S01]  /*8050*/  @!P1 IMAD.MOV R46, RZ, RZ, -R46 ;  /* 0x000000ffff2e9224 */ /* 0x000fe200078e0a2e */
[C---:B------:R-:W-:Y:S01]  /*8060*/  ISETP.GT.U32.AND P1, PT, R8.reuse, R52, PT ;  /* 0x000000340800720c */ /* 0x040fe20003f24070 */
[----:B------:R-:W-:Y:S01]  /*8070*/  @!P5 IMAD.MOV R49, RZ, RZ, -R49 ;  /* 0x000000ffff31d224 */ /* 0x000fe200078e0a31 */
[C---:B------:R-:W-:Y:S01]  /*8080*/  ISETP.GT.U32.AND P5, PT, R8.reuse, R56, PT ;  /* 0x000000380800720c */ /* 0x040fe20003fa4070 */
[----:B------:R-:W-:Y:S01]  /*8090*/  @!P2 IMAD.MOV R45, RZ, RZ, -R45 ;  /* 0x000000ffff2da224 */ /* 0x000fe200078e0a2d */
[C---:B------:R-:W-:Y:S01]  /*80a0*/  ISETP.GT.U32.AND P2, PT, R8.reuse, R51, PT ;  /* 0x000000330800720c */ /* 0x040fe20003f44070 */
[----:B------:R-:W-:Y:S01]  /*80b0*/  @!P0 IMAD.MOV R47, RZ, RZ, -R47 ;  /* 0x000000ffff2f8224 */ /* 0x000fe200078e0a2f */
[----:B------:R-:W-:Y:S01]  /*80c0*/  ISETP.GT.U32.AND P0, PT, R8, R53, PT ;  /* 0x000000350800720c */ /* 0x000fe20003f04070 */
[--C-:B------:R-:W-:Y:S01]  /*80d0*/  @!P3 IMAD.IADD R54, R54, 0x1, -R8.reuse ;  /* 0x000000013636b824 */ /* 0x100fe200078e0a08 */
[----:B------:R-:W-:Y:S01]  /*80e0*/  ISETP.GT.U32.AND P3, PT, R8, R61, PT ;  /* 0x0000003d0800720c */ /* 0x000fe20003f64070 */
[----:B------:R-:W-:Y:S01]  /*80f0*/  @!P4 IMAD.IADD R62, R62, 0x1, -R8 ;  /* 0x000000013e3ec824 */ /* 0x000fe200078e0a08 */
[----:B------:R-:W-:-:S03]  /*8100*/  ISETP.GT.U32.AND P4, PT, R8, R57, PT ;  /* 0x000000390800720c */ /* 0x000fc60003f84070 */
[--C-:B------:R-:W-:Y:S01]  /*8110*/  @!P1 IMAD.IADD R52, R52, 0x1, -R8.reuse ;  /* 0x0000000134349824 */ /* 0x100fe200078e0a08 */
[----:B------:R-:W-:Y:S01]  /*8120*/  ISETP.GE.AND P6, PT, R86, RZ, PT ;  /* 0x000000ff5600720c */ /* 0x000fe20003fc6270 */
[--C-:B------:R-:W-:Y:S01]  /*8130*/  @!P5 IMAD.IADD R56, R56, 0x1, -R8.reuse ;  /* 0x000000013838d824 */ /* 0x100fe200078e0a08 */
[C---:B------:R-:W-:Y:S01]  /*8140*/  ISETP.GT.U32.AND P1, PT, R8.reuse, R59, PT ;  /* 0x0000003b0800720c */ /* 0x040fe20003f24070 */
[--C-:B------:R-:W-:Y:S01]  /*8150*/  @!P2 IMAD.IADD R51, R51, 0x1, -R8.reuse ;  /* 0x000000013333a824 */ /* 0x100fe200078e0a08 */
[C---:B------:R-:W-:Y:S01]  /*8160*/  ISETP.GT.U32.AND P2, PT, R8.reuse, R58, PT ;  /* 0x0000003a0800720c */ /* 0x040fe20003f44070 */
[--C-:B------:R-:W-:Y:S01]  /*8170*/  @!P0 IMAD.IADD R53, R53, 0x1, -R8.reuse ;  /* 0x0000000135358824 */ /* 0x100fe200078e0a08 */
[C---:B------:R-:W-:Y:S01]  /*8180*/  ISETP.GT.U32.AND P0, PT, R8.reuse, R60, PT ;  /* 0x0000003c0800720c */ /* 0x040fe20003f04070 */
[--C-:B------:R-:W-:Y:S01]  /*8190*/  @!P3 IMAD.IADD R61, R61, 0x1, -R8.reuse ;  /* 0x000000013d3db824 */ /* 0x100fe200078e0a08 */
[----:B------:R-:W-:Y:S01]  /*81a0*/  ISETP.GT.U32.AND P3, PT, R8, R56, PT ;  /* 0x000000380800720c */ /* 0x000fe20003f64070 */
[----:B------:R-:W-:-:S04]  /*81b0*/  @!P4 IMAD.IADD R57, R57, 0x1, -R8 ;  /* 0x000000013939c824 */ /* 0x000fc800078e0a08 */
[----:B------:R-:W-:Y:S01]  /*81c0*/  @!P6 IMAD.MOV R44, RZ, RZ, -R44 ;  /* 0x000000ffff2ce224 */ /* 0x000fe200078e0a2c */
[----:B------:R-:W-:Y:S01]  /*81d0*/  ISETP.GT.U32.AND P6, PT, R8, R55, PT ;  /* 0x000000370800720c */ /* 0x000fe20003fc4070 */
[--C-:B------:R-:W-:Y:S01]  /*81e0*/  @!P1 IMAD.IADD R59, R59, 0x1, -R8.reuse ;  /* 0x000000013b3b9824 */ /* 0x100fe200078e0a08 */
[----:B------:R-:W-:Y:S01]  /*81f0*/  ISETP.GE.AND P1, PT, R36, RZ, PT ;  /* 0x000000ff2400720c */ /* 0x000fe20003f26270 */
[--C-:B------:R-:W-:Y:S01]  /*8200*/  @!P2 IMAD.IADD R58, R58, 0x1, -R8.reuse ;  /* 0x000000013a3aa824 */ /* 0x100fe200078e0a08 */
[----:B------:R-:W-:Y:S01]  /*8210*/  ISETP.GE.AND P2, PT, R93, RZ, PT ;  /* 0x000000ff5d00720c */ /* 0x000fe20003f46270 */
[--C-:B------:R-:W-:Y:S01]  /*8220*/  @!P0 IMAD.IADD R60, R60, 0x1, -R8.reuse ;  /* 0x000000013c3c8824 */ /* 0x100fe200078e0a08 */
[----:B------:R-:W-:Y:S01]  /*8230*/  ISETP.GE.AND P0, PT, R35, RZ, PT ;  /* 0x000000ff2300720c */ /* 0x000fe20003f06270 */
[----:B------:R-:W-:Y:S01]  /*8240*/  @!P3 IMAD.IADD R56, R56, 0x1, -R8 ;  /* 0x000000013838b824 */ /* 0x000fe200078e0a08 */
[----:B------:R-:W-:-:S05]  /*8250*/  ISETP.GT.U32.AND P3, PT, R8, R2, PT ;  /* 0x000000020800720c */ /* 0x000fca0003f64070 */
[----:B------:R-:W-:Y:S02]  /*8260*/  @!P6 IMAD.IADD R55, R55, 0x1, -R8 ;  /* 0x000000013737e824 */ /* 0x000fe400078e0a08 */
[----:B------:R-:W-:Y:S01]  /*8270*/  @!P1 IMAD.MOV R54, RZ, RZ, -R54 ;  /* 0x000000ffff369224 */ /* 0x000fe200078e0a36 */
[C---:B------:R-:W-:Y:S01]  /*8280*/  ISETP.GT.U32.AND P1, PT, R8.reuse, R61, PT ;  /* 0x0000003d0800720c */ /* 0x040fe20003f24070 */
[----:B------:R-:W-:Y:S01]  /*8290*/  @!P2 IMAD.MOV R53, RZ, RZ, -R53 ;  /* 0x000000ffff35a224 */ /* 0x000fe200078e0a35 */
[C---:B------:R-:W-:Y:S01]  /*82a0*/  ISETP.GT.U32.AND P2, PT, R8.reuse, R60, PT ;  /* 0x0000003c0800720c */ /* 0x040fe20003f44070 */
[----:B------:R-:W-:Y:S01]  /*82b0*/  @!P0 IMAD.MOV R55, RZ, RZ, -R55 ;  /* 0x000000ffff378224 */ /* 0x000fe200078e0a37 */
[----:B------:R-:W-:Y:S01]  /*82c0*/  ISETP.GT.U32.AND P0, PT, R8, R50, PT ;  /* 0x000000320800720c */ /* 0x000fe20003f04070 */
[----:B------:R-:W-:Y:S01]  /*82d0*/  @!P3 IMAD.IADD R2, R2, 0x1, -R8 ;  /* 0x000000010202b824 */ /* 0x000fe200078e0a08 */
[----:B------:R-:W-:-:S07]  /*82e0*/  ISETP.GE.AND P3, PT, R30, RZ, PT ;  /* 0x000000ff1e00720c */ /* 0x000fce0003f66270 */
[--C-:B------:R-:W-:Y:S01]  /*82f0*/  @!P1 IMAD.IADD R61, R61, 0x1, -R8.reuse ;  /* 0x000000013d3d9824 */ /* 0x100fe200078e0a08 */
[----:B------:R-:W-:Y:S01]  /*8300*/  ISETP.GE.AND P1, PT, R32, RZ, PT ;  /* 0x000000ff2000720c */ /* 0x000fe20003f26270 */
[--C-:B------:R-:W-:Y:S01]  /*8310*/  @!P2 IMAD.IADD R60, R60, 0x1, -R8.reuse ;  /* 0x000000013c3ca824 */ /* 0x100fe200078e0a08 */
[----:B------:R-:W-:Y:S01]  /*8320*/  ISETP.GE.AND P2, PT, R33, RZ, PT ;  /* 0x000000ff2100720c */ /* 0x000fe20003f46270 */
[----:B------:R-:W-:Y:S01]  /*8330*/  @!P0 IMAD.IADD R50, R50, 0x1, -R8 ;  /* 0x0000000132328824 */ /* 0x000fe200078e0a08 */
[----:B------:R-:W-:Y:S01]  /*8340*/  ISETP.GE.AND P0, PT, R31, RZ, PT ;  /* 0x000000ff1f00720c */ /* 0x000fe20003f06270 */
[----:B------:R-:W-:Y:S01]  /*8350*/  @!P3 IMAD.MOV R60, RZ, RZ, -R60 ;  /* 0x000000ffff3cb224 */ /* 0x000fe200078e0a3c */
[----:B------:R-:W-:-:S13]  /*8360*/  ISETP.GT.U32.AND P3, PT, R8, R7, PT ;  /* 0x000000070800720c */ /* 0x000fda0003f64070 */
[----:B------:R-:W-:Y:S01]  /*8370*/  @!P3 IMAD.IADD R7, R7, 0x1, -R8 ;  /* 0x000000010707b824 */ /* 0x000fe200078e0a08 */
[----:B------:R-:W-:Y:S01]  /*8380*/  ISETP.GE.AND P3, PT, R25, RZ, PT ;  /* 0x000000ff1900720c */ /* 0x000fe20003f66270 */
[C---:B0-----:R-:W-:Y:S02]  /*8390*/  VIADD R5, R0.reuse, 0xffffffff ;  /* 0xffffffff00057836 */ /* 0x041fe40000000000 */
[----:B------:R-:W-:Y:S01]  /*83a0*/  VIADD R4, R0, 0xfffffff7 ;  /* 0xfffffff700047836 */ /* 0x000fe20000000000 */
[----:B---3--:R-:W-:Y:S02]  /*83b0*/  ISETP.GE.AND P5, PT, R17, RZ, PT ;  /* 0x000000ff1100720c */ /* 0x008fe40003fa6270 */
[----:B--2---:R-:W-:-:S11]  /*83c0*/  ISETP.GE.AND P4, PT, R16, RZ, PT ;  /* 0x000000ff1000720c */ /* 0x004fd60003f86270 */
[----:B------:R-:W-:Y:S01]  /*83d0*/  @!P5 IMAD.MOV R51, RZ, RZ, -R51 ;  /* 0x000000ffff33d224 */ /* 0x000fe200078e0a33 */
[C---:B------:R-:W-:Y:S01]  /*83e0*/  ISETP.GT.U32.AND P5, PT, R8.reuse, R57, PT ;  /* 0x000000390800720c */ /* 0x040fe20003fa4070 */
[----:B------:R-:W-:Y:S01]  /*83f0*/  @!P4 IMAD.MOV R52, RZ, RZ, -R52 ;  /* 0x000000ffff34c224 */ /* 0x000fe200078e0a34 */
[----:B------:R-:W-:Y:S02]  /*8400*/  ISETP.GT.U32.AND P4, PT, R8, R58, PT ;  /* 0x0000003a0800720c */ /* 0x000fe40003f84070 */
[----:B----4-:R-:W-:-:S09]  /*8410*/  ISETP.GE.AND P6, PT, R85, RZ, PT ;  /* 0x000000ff5500720c */ /* 0x010fd20003fc6270 */
[--C-:B------:R-:W-:Y:S01]  /*8420*/  @!P5 IMAD.IADD R57, R57, 0x1, -R8.reuse ;  /* 0x000000013939d824 */ /* 0x100fe200078e0a08 */
[----:B------:R-:W-:Y:S01]  /*8430*/  ISETP.GT.U32.AND P5, PT, R8, R3, PT ;  /* 0x000000030800720c */ /* 0x000fe20003fa4070 */
[----:B------:R-:W-:Y:S01]  /*8440*/  @!P4 IMAD.IADD R58, R58, 0x1, -R8 ;  /* 0x000000013a3ac824 */ /* 0x000fe200078e0a08 */
[C---:B------:R-:W-:Y:S01]  /*8450*/  ISETP.GT.U32.AND P4, PT, R8.reuse, R6, PT ;  /* 0x000000060800720c */ /* 0x040fe20003f84070 */
[----:B------:R-:W-:Y:S01]  /*8460*/  @!P6 IMAD.MOV R62, RZ, RZ, -R62 ;  /* 0x000000ffff3ee224 */ /* 0x000fe200078e0a3e */
[----:B------:R-:W-:-:S09]  /*8470*/  ISETP.GT.U32.AND P6, PT, R8, R59, PT ;  /* 0x0000003b0800720c */ /* 0x000fd20003fc4070 */
[--C-:B------:R-:W-:Y:S01]  /*8480*/  @!P5 IMAD.IADD R3, R3, 0x1, -R8.reuse ;  /* 0x000000010303d824 */ /* 0x100fe200078e0a08 */
[----:B------:R-:W-:Y:S01]  /*8490*/  ISETP.GE.AND P5, PT, R29, RZ, PT ;  /* 0x000000ff1d00720c */ /* 0x000fe20003fa6270 */
[--C-:B------:R-:W-:Y:S02]  /*84a0*/  @!P4 IMAD.IADD R6, R6, 0x1, -R8.reuse ;  /* 0x000000010606c824 */ /* 0x100fe400078e0a08 */
[----:B------:R-:W-:Y:S01]  /*84b0*/  @!P6 IMAD.IADD R59, R59, 0x1, -R8 ;  /* 0x000000013b3be824 */ /* 0x000fe200078e0a08 */
[----:B------:R-:W-:Y:S01]  /*84c0*/  ISETP.GE.AND P6, PT, R34, RZ, PT ;  /* 0x000000ff2200720c */ /* 0x000fe20003fc6270 */
[----:B------:R-:W-:Y:S01]  /*84d0*/  @!P1 IMAD.MOV R58, RZ, RZ, -R58 ;  /* 0x000000ffff3a9224 */ /* 0x000fe200078e0a3a */
[C---:B------:R-:W-:Y:S02]  /*84e0*/  ISETP.GT.U32.AND P1, PT, R8.reuse, R6, PT ;  /* 0x000000060800720c */ /* 0x040fe40003f24070 */
[----:B------:R-:W-:-:S05]  /*84f0*/  ISETP.GT.U32.AND P4, PT, R8, R50, PT ;  /* 0x000000320800720c */ /* 0x000fca0003f84070 */
[----:B------:R-:W-:Y:S01]  /*8500*/  @!P5 IMAD.MOV R61, RZ, RZ, -R61 ;  /* 0x000000ffff3dd224 */ /* 0x000fe200078e0a3d */
[C---:B------:R-:W-:Y:S01]  /*8510*/  ISETP.GT.U32.AND P5, PT, R8.reuse, R37, PT ;  /* 0x000000250800720c */ /* 0x040fe20003fa4070 */
[----:B------:R-:W-:Y:S01]  /*8520*/  @!P2 IMAD.MOV R57, RZ, RZ, -R57 ;  /* 0x000000ffff39a224 */ /* 0x000fe200078e0a39 */
[----:B------:R-:W-:Y:S01]  /*8530*/  ISETP.GT.U32.AND P2, PT, R8, R3, PT ;  /* 0x000000030800720c */ /* 0x000fe20003f44070 */
[----:B------:R-:W-:Y:S01]  /*8540*/  @!P0 IMAD.MOV R59, RZ, RZ, -R59 ;  /* 0x000000ffff3b8224 */ /* 0x000fe200078e0a3b */
[----:B------:R-:W-:Y:S01]  /*8550*/  ISETP.GE.AND P0, PT, R28, RZ, PT ;  /* 0x000000ff1c00720c */ /* 0x000fe20003f06270 */
[----:B------:R-:W-:Y:S01]  /*8560*/  @!P6 IMAD.MOV R56, RZ, RZ, -R56 ;  /* 0x000000ffff38e224 */ /* 0x000fe200078e0a38 */
[----:B------:R-:W-:Y:S01]  /*8570*/  ISETP.GT.U32.AND P6, PT, R8, R2, PT ;  /* 0x000000020800720c */ /* 0x000fe20003fc4070 */
[--C-:B------:R-:W-:Y:S01]  /*8580*/  @!P1 IMAD.IADD R6, R6, 0x1, -R8.reuse ;  /* 0x0000000106069824 */ /* 0x100fe200078e0a08 */
[----:B------:R-:W-:Y:S01]  /*8590*/  ISETP.GE.AND P1, PT, R26, RZ, PT ;  /* 0x000000ff1a00720c */ /* 0x000fe20003f26270 */
[----:B------:R-:W-:-:S04]  /*85a0*/  @!P4 IMAD.IADD R50, R50, 0x1, -R8 ;  /* 0x000000013232c824 */ /* 0x000fc800078e0a08 */
[--C-:B------:R-:W-:Y:S02]  /*85b0*/  @!P5 IMAD.IADD R37, R37, 0x1, -R8.reuse ;  /* 0x000000012525d824 */ /* 0x100fe400078e0a08 */
[----:B------:R-:W-:Y:S02]  /*85c0*/  @!P2 IMAD.IADD R3, R3, 0x1, -R8 ;  /* 0x000000010303a824 */ /* 0x000fe400078e0a08 */
[----:B------:R-:W-:Y:S01]  /*85d0*/  @!P0 IMAD.MOV R50, RZ, RZ, -R50 ;  /* 0x000000ffff328224 */ /* 0x000fe200078e0a32 */
[C---:B------:R-:W-:Y:S01]  /*85e0*/  ISETP.GT.U32.AND P0, PT, R8.reuse, R37, PT ;  /* 0x000000250800720c */ /* 0x040fe20003f04070 */
[----:B------:R-:W-:Y:S01]  /*85f0*/  @!P3 IMAD.MOV R6, RZ, RZ, -R6 ;  /* 0x000000ffff06b224 */ /* 0x000fe200078e0a06 */
[C---:B------:R-:W-:Y:S02]  /*8600*/  ISETP.GT.U32.AND P5, PT, R8.reuse, R7, PT ;  /* 0x000000070800720c */ /* 0x040fe40003fa4070 */
[----:B------:R-:W-:Y:S01]  /*8610*/  ISETP.GT.U32.AND P3, PT, R8, R38, PT ;  /* 0x000000260800720c */ /* 0x000fe20003f64070 */
[----:B------:R-:W-:-:S02]  /*8620*/  IMAD.MOV.U32 R41, RZ, RZ, R3 ;  /* 0x000000ffff297224 */ /* 0x000fc400078e0003 */
[----:B------:R-:W-:Y:S02]  /*8630*/  @!P6 IMAD.IADD R2, R2, 0x1, -R8 ;  /* 0x000000010202e824 */ /* 0x000fe400078e0a08 */
[----:B------:R-:W-:Y:S01]  /*8640*/  @!P1 IMAD.MOV R41, RZ, RZ, -R41 ;  /* 0x000000ffff299224 */ /* 0x000fe200078e0a29 */
[----:B------:R-:W-:Y:S01]  /*8650*/  ISETP.GE.AND P1, PT, R23, RZ, PT ;  /* 0x000000ff1700720c */ /* 0x000fe20003f26270 */
[----:B------:R-:W-:Y:S02]  /*8660*/  IMAD.MOV.U32 R9, RZ, RZ, R2 ;  /* 0x000000ffff097224 */ /* 0x000fe400078e0002 */
[----:B------:R-:W-:Y:S02]  /*8670*/  VIADD R2, R0, 0xffffffef ;  /* 0xffffffef00027836 */ /* 0x000fe40000000000 */
[--C-:B------:R-:W-:Y:S02]  /*8680*/  @!P0 IMAD.IADD R37, R37, 0x1, -R8.reuse ;  /* 0x0000000125258824 */ /* 0x100fe400078e0a08 */
[--C-:B------:R-:W-:Y:S01]  /*8690*/  @!P5 IMAD.IADD R7, R7, 0x1, -R8.reuse ;  /* 0x000000010707d824 */ /* 0x100fe200078e0a08 */
[----:B------:R-:W-:Y:S01]  /*86a0*/  ISETP.GE.U32.AND P5, PT, R2, 0x7fffff70, PT ;  /* 0x7fffff700200780c */ /* 0x000fe20003fa6070 */
[----:B------:R-:W-:-:S02]  /*86b0*/  @!P3 IMAD.IADD R38, R38, 0x1, -R8 ;  /* 0x000000012626b824 */ /* 0x000fc400078e0a08 */
[----:B------:R-:W-:Y:S02]  /*86c0*/  VIADD R2, R0, 0xffffffe7 ;  /* 0xffffffe700027836 */ /* 0x000fe40000000000 */
[----:B------:R-:W-:Y:S01]  /*86d0*/  IMAD.MOV.U32 R0, RZ, RZ, R37 ;  /* 0x000000ffff007224 */ /* 0x000fe200078e0025 */
[----:B------:R-:W-:-:S03]  /*86e0*/  ISETP.GT.U32.AND P3, PT, R8, R38, PT ;  /* 0x000000260800720c */ /* 0x000fc60003f64070 */
[----:B------:R-:W-:Y:S01]  /*86f0*/  @!P1 IMAD.MOV R0, RZ, RZ, -R0 ;  /* 0x000000ffff009224 */ /* 0x000fe200078e0a00 */
[----:B------:R-:W-:-:S09]  /*8700*/  ISETP.GT.U32.AND P1, PT, R8, R13, PT ;  /* 0x0000000d0800720c */ /* 0x000fd20003f24070 */
[----:B------:R-:W-:Y:S01]  /*8710*/  @!P3 IMAD.IADD R38, R38, 0x1, -R8 ;  /* 0x000000012626b824 */ /* 0x000fe200078e0a08 */
[----:B------:R-:W-:-:S03]  /*8720*/  ISETP.GT.U32.AND P3, PT, R8, R12, PT ;  /* 0x0000000c0800720c */ /* 0x000fc60003f64070 */
[----:B------:R-:W-:-:S05]  /*8730*/  @!P1 IMAD.IADD R13, R13, 0x1, -R8 ;  /* 0x000000010d0d9824 */ /* 0x000fca00078e0a08 */
[----:B------:R-:W-:-:S05]  /*8740*/  ISETP.GT.U32.AND P1, PT, R8, R13, PT ;  /* 0x0000000d0800720c */ /* 0x000fca0003f24070 */
[----:B------:R-:W-:-:S05]  /*8750*/  @!P3 IMAD.IADD R12, R12, 0x1, -R8 ;  /* 0x000000010c0cb824 */ /* 0x000fca00078e0a08 */
[----:B------:R-:W-:-:S03]  /*8760*/  ISETP.GT.U32.AND P3, PT, R8, R12, PT ;  /* 0x0000000c0800720c */ /* 0x000fc60003f64070 */
[----:B------:R-:W-:Y:S01]  /*8770*/  @!P1 IMAD.IADD R13, R13, 0x1, -R8 ;  /* 0x000000010d0d9824 */ /* 0x000fe200078e0a08 */
[----:B------:R-:W-:-:S09]  /*8780*/  ISETP.GT.U32.AND P1, PT, R8, R15, PT ;  /* 0x0000000f0800720c */ /* 0x000fd20003f24070 */
[----:B------:R-:W-:Y:S01]  /*8790*/  @!P3 IMAD.IADD R12, R12, 0x1, -R8 ;  /* 0x000000010c0cb824 */ /* 0x000fe200078e0a08 */
[----:B------:R-:W-:-:S03]  /*87a0*/  ISETP.GT.U32.AND P3, PT, R8, R14, PT ;  /* 0x0000000e0800720c */ /* 0x000fc60003f64070 */
[----:B------:R-:W-:-:S05]  /*87b0*/  @!P1 IMAD.IADD R15, R15, 0x1, -R8 ;  /* 0x000000010f0f9824 */ /* 0x000fca00078e0a08 */
[----:B------:R-:W-:-:S05]  /*87c0*/  ISETP.GT.U32.AND P1, PT, R8, R15, PT ;  /* 0x0000000f0800720c */ /* 0x000fca0003f24070 */
[--C-:B------:R-:W-:Y:S01]  /*87d0*/  @!P3 IMAD.IADD R14, R14, 0x1, -R8.reuse ;  /* 0x000000010e0eb824 */ /* 0x100fe200078e0a08 */
[----:B------:R-:W-:Y:S02]  /*87e0*/  ISETP.GE.AND P3, PT, R11, RZ, PT ;  /* 0x000000ff0b00720c */ /* 0x000fe40003f66270 */
[----:B------:R-:W-:Y:S02]  /*87f0*/  ISETP.GE.U32.AND P4, PT, R5, 0x7fffff80, PT ;  /* 0x7fffff800500780c */ /* 0x000fe40003f86070 */
[----:B------:R-:W-:Y:S02]  /*8800*/  ISETP.GE.U32.AND P6, PT, R4, 0x7fffff78, PT ;  /* 0x7fffff780400780c */ /* 0x000fe40003fc6070 */
[----:B------:R-:W0:Y:S01]  /*8810*/  LDC.64 R4, c[0x0][0x3a8] ;  /* 0x0000ea00ff047b82 */ /* 0x000e220000000a00 */
[----:B------:R-:W-:Y:S01]  /*8820*/  @!P1 IMAD.IADD R15, R15, 0x1, -R8 ;  /* 0x000000010f0f9824 */ /* 0x000fe200078e0a08 */
[----:B------:R-:W-:Y:S02]  /*8830*/  ISETP.GT.U32.AND P1, PT, R8, R10, PT ;  /* 0x0000000a0800720c */ /* 0x000fe40003f24070 */
[----:B------:R-:W-:-:S03]  /*8840*/  ISETP.GE.AND P2, PT, R27, RZ, PT ;  /* 0x000000ff1b00720c */ /* 0x000fc60003f46270 */
[----:B------:R-:W-:Y:S01]  /*8850*/  @!P3 IMAD.MOV R38, RZ, RZ, -R38 ;  /* 0x000000ffff26b224 */ /* 0x000fe200078e0a26 */
[----:B------:R-:W-:Y:S01]  /*8860*/  ISETP.GT.U32.AND P3, PT, R8, R14, PT ;  /* 0x0000000e0800720c */ /* 0x000fe20003f64070 */
[----:B------:R-:W-:-:S06]  /*8870*/  IMAD R3, R39, UR4, RZ ;  /* 0x0000000427037c24 */ /* 0x000fcc000f8e02ff */
[--C-:B------:R-:W-:Y:S02]  /*8880*/  @!P1 IMAD.IADD R10, R10, 0x1, -R8.reuse ;  /* 0x000000010a0a9824 */ /* 0x100fe400078e0a08 */
[----:B------:R-:W-:Y:S01]  /*8890*/  @!P2 IMAD.MOV R9, RZ, RZ, -R9 ;  /* 0x000000ffff09a224 */ /* 0x000fe200078e0a09 */
[----:B------:R-:W-:Y:S02]  /*88a0*/  ISETP.GE.U32.AND P0, PT, R2, 0x7fffff68, PT ;  /* 0x7fffff680200780c */ /* 0x000fe40003f06070 */
[----:B------:R-:W-:Y:S01]  /*88b0*/  ISETP.GT.U32.AND P1, PT, R8, R10, PT ;  /* 0x0000000a0800720c */ /* 0x000fe20003f24070 */
[----:B------:R-:W-:Y:S01]  /*88c0*/  @!P3 IMAD.IADD R14, R14, 0x1, -R8 ;  /* 0x000000010e0eb824 */ /* 0x000fe200078e0a08 */
[----:B------:R-:W-:Y:S01]  /*88d0*/  STL [R1+0x1c0], R9 ;  /* 0x0001c00901007387 */ /* 0x000fe20000100800 */
[----:B------:R-:W-:-:S03]  /*88e0*/  IADD3 R2, P3, PT, R3, UR12, RZ ;  /* 0x0000000c03027c10 */ /* 0x000fc6000ff7e0ff */
[----:B------:R1:W-:Y:S01]  /*88f0*/  STL [R1+0x1bc], R6 ;  /* 0x0001bc0601007387 */ /* 0x0003e20000100800 */
[----:B------:R-:W-:Y:S01]  /*8900*/  LEA.HI.X.SX32 R3, R3, UR13, 0x1, P3 ;  /* 0x0000000d03037c11 */ /* 0x000fe200098f0eff */
[----:B------:R-:W-:Y:S02]  /*8910*/  IMAD.MOV.U32 R40, RZ, RZ, R7 ;  /* 0x000000ffff287224 */ /* 0x000fe400078e0007 */
[C---:B0-----:R-:W-:Y:S02]  /*8920*/  IMAD R7, R4.reuse, 0x3, RZ ;  /* 0x0000000304077824 */ /* 0x041fe400078e02ff */
[----:B-1----:R-:W-:Y:S01]  /*8930*/  IMAD.SHL.U32 R6, R4, 0x2, RZ ;  /* 0x0000000204067824 */ /* 0x002fe200078e00ff */
[----:B------:R-:W-:Y:S04]  /*8940*/  STL [R1+0x1b8], R0 ;  /* 0x0001b80001007387 */ /* 0x000fe80000100800 */
[----:B------:R-:W-:Y:S01]  /*8950*/  IADD3 R76, P3, PT, R6, R2, RZ ;  /* 0x00000002064c7210 */ /* 0x000fe20007f7e0ff */
[----:B------:R-:W-:-:S04]  /*8960*/  @!P1 IMAD.IADD R10, R10, 0x1, -R8 ;  /* 0x000000010a0a9824 */ /* 0x000fc800078e0a08 */
[----:B------:R0:W-:Y:S01]  /*8970*/  STL [R1+0x1e0], R76 ;  /* 0x0001e04c01007387 */ /* 0x0001e20000100800 */
[----:B------:R-:W-:Y:S01]  /*8980*/  LEA.HI.X.SX32 R6, R6, R3, 0x1, P3 ;  /* 0x0000000306067211 */ /* 0x000fe200018f0eff */
[----:B------:R-:W-:Y:S01]  /*8990*/  IMAD.SHL.U32 R37, R4, 0x4, RZ ;  /* 0x0000000404257824 */ /* 0x000fe200078e00ff */
[----:B0-----:R-:W-:-:S05]  /*89a0*/  IADD3 R76, P1, PT, R7, R2, RZ ;  /* 0x00000002074c7210 */ /* 0x001fca0007f3e0ff */
[----:B------:R0:W-:Y:S01]  /*89b0*/  STL [R1+0x1e8], R76 ;  /* 0x0001e84c01007387 */ /* 0x0001e20000100800 */
[----:B------:R-:W-:-:S03]  /*89c0*/  IMAD R85, R4, 0x5, RZ ;  /* 0x0000000504557824 */ /* 0x000fc600078e02ff */
[----:B0-----:R0:W5:Y:S04]  /*89d0*/  LDL.LU R76, [R1+0x1374] ;  /* 0x00137400014c7983 */ /* 0x0011680000300800 */
[----:B------:R1:W-:Y:S01]  /*89e0*/  STL [R1+0x1dc], R6 ;  /* 0x0001dc0601007387 */ /* 0x0003e20000100800 */
[----:B------:R-:W-:Y:S01]  /*89f0*/  IMAD R80, R4, 0x6, RZ ;  /* 0x0000000604507824 */ /* 0x000fe200078e02ff */
[----:B-1----:R-:W-:-:S05]  /*8a00*/  IADD3 R6, P3, PT, R37, R2, RZ ;  /* 0x0000000225067210 */ /* 0x002fca0007f7e0ff */
[----:B------:R1:W-:Y:S01]  /*8a10*/  STL [R1+0x1f0], R6 ;  /* 0x0001f00601007387 */ /* 0x0003e20000100800 */
[-C--:B------:R-:W-:Y:S02]  /*8a20*/  LEA.HI.X.SX32 R37, R37, R3.reuse, 0x1, P3 ;  /* 0x0000000325257211 */ /* 0x080fe400018f0eff */
[----:B-1----:R-:W-:Y:S02]  /*8a30*/  LEA.HI.X.SX32 R6, R7, R3, 0x1, P1 ;  /* 0x0000000307067211 */ /* 0x002fe400008f0eff */
[----:B------:R-:W-:-:S03]  /*8a40*/  IADD3 R7, P1, PT, R85, R2, RZ ;  /* 0x0000000255077210 */ /* 0x000fc60007f3e0ff */
[----:B------:R1:W-:Y:S04]  /*8a50*/  STL [R1+0x1e4], R6 ;  /* 0x0001e40601007387 */ /* 0x0003e80000100800 */
[----:B------:R2:W-:Y:S01]  /*8a60*/  STL [R1+0x1f8], R7 ;  /* 0x0001f80701007387 */ /* 0x0005e20000100800 */
[----:B-1----:R-:W-:Y:S02]  /*8a70*/  IADD3 R6, P3, PT, R80, R2, RZ ;  /* 0x0000000250067210 */ /* 0x002fe40007f7e0ff */
[-C--:B--2---:R-:W-:Y:S01]  /*8a80*/  LEA.HI.X.SX32 R7, R85, R3.reuse, 0x1, P1 ;  /* 0x0000000355077211 */ /* 0x084fe200008f0eff */
[----:B------:R-:W-:Y:S01]  /*8a90*/  IMAD R85, R4, 0x7, RZ ;  /* 0x0000000704557824 */ /* 0x000fe200078e02ff */
[----:B------:R1:W-:Y:S01]  /*8aa0*/  STL [R1+0x1ec], R37 ;  /* 0x0001ec2501007387 */ /* 0x0003e20000100800 */
[----:B------:R-:W-:-:S03]  /*8ab0*/  LEA.HI.X.SX32 R80, R80, R3, 0x1, P3 ;  /* 0x0000000350507211 */ /* 0x000fc600018f0eff */
[----:B------:R2:W-:Y:S04]  /*8ac0*/  STL [R1+0x200], R6 ;  /* 0x0002000601007387 */ /* 0x0005e80000100800 */
[----:B------:R-:W-:Y:S01]  /*8ad0*/  STL [R1+0x1f4], R7 ;  /* 0x0001f40701007387 */ /* 0x000fe20000100800 */
[----:B-1----:R-:W-:Y:S01]  /*8ae0*/  IMAD.SHL.U32 R37, R4, 0x8, RZ ;  /* 0x0000000804257824 */ /* 0x002fe200078e00ff */
[----:B--2---:R-:W-:-:S05]  /*8af0*/  IADD3 R6, P1, PT, R85, R2, RZ ;  /* 0x0000000255067210 */ /* 0x004fca0007f3e0ff */
[----:B------:R1:W-:Y:S01]  /*8b00*/  STL [R1+0x208], R6 ;  /* 0x0002080601007387 */ /* 0x0003e20000100800 */
[----:B------:R-:W-:-:S03]  /*8b10*/  LEA.HI.X.SX32 R85, R85, R3, 0x1, P1 ;  /* 0x0000000355557211 */ /* 0x000fc600008f0eff */
[----:B------:R2:W-:Y:S01]  /*8b20*/  STL [R1+0x1fc], R80 ;  /* 0x0001fc5001007387 */ /* 0x0005e20000100800 */
[----:B-1----:R-:W-:Y:S01]  /*8b30*/  IMAD R6, R4, 0x9, RZ ;  /* 0x0000000904067824 */ /* 0x002fe200078e02ff */
[----:B--2---:R-:W-:-:S05]  /*8b40*/  IADD3 R80, P3, PT, R37, R2, RZ ;  /* 0x0000000225507210 */ /* 0x004fca0007f7e0ff */
[----:B------:R1:W-:Y:S01]  /*8b50*/  STL [R1+0x210], R80 ;  /* 0x0002105001007387 */ /* 0x0003e20000100800 */
[----:B------:R-:W-:Y:S01]  /*8b60*/  LEA.HI.X.SX32 R37, R37, R3, 0x1, P3 ;  /* 0x0000000325257211 */ /* 0x000fe200018f0eff */
[----:B------:R-:W-:Y:S02]  /*8b70*/  IMAD R75, R4, 0xa, RZ ;  /* 0x0000000a044b7824 */ /* 0x000fe400078e02ff */
[----:B-1----:R0:W5:Y:S04]  /*8b80*/  LDL.LU R80, [R1+0x1370] ;  /* 0x0013700001507983 */ /* 0x0021680000300800 */
[----:B------:R1:W-:Y:S02]  /*8b90*/  STL [R1+0x204], R85 ;  /* 0x0002045501007387 */ /* 0x0003e40000100800 */
[----:B-1----:R-:W-:-:S05]  /*8ba0*/  IADD3 R85, P1, PT, R6, R2, RZ ;  /* 0x0000000206557210 */ /* 0x002fca0007f3e0ff */
[----:B------:R-:W-:Y:S04]  /*8bb0*/  STL [R1+0x218], R85 ;  /* 0x0002185501007387 */ /* 0x000fe80000100800 */
[----:B------:R1:W-:Y:S01]  /*8bc0*/  STL [R1+0x20c], R37 ;  /* 0x00020c2501007387 */ /* 0x0003e20000100800 */
[----:B------:R-:W-:Y:S01]  /*8bd0*/  IMAD R89, R4, 0xb, RZ ;  /* 0x0000000b04597824 */ /* 0x000fe200078e02ff */
[----:B-1----:R-:W-:-:S05]  /*8be0*/  IADD3 R37, P3, PT, R75, R2, RZ ;  /* 0x000000024b257210 */ /* 0x002fca0007f7e0ff */
[----:B------:R1:W-:Y:S01]  /*8bf0*/  STL [R1+0x220], R37 ;  /* 0x0002202501007387 */ /* 0x0003e20000100800 */
[-C--:B------:R-:W-:Y:S02]  /*8c00*/  LEA.HI.X.SX32 R75, R75, R3.reuse, 0x1, P3 ;  /* 0x000000034b4b7211 */ /* 0x080fe400018f0eff */
[----:B-1----:R-:W-:Y:S01]  /*8c10*/  LEA.HI.X.SX32 R37, R6, R3, 0x1, P1 ;  /* 0x0000000306257211 */ /* 0x002fe200008f0eff */
[----:B------:R-:W-:-:S04]  /*8c20*/  IMAD R6, R4, 0xc, RZ ;  /* 0x0000000c04067824 */ /* 0x000fc800078e02ff */
[----:B------:R1:W-:Y:S02]  /*8c30*/  STL [R1+0x214], R37 ;  /* 0x0002142501007387 */ /* 0x0003e40000100800 */
[----:B-1----:R-:W-:-:S05]  /*8c40*/  IADD3 R37, P1, PT, R89, R2, RZ ;  /* 0x0000000259257210 */ /* 0x002fca0007f3e0ff */
[----:B------:R-:W-:Y:S01]  /*8c50*/  STL [R1+0x228], R37 ;  /* 0x0002282501007387 */ /* 0x000fe20000100800 */
[----:B------:R-:W-:-:S03]  /*8c60*/  LEA.HI.X.SX32 R89, R89, R3, 0x1, P1 ;  /* 0x0000000359597211 */ /* 0x000fc600008f0eff */
[----:B------:R1:W-:Y:S01]  /*8c70*/  STL [R1+0x21c], R75 ;  /* 0x00021c4b01007387 */ /* 0x0003e20000100800 */
[----:B------:R-:W-:Y:S01]  /*8c80*/  IMAD R9, R4, 0xd, RZ ;  /* 0x0000000d04097824 */ /* 0x000fe200078e02ff */
[----:B-1----:R-:W-:-:S05]  /*8c90*/  IADD3 R75, P3, PT, R6, R2, RZ ;  /* 0x00000002064b7210 */ /* 0x002fca0007f7e0ff */
[----:B------:R1:W-:Y:S01]  /*8ca0*/  STL [R1+0x230], R75 ;  /* 0x0002304b01007387 */ /* 0x0003e20000100800 */
[----:B------:R-:W-:Y:S01]  /*8cb0*/  LEA.HI.X.SX32 R6, R6, R3, 0x1, P3 ;  /* 0x0000000306067211 */ /* 0x000fe200018f0eff */
[C---:B------:R-:W-:Y:S02]  /*8cc0*/  IMAD R74, R4.reuse, 0xe, RZ ;  /* 0x0000000e044a7824 */ /* 0x040fe400078e02ff */
[----:B-1----:R0:W5:Y:S04]  /*8cd0*/  LDL.LU R75, [R1+0x136c] ;  /* 0x00136c00014b7983 */ /* 0x0021680000300800 */
[----:B------:R1:W-:Y:S01]  /*8ce0*/  STL [R1+0x224], R89 ;  /* 0x0002245901007387 */ /* 0x0003e20000100800 */
[----:B------:R-:W-:Y:S01]  /*8cf0*/  IMAD R88, R4, 0xf, RZ ;  /* 0x0000000f04587824 */ /* 0x000fe200078e02ff */
[----:B-1----:R-:W-:-:S05]  /*8d00*/  IADD3 R89, P1, PT, R9, R2, RZ ;  /* 0x0000000209597210 */ /* 0x002fca0007f3e0ff */
[----:B------:R-:W-:Y:S01]  /*8d10*/  STL [R1+0x238], R89 ;  /* 0x0002385901007387 */ /* 0x000fe20000100800 */
[----:B------:R-:W-:-:S03]  /*8d20*/  LEA.HI.X.SX32 R9, R9, R3, 0x1, P1 ;  /* 0x0000000309097211 */ /* 0x000fc600008f0eff */
[----:B------:R1:W-:Y:S02]  /*8d30*/  STL [R1+0x22c], R6 ;  /* 0x00022c0601007387 */ /* 0x0003e40000100800 */
[----:B-1----:R-:W-:-:S05]  /*8d40*/  IADD3 R6, P3, PT, R74, R2, RZ ;  /* 0x000000024a067210 */ /* 0x002fca0007f7e0ff */
[----:B------:R1:W-:Y:S01]  /*8d50*/  STL [R1+0x240], R6 ;  /* 0x0002400601007387 */ /* 0x0003e20000100800 */
[----:B------:R-:W-:-:S03]  /*8d60*/  LEA.HI.X.SX32 R74, R74, R3, 0x1, P3 ;  /* 0x000000034a4a7211 */ /* 0x000fc600018f0eff */
[----:B------:R2:W-:Y:S01]  /*8d70*/  STL [R1+0x234], R9 ;  /* 0x0002340901007387 */ /* 0x0005e20000100800 */
[----:B-1----:R-:W-:Y:S01]  /*8d80*/  IMAD.SHL.U32 R6, R4, 0x10, RZ ;  /* 0x0000001004067824 */ /* 0x002fe200078e00ff */
[----:B--2---:R-:W-:-:S05]  /*8d90*/  IADD3 R9, P1, PT, R88, R2, RZ ;  /* 0x0000000258097210 */ /* 0x004fca0007f3e0ff */
[----:B------:R1:W-:Y:S01]  /*8da0*/  STL [R1+0x248], R9 ;  /* 0x0002480901007387 */ /* 0x0003e20000100800 */
[----:B------:R-:W-:Y:S01]  /*8db0*/  LEA.HI.X.SX32 R88, R88, R3, 0x1, P1 ;  /* 0x0000000358587211 */ /* 0x000fe200008f0eff */
[----:B------:R-:W-:Y:S02]  /*8dc0*/  IMAD R73, R4, 0x11, RZ ;  /* 0x0000001104497824 */ /* 0x000fe400078e02ff */
[----:B-1----:R-:W2:Y:S04]  /*8dd0*/  LDL.LU R9, [R1+0x1368] ;  /* 0x0013680001097983 */ /* 0x002ea80000300800 */
[----:B------:R1:W-:Y:S02]  /*8de0*/  STL [R1+0x23c], R74 ;  /* 0x00023c4a01007387 */ /* 0x0003e40000100800 */
        /* <DEDUP_REMOVED lines=15> */
[----:B-1----:R-:W-:Y:S01]  /*8ee0*/  IMAD R6, R4, 0x14, RZ ;  /* 0x0000001404067824 */ /* 0x002fe200078e02ff */
[----:B---3--:R-:W-:-:S05]  /*8ef0*/  IADD3 R73, P1, PT, R87, R2, RZ ;  /* 0x0000000257497210 */ /* 0x008fca0007f3e0ff */
[----:B------:R1:W-:Y:S01]  /*8f00*/  STL [R1+0xa88], R73 ;  /* 0x000a884901007387 */ /* 0x0003e20000100800 */
[----:B------:R-:W-:Y:S01]  /*8f10*/  LEA.HI.X.SX32 R87, R87, R3, 0x1, P1 ;  /* 0x0000000357577211 */ /* 0x000fe200008f0eff */
[----:B------:R-:W-:Y:S02]  /*8f20*/  IMAD R90, R4, 0x15, RZ ;  /* 0x00000015045a7824 */ /* 0x000fe400078e02ff */
[----:B-1----:R0:W5:Y:S04]  /*8f30*/  LDL.LU R73, [R1+0x1360] ;  /* 0x0013600001497983 */ /* 0x0021680000300800 */
        /* <DEDUP_REMOVED lines=110> */
[----:B-1----:R-:W3:Y:S04]  /*9620*/  LDL.LU R0, [R1+0x1348] ;  /* 0x0013480001007983 */ /* 0x002ee80000300800 */
        /* <DEDUP_REMOVED lines=11> */
[----:B----4-:R-:W-:-:S05]  /*96e0*/  IADD3 R34, P1, PT, R35, R2, RZ ;  /* 0x0000000223227210 */ /* 0x010fca0007f3e0ff */
        /* <DEDUP_REMOVED lines=112> */
[----:B------:R-:W-:Y:S02]  /*9df0*/  IMAD R25, R4, 0x42, RZ ;  /* 0x0000004204197824 */ /* 0x000fe400078e02ff */
[----:B-1----:R0:W5:Y:S04]  /*9e00*/  LDL.LU R19, [R1+0x1330] ;  /* 0x0013300001137983 */ /* 0x0021680000300800 */
[----:B------:R1:W-:Y:S01]  /*9e10*/  STL [R1+0xbe4], R27 ;  /* 0x000be41b01007387 */ /* 0x0003e20000100800 */
[----:B------:R-:W-:Y:S02]  /*9e20*/  ISETP.GE.AND P2, PT, R24, RZ, PT ;  /* 0x000000ff1800720c */ /* 0x000fe40003f46270 */
[----:B-1----:R-:W-:Y:S01]  /*9e30*/  IADD3 R27, P1, PT, R39, R2, RZ ;  /* 0x00000002271b7210 */ /* 0x002fe20007f3e0ff */
[----:B------:R-:W-:-:S04]  /*9e40*/  IMAD R24, R4, 0x43, RZ ;  /* 0x0000004304187824 */ /* 0x000fc800078e02ff */
[----:B------:R-:W-:Y:S04]  /*9e50*/  STL [R1+0xbf8], R27 ;  /* 0x000bf81b01007387 */ /* 0x000fe80000100800 */
[----:B------:R1:W-:Y:S02]  /*9e60*/  STL [R1+0xbec], R6 ;  /* 0x000bec0601007387 */ /* 0x0003e40000100800 */
[----:B-1----:R-:W-:Y:S02]  /*9e70*/  IADD3 R6, P3, PT, R25, R2, RZ ;  /* 0x0000000219067210 */ /* 0x002fe40007f7e0ff */
[-C--:B------:R-:W-:Y:S01]  /*9e80*/  LEA.HI.X.SX32 R25, R39, R3.reuse, 0x1, P1 ;  /* 0x0000000327197211 */ /* 0x080fe200008f0eff */
[----:B------:R-:W-:Y:S02]  /*9e90*/  IMAD R39, R4, 0x42, RZ ;  /* 0x0000004204277824 */ /* 0x000fe400078e02ff */
[----:B------:R1:W-:Y:S04]  /*9ea0*/  STL [R1+0xc00], R6 ;  /* 0x000c000601007387 */ /* 0x0003e80000100800 */
[----:B------:R4:W-:Y:S01]  /*9eb0*/  STL [R1+0xbf4], R25 ;  /* 0x000bf41901007387 */ /* 0x0009e20000100800 */
[----:B------:R-:W-:Y:S01]  /*9ec0*/  LEA.HI.X.SX32 R39, R39, R3, 0x1, P3 ;  /* 0x0000000327277211 */ /* 0x000fe200018f0eff */
[----:B------:R-:W-:-:S02]  /*9ed0*/  @!P2 IMAD.MOV R40, RZ, RZ, -R40 ;  /* 0x000000ffff28a224 */ /* 0x000fc400078e0a28 */
[----:B-1----:R-:W-:Y:S01]  /*9ee0*/  IMAD R6, R4, 0x44, RZ ;  /* 0x0000004404067824 */ /* 0x002fe200078e02ff */
[----:B----4-:R-:W-:Y:S02]  /*9ef0*/  IADD3 R25, P1, PT, R24, R2, RZ ;  /* 0x0000000218197210 */ /* 0x010fe40007f3e0ff */
[----:B------:R-:W-:-:S03]  /*9f00*/  ISETP.NE.U32.AND P2, PT, R22, RZ, PT ;  /* 0x000000ff1600720c */ /* 0x000fc60003f45070 */
[----:B------:R-:W-:Y:S01]  /*9f10*/  STL [R1+0xc08], R25 ;  /* 0x000c081901007387 */ /* 0x000fe20000100800 */
[----:B------:R-:W-:-:S03]  /*9f20*/  IMAD R22, R4, 0x45, RZ ;  /* 0x0000004504167824 */ /* 0x000fc600078e02ff */
[----:B------:R1:W-:Y:S01]  /*9f30*/  STL [R1+0xbfc], R39 ;  /* 0x000bfc2701007387 */ /* 0x0003e20000100800 */
[----:B------:R-:W-:Y:S02]  /*9f40*/  LEA.HI.X.SX32 R24, R24, R3, 0x1, P1 ;  /* 0x0000000318187211 */ /* 0x000fe400008f0eff */
[----:B-1----:R-:W-:-:S05]  /*9f50*/  IADD3 R39, P3, PT, R6, R2, RZ ;  /* 0x0000000206277210 */ /* 0x002fca0007f7e0ff */
[----:B------:R1:W-:Y:S01]  /*9f60*/  STL [R1+0xc10], R39 ;  /* 0x000c102701007387 */ /* 0x0003e20000100800 */
[----:B------:R-:W-:-:S03]  /*9f70*/  IMAD R20, R4, 0x46, RZ ;  /* 0x0000004604147824 */ /* 0x000fc600078e02ff */
[----:B------:R-:W-:Y:S01]  /*9f80*/  STL [R1+0xc04], R24 ;  /* 0x000c041801007387 */ /* 0x000fe20000100800 */
[----:B-1----:R-:W-:-:S05]  /*9f90*/  IADD3 R39, P1, PT, R22, R2, RZ ;  /* 0x0000000216277210 */ /* 0x002fca0007f3e0ff */
[----:B------:R1:W-:Y:S01]  /*9fa0*/  STL [R1+0xc18], R39 ;  /* 0x000c182701007387 */ /* 0x0003e20000100800 */
[-C--:B------:R-:W-:Y:S02]  /*9fb0*/  LEA.HI.X.SX32 R22, R22, R3.reuse, 0x1, P1 ;  /* 0x0000000316167211 */ /* 0x080fe400008f0eff */
[----:B-1----:R-:W-:Y:S01]  /*9fc0*/  LEA.HI.X.SX32 R39, R6, R3, 0x1, P3 ;  /* 0x0000000306277211 */ /* 0x002fe200018f0eff */
[----:B------:R-:W-:-:S04]  /*9fd0*/  IMAD R6, R4, 0x47, RZ ;  /* 0x0000004704067824 */ /* 0x000fc800078e02ff */
        /* <DEDUP_REMOVED lines=19> */
[----:B------:R-:W-:Y:S04]  /*a110*/  STL [R1+0xc38], R6 ;  /* 0x000c380601007387 */ /* 0x000fe80000100800 */
[----:B------:R1:W-:Y:S01]  /*a120*/  STL [R1+0xc2c], R39 ;  /* 0x000c2c2701007387 */ /* 0x0003e20000100800 */
[----:B------:R-:W-:Y:S01]  /*a130*/  LEA.HI.X.SX32 R7, R7, R3, 0x1, P1 ;  /* 0x0000000307077211 */ /* 0x000fe200008f0eff */
[----:B------:R-:W-:Y:S01]  /*a140*/  IMAD R89, R4, 0x4c, RZ ;  /* 0x0000004c04597824 */ /* 0x000fe200078e02ff */
[----:B-1----:R-:W-:-:S05]  /*a150*/  IADD3 R39, P3, PT, R85, R2, RZ ;  /* 0x0000000255277210 */ /* 0x002fca0007f7e0ff */
[----:B------:R1:W-:Y:S01]  /*a160*/  STL [R1+0xc40], R39 ;  /* 0x000c402701007387 */ /* 0x0003e20000100800 */
[----:B------:R-:W-:-:S03]  /*a170*/  LEA.HI.X.SX32 R85, R85, R3, 0x1, P3 ;  /* 0x0000000355557211 */ /* 0x000fc600018f0eff */
[----:B------:R-:W-:Y:S01]  /*a180*/  STL [R1+0xc34], R7 ;  /* 0x000c340701007387 */ /* 0x000fe20000100800 */
[----:B-1----:R-:W-:-:S05]  /*a190*/  IADD3 R39, P1, PT, R37, R2, RZ ;  /* 0x0000000225277210 */ /* 0x002fca0007f3e0ff */
[----:B------:R1:W-:Y:S04]  /*a1a0*/  STL [R1+0xc48], R39 ;  /* 0x000c482701007387 */ /* 0x0003e80000100800 */
[----:B------:R4:W-:Y:S01]  /*a1b0*/  STL [R1+0xc3c], R85 ;  /* 0x000c3c5501007387 */ /* 0x0009e20000100800 */
[----:B------:R-:W-:Y:S01]  /*a1c0*/  LEA.HI.X.SX32 R37, R37, R3, 0x1, P1 ;  /* 0x0000000325257211 */ /* 0x000fe200008f0eff */
[C---:B-1----:R-:W-:Y:S01]  /*a1d0*/  IMAD R39, R4.reuse, 0x4d, RZ ;  /* 0x0000004d04277824 */ /* 0x042fe200078e02ff */
[----:B----4-:R-:W-:Y:S01]  /*a1e0*/  IADD3 R85, P3, PT, R89, R2, RZ ;  /* 0x0000000259557210 */ /* 0x010fe20007f7e0ff */
[----:B------:R-:W-:-:S04]  /*a1f0*/  IMAD R88, R4, 0x4e, RZ ;  /* 0x0000004e04587824 */ /* 0x000fc800078e02ff */
[----:B------:R1:W-:Y:S01]  /*a200*/  STL [R1+0xc50], R85 ;  /* 0x000c505501007387 */ /* 0x0003e20000100800 */
[----:B------:R-:W-:-:S03]  /*a210*/  LEA.HI.X.SX32 R89, R89, R3, 0x1, P3 ;  /* 0x0000000359597211 */ /* 0x000fc600018f0eff */
[----:B------:R-:W-:Y:S01]  /*a220*/  STL [R1+0xc44], R37 ;  /* 0x000c442501007387 */ /* 0x000fe20000100800 */
[----:B-1----:R-:W-:-:S05]  /*a230*/  IADD3 R85, P1, PT, R39, R2, RZ ;  /* 0x0000000227557210 */ /* 0x002fca0007f3e0ff */
[----:B------:R1:W-:Y:S01]  /*a240*/  STL [R1+0xc58], R85 ;  /* 0x000c585501007387 */ /* 0x0003e20000100800 */
[----:B------:R-:W-:-:S03]  /*a250*/  LEA.HI.X.SX32 R39, R39, R3, 0x1, P1 ;  /* 0x0000000327277211 */ /* 0x000fc600008f0eff */
[----:B------:R4:W-:Y:S01]  /*a260*/  STL [R1+0xc4c], R89 ;  /* 0x000c4c5901007387 */ /* 0x0009e20000100800 */
[----:B-1----:R-:W-:Y:S01]  /*a270*/  IMAD R85, R4, 0x4f, RZ ;  /* 0x0000004f04557824 */ /* 0x002fe200078e02ff */
[----:B----4-:R-:W-:-:S05]  /*a280*/  IADD3 R89, P3, PT, R88, R2, RZ ;  /* 0x0000000258597210 */ /* 0x010fca0007f7e0ff */
[----:B------:R1:W-:Y:S01]  /*a290*/  STL [R1+0xc60], R89 ;  /* 0x000c605901007387 */ /* 0x0003e20000100800 */
[----:B------:R-:W-:Y:S01]  /*a2a0*/  LEA.HI.X.SX32 R88, R88, R3, 0x1, P3 ;  /* 0x0000000358587211 */ /* 0x000fe200018f0eff */
[----:B------:R-:W-:Y:S02]  /*a2b0*/  IMAD R87, R4, 0x50, RZ ;  /* 0x0000005004577824 */ /* 0x000fe400078e02ff */
[----:B-1----:R0:W5:Y:S04]  /*a2c0*/  LDL.LU R89, [R1+0x1328] ;  /* 0x0013280001597983 */ /* 0x0021680000300800 */
        /* <DEDUP_REMOVED lines=148> */
[----:B------:R1:W-:Y:S04]  /*ac10*/  STL [R1+0xd38], R27 ;  /* 0x000d381b01007387 */ /* 0x0003e80000100800 */
[----:B-1----:R0:W5:Y:S04]  /*ac20*/  LDL.LU R27, [R1+0x12d0] ;  /* 0x0012d000011b7983 */ /* 0x0021680000300800 */
[----:B------:R1:W-:Y:S01]  /*ac30*/  STL [R1+0xd2c], R25 ;  /* 0x000d2c1901007387 */ /* 0x0003e20000100800 */
[----:B------:R-:W-:Y:S02]  /*ac40*/  LEA.HI.X.SX32 R24, R24, R3, 0x1, P3 ;  /* 0x0000000318187211 */ /* 0x000fe400018f0eff */
[----:B-1----:R-:W-:Y:S01]  /*ac50*/  IADD3 R25, P1, PT, R22, R2, RZ ;  /* 0x0000000216197210 */ /* 0x002fe20007f3e0ff */
[----:B------:R-:W-:-:S04]  /*ac60*/  IMAD R6, R4, 0x6c, RZ ;  /* 0x0000006c04067824 */ /* 0x000fc800078e02ff */
[----:B------:R1:W-:Y:S02]  /*ac70*/  STL [R1+0xd40], R25 ;  /* 0x000d401901007387 */ /* 0x0003e40000100800 */
[----:B-1----:R-:W-:Y:S01]  /*ac80*/  IMAD R25, R4, 0x7e, RZ ;  /* 0x0000007e04197824 */ /* 0x002fe200078e02ff */
[----:B------:R-:W-:-:S05]  /*ac90*/  LEA.HI.X.SX32 R22, R22, R3, 0x1, P1 ;  /* 0x0000000316167211 */ /* 0x000fca00008f0eff */
[----:B------:R0:W5:Y:S04]  /*aca0*/  LDL.LU R25, [R1+0x12cc] ;  /* 0x0012cc0001197983 */ /* 0x0001680000300800 */
        /* <DEDUP_REMOVED lines=10> */
[----:B------:R-:W-:-:S03]  /*ad50*/  IMAD R39, R4, 0x70, RZ ;  /* 0x0000007004277824 */ /* 0x000fc600078e02ff */
[----:B-1----:R0:W5:Y:S04]  /*ad60*/  LDL.LU R22, [R1+0x12c4] ;  /* 0x0012c40001167983 */ /* 0x0021680000300800 */
[----:B------:R1:W-:Y:S01]  /*ad70*/  STL [R1+0xd44], R6 ;  /* 0x000d440601007387 */ /* 0x0003e20000100800 */
[----:B------:R-:W-:Y:S01]  /*ad80*/  IMAD R85, R4, 0x71, RZ ;  /* 0x0000007104557824 */ /* 0x000fe200078e02ff */
[----:B-1----:R-:W-:-:S05]  /*ad90*/  IADD3 R6, P3, PT, R37, R2, RZ ;  /* 0x0000000225067210 */ /* 0x002fca0007f7e0ff */
[----:B------:R1:W-:Y:S02]  /*ada0*/  STL [R1+0xd58], R6 ;  /* 0x000d580601007387 */ /* 0x0003e40000100800 */
[----:B-1----:R-:W-:Y:S02]  /*adb0*/  LEA.HI.X.SX32 R6, R7, R3, 0x1, P1 ;  /* 0x0000000307067211 */ /* 0x002fe400008f0eff */
[----:B------:R-:W-:-:S03]  /*adc0*/  IADD3 R7, P1, PT, R39, R2, RZ ;  /* 0x0000000227077210 */ /* 0x000fc60007f3e0ff */
[----:B------:R1:W-:Y:S04]  /*add0*/  STL [R1+0xd4c], R6 ;  /* 0x000d4c0601007387 */ /* 0x0003e80000100800 */
[----:B------:R4:W-:Y:S01]  /*ade0*/  STL [R1+0xd60], R7 ;  /* 0x000d600701007387 */ /* 0x0009e20000100800 */
[----:B-1----:R-:W-:Y:S01]  /*adf0*/  IMAD R6, R4, 0x72, RZ ;  /* 0x0000007204067824 */ /* 0x002fe200078e02ff */
[----:B----4-:R-:W-:Y:S02]  /*ae00*/  LEA.HI.X.SX32 R7, R37, R3, 0x1, P3 ;  /* 0x0000000325077211 */ /* 0x010fe400018f0eff */
[----:B------:R-:W-:-:S03]  /*ae10*/  IADD3 R37, P3, PT, R85, R2, RZ ;  /* 0x0000000255257210 */ /* 0x000fc60007f7e0ff */
[----:B------:R1:W-:Y:S04]  /*ae20*/  STL [R1+0xd54], R7 ;  /* 0x000d540701007387 */ /* 0x0003e80000100800 */
[----:B------:R4:W-:Y:S01]  /*ae30*/  STL [R1+0xd68], R37 ;  /* 0x000d682501007387 */ /* 0x0009e20000100800 */
[----:B-1----:R-:W-:Y:S02]  /*ae40*/  LEA.HI.X.SX32 R7, R39, R3, 0x1, P1 ;  /* 0x0000000327077211 */ /* 0x002fe400008f0eff */
[----:B----4-:R-:W-:-:S03]  /*ae50*/  IADD3 R37, P1, PT, R6, R2, RZ ;  /* 0x0000000206257210 */ /* 0x010fc60007f3e0ff */
[----:B------:R-:W-:Y:S04]  /*ae60*/  STL [R1+0xd5c], R7 ;  /* 0x000d5c0701007387 */ /* 0x000fe80000100800 */
[----:B------:R1:W-:Y:S01]  /*ae70*/  STL [R1+0xd70], R37 ;  /* 0x000d702501007387 */ /* 0x0003e20000100800 */
[-C--:B------:R-:W-:Y:S02]  /*ae80*/  LEA.HI.X.SX32 R6, R6, R3.reuse, 0x1, P1 ;  /* 0x0000000306067211 */ /* 0x080fe400008f0eff */
[----:B-1----:R-:W-:Y:S01]  /*ae90*/  LEA.HI.X.SX32 R37, R85, R3, 0x1, P3 ;  /* 0x0000000355257211 */ /* 0x002fe200018f0eff */
[C---:B------:R-:W-:Y:S02]  /*aea0*/  IMAD R85, R4.reuse, 0x73, RZ ;  /* 0x0000007304557824 */ /* 0x040fe400078e02ff */
[----:B------:R-:W-:-:S03]  /*aeb0*/  IMAD R7, R4, 0x74, RZ ;  /* 0x0000007404077824 */ /* 0x000fc600078e02ff */
[CC--:B------:R-:W-:Y:S01]  /*aec0*/  IADD3 R39, P3, PT, R85.reuse, R2.reuse, RZ ;  /* 0x0000000255277210 */ /* 0x0c0fe20007f7e0ff */
[----:B------:R1:W-:Y:S03]  /*aed0*/  STL [R1+0xd64], R37 ;  /* 0x000d642501007387 */ /* 0x0003e60000100800 */
[----:B------:R-:W-:Y:S01]  /*aee0*/  LEA.HI.X.SX32 R85, R85, R3, 0x1, P3 ;  /* 0x0000000355557211 */ /* 0x000fe200018f0eff */
[----:B------:R4:W-:Y:S01]  /*aef0*/  STL [R1+0xd78], R39 ;  /* 0x000d782701007387 */ /* 0x0009e20000100800 */
[----:B-1----:R-:W-:-:S03]  /*af00*/  IADD3 R37, P1, PT, R7, R2, RZ ;  /* 0x0000000207257210 */ /* 0x002fc60007f3e0ff */
[----:B------:R3:W-:Y:S01]  /*af10*/  STL [R1+0xd6c], R6 ;  /* 0x000d6c0601007387 */ /* 0x0007e20000100800 */
[----:B----4-:R-:W-:-:S03]  /*af20*/  IMAD R39, R4, 0x75, RZ ;  /* 0x0000007504277824 */ /* 0x010fc600078e02ff */
[----:B------:R1:W-:Y:S01]  /*af30*/  STL [R1+0xd80], R37 ;  /* 0x000d802501007387 */ /* 0x0003e20000100800 */
[----:B------:R-:W-:-:S03]  /*af40*/  LEA.HI.X.SX32 R7, R7, R3, 0x1, P1 ;  /* 0x0000000307077211 */ /* 0x000fc600008f0eff */
[----:B------:R4:W-:Y:S01]  /*af50*/  STL [R1+0xd74], R85 ;  /* 0x000d745501007387 */ /* 0x0009e20000100800 */
[----:B---3--:R-:W-:Y:S02]  /*af60*/  VIADD R6, R0, 0xd5 ;  /* 0x000000d500067836 */ /* 0x008fe40000000000 */
[----:B-1----:R-:W-:Y:S01]  /*af70*/  IMAD R37, R4, 0x76, RZ ;  /* 0x0000007604257824 */ /* 0x002fe200078e02ff */
[C---:B----4-:R-:W-:Y:S02]  /*af80*/  IADD3 R85, P3, PT, R39.reuse, R2, RZ ;  /* 0x0000000227557210 */ /* 0x050fe40007f7e0ff */
[----:B------:R-:W-:Y:S04]  /*af90*/  STL [R1+0xf84], R6 ;  /* 0x000f840601007387 */ /* 0x000fe80000100800 */
[----:B------:R1:W-:Y:S01]  /*afa0*/  STL [R1+0xd88], R85 ;  /* 0x000d885501007387 */ /* 0x0003e20000100800 */
[----:B------:R-:W-:-:S03]  /*afb0*/  LEA.HI.X.SX32 R39, R39, R3, 0x1, P3 ;  /* 0x0000000327277211 */ /* 0x000fc600018f0eff */
[----:B------:R3:W-:Y:S01]  /*afc0*/  STL [R1+0xd7c], R7 ;  /* 0x000d7c0701007387 */ /* 0x0007e20000100800 */
[----:B-1----:R-:W-:Y:S01]  /*afd0*/  IADD3 R85, P1, PT, R37, R2, RZ ;  /* 0x0000000225557210 */ /* 0x002fe20007f3e0ff */
[----:B---3--:R-:W-:-:S04]  /*afe0*/  IMAD R7, R4, 0x78, RZ ;  /* 0x0000007804077824 */ /* 0x008fc800078e02ff */
[----:B------:R1:W-:Y:S04]  /*aff0*/  STL [R1+0xd90], R85 ;  /* 0x000d905501007387 */ /* 0x0003e80000100800 */
[----:B------:R3:W-:Y:S01]  /*b000*/  STL [R1+0xd84], R39 ;  /* 0x000d842701007387 */ /* 0x0007e20000100800 */
[----:B-1----:R-:W-:Y:S01]  /*b010*/  IABS R85, R6 ;  /* 0x0000000600557213 */ /* 0x002fe20000000000 */
[C---:B------:R-:W-:Y:S01]  /*b020*/  IMAD R6, R4.reuse, 0x79, RZ ;  /* 0x0000007904067824 */ /* 0x040fe200078e02ff */
[----:B---3--:R-:W-:Y:S01]  /*b030*/  IADD3 R39, P3, PT, R7, R2, RZ ;  /* 0x0000000207277210 */ /* 0x008fe20007f7e0ff */
[----:B------:R-:W-:-:S04]  /*b040*/  IMAD R23, R4, 0x7a, RZ ;  /* 0x0000007a04177824 */ /* 0x000fc800078e02ff */
[----:B------:R1:W-:Y:S01]  /*b050*/  STL [R1+0xd98], R39 ;  /* 0x000d982701007387 */ /* 0x0003e20000100800 */
[-C--:B------:R-:W-:Y:S02]  /*b060*/  LEA.HI.X.SX32 R7, R7, R3.reuse, 0x1, P3 ;  /* 0x0000000307077211 */ /* 0x080fe400018f0eff */
[----:B-1----:R-:W-:Y:S02]  /*b070*/  LEA.HI.X.SX32 R39, R37, R3, 0x1, P1 ;  /* 0x0000000325277211 */ /* 0x002fe400008f0eff */
[----:B------:R-:W-:-:S03]  /*b080*/  IADD3 R37, P1, PT, R6, R2, RZ ;  /* 0x0000000206257210 */ /* 0x000fc60007f3e0ff */
[----:B------:R1:W-:Y:S04]  /*b090*/  STL [R1+0xd8c], R39 ;  /* 0x000d8c2701007387 */ /* 0x0003e80000100800 */
[----:B------:R3:W-:Y:S01]  /*b0a0*/  STL [R1+0xda0], R37 ;  /* 0x000da02501007387 */ /* 0x0007e20000100800 */
[----:B------:R-:W-:Y:S01]  /*b0b0*/  LEA.HI.X.SX32 R6, R6, R3, 0x1, P1 ;  /* 0x0000000306067211 */ /* 0x000fe200008f0eff */
[----:B-1----:R-:W-:Y:S01]  /*b0c0*/  IMAD R39, R4, 0x7b, RZ ;  /* 0x0000007b04277824 */ /* 0x002fe200078e02ff */
[-C--:B---3--:R-:W-:Y:S01]  /*b0d0*/  IADD3 R37, P3, PT, R23, R2.reuse, RZ ;  /* 0x0000000217257210 */ /* 0x088fe20007f7e0ff */
[----:B------:R-:W-:Y:S04]  /*b0e0*/  STL [R1+0xd94], R7 ;  /* 0x000d940701007387 */ /* 0x000fe80000100800 */
[----:B------:R1:W-:Y:S04]  /*b0f0*/  STL [R1+0xda8], R37 ;  /* 0x000da82501007387 */ /* 0x0003e80000100800 */
[----:B------:R-:W-:Y:S01]  /*b100*/  STL [R1+0xd9c], R6 ;  /* 0x000d9c0601007387 */ /* 0x000fe20000100800 */
[----:B-1----:R-:W-:-:S05]  /*b110*/  IADD3 R37, P1, PT, R39, R2, RZ ;  /* 0x0000000227257210 */ /* 0x002fca0007f3e0ff */
[----:B------:R1:W-:Y:S02]  /*b120*/  STL [R1+0xdb0], R37 ;  /* 0x000db02501007387 */ /* 0x0003e40000100800 */
[----:B-1----:R-:W1:Y:S01]  /*b130*/  S2R R37, SR_TID.X ;  /* 0x0000000000257919 */ /* 0x002e620000002100 */
[-C--:B------:R-:W-:Y:S01]  /*b140*/  LEA.HI.X.SX32 R23, R23, R3.reuse, 0x1, P3 ;  /* 0x0000000317177211 */ /* 0x080fe200018f0eff */
[----:B------:R-:W-:Y:S01]  /*b150*/  IMAD R7, R4, 0x7c, RZ ;  /* 0x0000007c04077824 */ /* 0x000fe200078e02ff */
[----:B------:R-:W-:-:S03]  /*b160*/  LEA.HI.X.SX32 R39, R39, R3, 0x1, P1 ;  /* 0x0000000327277211 */ /* 0x000fc600008f0eff */
[----:B------:R3:W-:Y:S01]  /*b170*/  STL [R1+0xda4], R23 ;  /* 0x000da41701007387 */ /* 0x0007e20000100800 */
[----:B------:R-:W-:Y:S01]  /*b180*/  IMAD R11, R4, 0x7d, RZ ;  /* 0x0000007d040b7824 */ /* 0x000fe200078e02ff */
[----:B---3--:R-:W-:-:S05]  /*b190*/  IADD3 R23, P3, PT, R7, R2, RZ ;  /* 0x0000000207177210 */ /* 0x008fca0007f7e0ff */
[----:B------:R3:W-:Y:S04]  /*b1a0*/  STL [R1+0xdb8], R23 ;  /* 0x000db81701007387 */ /* 0x0007e80000100800 */
[----:B---3--:R0:W5:Y:S01]  /*b1b0*/  LDL.LU R23, [R1+0x12c0] ;  /* 0x0012c00001177983 */ /* 0x0081620000300800 */
[----:B-1----:R-:W-:-:S03]  /*b1c0*/  LOP3.LUT R37, R37, 0x7f, RZ, 0xc0, !PT ;  /* 0x0000007f25257812 */ /* 0x002fc600078ec0ff */
[----:B------:R1:W-:Y:S01]  /*b1d0*/  STL [R1+0xdac], R39 ;  /* 0x000dac2701007387 */ /* 0x0003e20000100800 */
[----:B------:R-:W-:Y:S01]  /*b1e0*/  LEA.HI.X.SX32 R7, R7, R3, 0x1, P3 ;  /* 0x0000000307077211 */ /* 0x000fe200018f0eff */
[----:B-1----:R-:W-:Y:S01]  /*b1f0*/  IMAD R39, R37, R5, RZ ;  /* 0x0000000525277224 */ /* 0x002fe200078e02ff */
[----:B------:R-:W-:-:S05]  /*b200*/  IADD3 R37, P1, PT, R11, R2, RZ ;  /* 0x000000020b257210 */ /* 0x000fca0007f3e0ff */
[----:B------:R1:W-:Y:S01]  /*b210*/  STL [R1+0xdc0], R37 ;  /* 0x000dc02501007387 */ /* 0x0003e20000100800 */
[----:B------:R-:W-:Y:S01]  /*b220*/  LEA.HI.X.SX32 R11, R11, R3, 0x1, P1 ;  /* 0x000000030b0b7211 */ /* 0x000fe200008f0eff */
[----:B-1----:R-:W-:Y:S02]  /*b230*/  IMAD R37, R4, 0x7e, RZ ;  /* 0x0000007e04257824 */ /* 0x002fe400078e02ff */
[----:B------:R-:W-:Y:S03]  /*b240*/  STL [R1+0xdb4], R7 ;  /* 0x000db40701007387 */ /* 0x000fe60000100800 */
[----:B------:R-:W-:Y:S01]  /*b250*/  IADD3 R37, P1, PT, R37, R2, RZ ;  /* 0x0000000225257210 */ /* 0x000fe20007f3e0ff */
[----:B------:R1:W-:Y:S04]  /*b260*/  STL [R1+0xdbc], R11 ;  /* 0x000dbc0b01007387 */ /* 0x0003e80000100800 */
[----:B-1----:R0:W5:Y:S04]  /*b270*/  LDL.LU R11, [R1+0x12bc] ;  /* 0x0012bc00010b7983 */ /* 0x0021680000300800 */
[----:B------:R1:W-:Y:S02]  /*b280*/  STL [R1+0xdc8], R37 ;  /* 0x000dc82501007387 */ /* 0x0003e40000100800 */
[----:B-1----:R-:W1:Y:S01]  /*b290*/  LDC R37, c[0x0][0x3a0] ;  /* 0x0000e800ff257b82 */ /* 0x002e620000000800 */
[----:B--2---:R-:W-:Y:S01]  /*b2a0*/  IMAD.HI.U32 R6, R9, R85, RZ ;  /* 0x0000005509067227 */ /* 0x004fe200078e00ff */
[----:B------:R-:W-:Y:S01]  /*b2b0*/  USHF.L.U32 UR4, UR7, 0x15, URZ ;  /* 0x0000001507047899 */ /* 0x000fe200080006ff */
[----:B------:R-:W-:-:S02]  /*b2c0*/  IADD3 R7, P3, PT, R39, UR14, RZ ;  /* 0x0000000e27077c10 */ /* 0x000fc4000ff7e0ff */
[----:B------:R-:W-:Y:S01]  /*b2d0*/  IMAD.MOV R6, RZ, RZ, -R6 ;  /* 0x000000ffff067224 */ /* 0x000fe200078e0a06 */
[----:B------:R-:W-:-:S03]  /*b2e0*/  ULOP3.LUT UR4, UR4, 0x600000, URZ, 0xc0, !UPT ;  /* 0x0060000004047892 */ /* 0x000fc6000f8ec0ff */
[----:B------:R-:W-:Y:S01]  /*b2f0*/  IMAD R85, R8, R6, R85 ;  /* 0x0000000608557224 */ /* 0x000fe200078e0255 */
[----:B------:R-:W-:Y:S01]  /*b300*/  LEA.HI.X.SX32 R6, R39, UR15, 0x1, P3 ;  /* 0x0000000f27067c11 */ /* 0x000fe200098f0eff */
[----:B------:R-:W-:Y:S01]  /*b310*/  UIADD3 UR10, UPT, UPT, UR8, UR4, URZ ;  /* 0x00000004080a7290 */ /* 0x000fe2000fffe0ff */
[----:B------:R-:W2:Y:S02]  /*b320*/  LDCU.64 UR18, c[0x0][0x358] ;  /* 0x00006b00ff1277ac */ /* 0x000ea40008000a00 */
[----:B------:R-:W-:Y:S01]  /*b330*/  UMOV UR4, 0x1 ;  /* 0x0000000100047882 */ /* 0x000fe20000000000 */
[----:B-1----:R-:W-:Y:S01]  /*b340*/  VIADD R39, R37, 0xffffffdf ;  /* 0xffffffdf25277836 */ /* 0x002fe20000000000 */
[----:B0-2---:R-:W-:Y:S07]  /*b350*/  BRA.U UP0, `(.L_x_5) ;  /* 0x0000000100187547 */ /* 0x005fee000b800000 */
[----:B------:R-:W-:Y:S01]  /*b360*/  ELECT P3, URZ, PT ;  /* 0x0000000000ff782f */ /* 0x000fe20003860000 */
[----:B------:R-:W-:Y:S01]  /*b370*/  IMAD.MOV.U32 R37, RZ, RZ, 0x1 ;  /* 0x00000001ff257424 */ /* 0x000fe200078e00ff */
[----:B------:R-:W-:Y:S01]  /*b380*/  UMOV UR6, 0x40 ;  /* 0x0000004000067882 */ /* 0x000fe20000000000 */
[----:B------:R-:W-:Y:S01]  /*b390*/  UVIRTCOUNT.DEALLOC.SMPOOL 0x80 ;  /* 0x000000800000784c */ /* 0x000fe20000000000 */
[----:B------:R-:W-:-:S09]  /*b3a0*/  ULEA UR6, UR5, UR6, 0x18 ;  /* 0x0000000605067291 */ /* 0x000fd2000f8ec0ff */
[----:B------:R0:W-:Y:S03]  /*b3b0*/  @P3 STS.U8 [UR6], R37 ;  /* 0x00000025ff003988 */ /* 0x0001e60008000006 */
.L_x_5:
[----:B------:R-:W-:Y:S01]  /*b3c0*/  STL.64 [R1+0x1728], R12 ;  /* 0x0017280c01007387 */ /* 0x000fe20000100a00 */
[----:B------:R-:W-:Y:S01]  /*b3d0*/  VOTEU.ALL UP1, P2 ;  /* 0x0000000000ff7886 */ /* 0x000fe20001020000 */
[----:B0-----:R-:W-:Y:S01]  /*b3e0*/  IMAD R37, R4, 0x7e, RZ ;  /* 0x0000007e04257824 */ /* 0x001fe200078e02ff */
[----:B------:R-:W-:Y:S01]  /*b3f0*/  STTM.x64 tmem[UR10], RZ ;  /* 0x000000ff000079ed */ /* 0x000fe2000834000a */
[----:B------:R-:W-:Y:S01]  /*b400*/  STL.64 [R1+0x1760], R12 ;  /* 0x0017600c01007387 */ /* 0x000fe20000100a00 */
[----:B------:R-:W-:Y:S01]  /*b410*/  UIADD3 UR6, UPT, UPT, UR9, 0x18000, URZ ;  /* 0x0001800009067890 */ /* 0x000fe2000fffe0ff */
[----:B------:R-:W-:Y:S02]  /*b420*/  VOTEU.ALL UP2, P2 ;  /* 0x0000000000ff7886 */ /* 0x000fe40001040000 */
[----:B------:R-:W-:Y:S01]  /*b430*/  STL.64 [R1+0x1798], R12 ;  /* 0x0017980c01007387 */ /* 0x000fe20000100a00 */
[----:B------:R-:W-:Y:S01]  /*b440*/  ISETP.GE.U32.AND P3, PT, R39, 0x7fffff60, PT ;  /* 0x7fffff602700780c */ /* 0x000fe20003f66070 */
[----:B------:R-:W0:Y:S02]  /*b450*/  LDCU UR11, c[0x0][0x3b0] ;  /* 0x00007600ff0b77ac */ /* 0x000e240008000800 */
[----:B------:R-:W-:Y:S01]  /*b460*/  STL.64 [R1+0x17c8], R12 ;  /* 0x0017c80c01007387 */ /* 0x000fe20000100a00 */
[----:B------:R-:W1:Y:S03]  /*b470*/  LDCU UR5, c[0x0][0x3b0] ;  /* 0x00007600ff0577ac */ /* 0x000e660008000800 */
[----:B------:R-:W-:Y:S01]  /*b480*/  STL.64 [R1+0x1720], R14 ;  /* 0x0017200e01007387 */ /* 0x000fe20000100a00 */
[----:B------:R-:W2:Y:S03]  /*b490*/  LDCU UR15, c[0x0][0x3b0] ;  /* 0x00007600ff0f77ac */ /* 0x000ea60008000800 */
[----:B------:R-:W-:Y:S01]  /*b4a0*/  STL.64 [R1+0x1768], R14 ;  /* 0x0017680e01007387 */ /* 0x000fe20000100a00 */
[----:B------:R-:W3:Y:S03]  /*b4b0*/  LDCU UR17, c[0x0][0x3b0] ;  /* 0x00007600ff1177ac */ /* 0x000ee60008000800 */
[----:B------:R-:W-:Y:S01]  /*b4c0*/  STL.64 [R1+0x17b8], R14 ;  /* 0x0017b80e01007387 */ /* 0x000fe20000100a00 */
[----:B------:R-:W4:Y:S03]  /*b4d0*/  LDCU UR21, c[0x0][0x3b0] ;  /* 0x00007600ff1577ac */ /* 0x000f260008000800 */
[----:B------:R-:W-:Y:S01]  /*b4e0*/  STL.64 [R1+0x17f8], R14 ;  /* 0x0017f80e01007387 */ /* 0x000fe20000100a00 */
[----:B------:R-:W0:Y:S03]  /*b4f0*/  LDCU UR23, c[0x0][0x3b0] ;  /* 0x00007600ff1777ac */ /* 0x000e260008000800 */
[----:B-----5:R-:W-:Y:S01]  /*b500*/  STL.64 [R1+0x1718], R10 ;  /* 0x0017180a01007387 */ /* 0x020fe20000100a00 */
[----:B------:R-:W0:Y:S03]  /*b510*/  LDCU UR25, c[0x0][0x3b0] ;  /* 0x00007600ff1977ac */ /* 0x000e260008000800 */
[----:B------:R-:W-:Y:S01]  /*b520*/  STL.64 [R1+0x1730], R10 ;  /* 0x0017300a01007387 */ /* 0x000fe20000100a00 */
[----:B------:R-:W0:Y:S03]  /*b530*/  LDCU UR27, c[0x0][0x3b0] ;  /* 0x00007600ff1b77ac */ /* 0x000e260008000800 */
[----:B------:R0:W-:Y:S01]  /*b540*/  STL.64 [R1+0x1770], R10 ;  /* 0x0017700a01007387 */ /* 0x0001e20000100a00 */
[----:B------:R-:W0:Y:S03]  /*b550*/  LDCU UR29, c[0x0][0x3b0] ;  /* 0x00007600ff1d77ac */ /* 0x000e260008000800 */
[----:B------:R-:W-:Y:S01]  /*b560*/  STL.64 [R1+0x1710], R90 ;  /* 0x0017105a01007387 */ /* 0x000fe20000100a00 */
[----:B------:R-:W0:Y:S03]  /*b570*/  LDCU UR31, c[0x0][0x3b0] ;  /* 0x00007600ff1f77ac */ /* 0x000e260008000800 */
[----:B------:R-:W-:Y:S01]  /*b580*/  STL.64 [R1+0x1708], R86 ;  /* 0x0017085601007387 */ /* 0x000fe20000100a00 */
[----:B------:R-:W1:Y:S03]  /*b590*/  LDCU UR33, c[0x0][0x3b0] ;  /* 0x00007600ff2177ac */ /* 0x000e660008000800 */
[----:B------:R-:W-:Y:S01]  /*b5a0*/  STL.64 [R1+0x1738], R86 ;  /* 0x0017385601007387 */ /* 0x000fe20000100a00 */
[----:B------:R-:W1:Y:S01]  /*b5b0*/  LDCU UR14, c[0x0][0x3b0] ;  /* 0x00007600ff0e77ac */ /* 0x000e620008000800 */
[----:B------:R-:W-:Y:S02]  /*b5c0*/  STTM.x64 tmem[UR10+0x40], RZ ;  /* 0x000040ff000079ed */ /* 0x000fe4000834000a */
[----:B------:R-:W-:Y:S01]  /*b5d0*/  STL [R1+0x17d8], R86 ;  /* 0x0017d85601007387 */ /* 0x000fe20000100800 */
[----:B------:R-:W-:-:S04]  /*b5e0*/  @!UP1 UIADD3 UR12, UPT, UPT, -UR4, 0x100000, URZ ;  /* 0x00100000040c9890 */ /* 0x000fc8000fffe1ff */
[----:B------:R-:W-:Y:S02]  /*b5f0*/  @!UP1 USHF.L.U32 UR13, UR12, 0xb, URZ ;  /* 0x0000000b0c0d9899 */ /* 0x000fe400080006ff */
[----:B------:R-:W-:Y:S01]  /*b600*/  @!UP1 USHF.L.U32 UR12, UR12, 0x1, URZ ;  /* 0x000000010c0c9899 */ /* 0x000fe200080006ff */
[----:B0-----:R-:W0:Y:S01]  /*b610*/  LDC R11, c[0x0][0x3a0] ;  /* 0x0000e800ff0b7b82 */ /* 0x001e220000000800 */
[----:B------:R-:W0:Y:S01]  /*b620*/  LDCU UR35, c[0x0][0x3b0] ;  /* 0x00007600ff2377ac */ /* 0x000e220008000800 */
[----:B------:R-:W-:Y:S01]  /*b630*/  STL.64 [R1+0x1700], R88 ;  /* 0x0017005801007387 */ /* 0x000fe20000100a00 */
[----:B------:R-:W0:Y:S03]  /*b640*/  LDCU UR37, c[0x0][0x3b0] ;  /* 0x00007600ff2577ac */ /* 0x000e260008000800 */
[----:B------:R-:W-:Y:S01]  /*b650*/  STL [R1+0x1750], R88 ;  /* 0x0017505801007387 */ /* 0x000fe20000100800 */
[----:B------:R-:W0:Y:S03]  /*b660*/  LDCU UR39, c[0x0][0x3b0] ;  /* 0x00007600ff2777ac */ /* 0x000e260008000800 */
[----:B------:R-:W-:Y:S01]  /*b670*/  STL [R1+0x1778], R88 ;  /* 0x0017785801007387 */ /* 0x000fe20000100800 */
[----:B------:R-:W0:Y:S03]  /*b680*/  LDCU UR41, c[0x0][0x3b0] ;  /* 0x00007600ff2977ac */ /* 0x000e260008000800 */
[----:B------:R-:W-:Y:S01]  /*b690*/  STL.64 [R1+0x16f8], R82 ;  /* 0x0016f85201007387 */ /* 0x000fe20000100a00 */
        /* <DEDUP_REMOVED lines=73> */
[----:B------:R-:W-:Y:S04]  /*bb30*/  STL.64 [R1+0x1650], R40 ;  /* 0x0016502801007387 */ /* 0x000fe80000100a00 */
[----:B------:R-:W-:Y:S04]  /*bb40*/  STL.64 [R1+0x1648], R6 ;  /* 0x0016480601007387 */ /* 0x000fe80000100a00 */
[----:B------:R-:W-:Y:S04]  /*bb50*/  STL [R1+0x152c], R8 ;  /* 0x00152c0801007387 */ /* 0x000fe80000100800 */
[----:B------:R-:W-:Y:S04]  /*bb60*/  STL [R1+0x1528], R17 ;  /* 0x0015281101007387 */ /* 0x000fe80000100800 */
[----:B------:R-:W-:Y:S04]  /*bb70*/  STL [R1+0x1524], R16 ;  /* 0x0015241001007387 */ /* 0x000fe80000100800 */
[----:B------:R-:W-:Y:S04]  /*bb80*/  STL [R1+0x1520], R18 ;  /* 0x0015201201007387 */ /* 0x000fe80000100800 */
[----:B------:R-:W-:Y:S04]  /*bb90*/  STL [R1+0x151c], R21 ;  /* 0x00151c1501007387 */ /* 0x000fe80000100800 */
[----:B------:R-:W-:Y:S04]  /*bba0*/  STL [R1+0x1518], R20 ;  /* 0x0015181401007387 */ /* 0x000fe80000100800 */
[----:B------:R-:W-:Y:S04]  /*bbb0*/  STL [R1+0x1514], R19 ;  /* 0x0015141301007387 */ /* 0x000fe80000100800 */
[----:B------:R-:W-:Y:S04]  /*bbc0*/  STL [R1+0x1510], R0 ;  /* 0x0015100001007387 */ /* 0x000fe80000100800 */
[----:B------:R-:W-:Y:S01]  /*bbd0*/  STL [R1+0x150c], R9 ;  /* 0x00150c0901007387 */ /* 0x000fe20000100800 */
[----:B------:R-:W-:Y:S03]  /*bbe0*/  STTM.x64 tmem[UR10+0x80], RZ ;  /* 0x000080ff000079ed */ /* 0x000fe6000834000a */
[----:B------:R-:W-:Y:S01]  /*bbf0*/  STL [R1+0x1470], R23 ;  /* 0x0014701701007387 */ /* 0x000fe20000100800 */
[----:B------:R-:W-:Y:S03]  /*bc00*/  STTM.x64 tmem[UR10+0xc0], RZ ;  /* 0x0000c0ff000079ed */ /* 0x000fe6000834000a */
[----:B------:R-:W-:Y:S01]  /*bc10*/  STL [R1+0x15dc], R23 ;  /* 0x0015dc1701007387 */ /* 0x000fe20000100800 */
[----:B------:R-:W0:Y:S03]  /*bc20*/  FENCE.VIEW.ASYNC.T ;  /* 0x00000000000073c6 */ /* 0x000e260000000200 */
[----:B------:R-:W-:Y:S01]  /*bc30*/  STL [R1+0x146c], R22 ;  /* 0x00146c1601007387 */ /* 0x000fe20000100800 */
[----:B0-----:R-:W-:Y:S06]  /*bc40*/  BAR.SYNC.DEFER_BLOCKING 0x0 ;  /* 0x0000000000007b1d */ /* 0x001fec0000010000 */
[----:B------:R-:W-:Y:S04]  /*bc50*/  STL [R1+0x15d8], R22 ;  /* 0x0015d81601007387 */ /* 0x000fe80000100800 */
[----:B------:R-:W-:Y:S04]  /*bc60*/  STL [R1+0x1468], R24 ;  /* 0x0014681801007387 */ /* 0x000fe80000100800 */
[----:B------:R-:W-:Y:S04]  /*bc70*/  STL [R1+0x15d4], R24 ;  /* 0x0015d41801007387 */ /* 0x000fe80000100800 */
[----:B------:R-:W-:Y:S04]  /*bc80*/  STL [R1+0x1464], R25 ;  /* 0x0014641901007387 */ /* 0x000fe80000100800 */
[----:B------:R0:W-:Y:S04]  /*bc90*/  STL [R1+0x15d0], R25 ;  /* 0x0015d01901007387 */ /* 0x0001e80000100800 */
[----:B------:R-:W0:Y:S02]  /*bca0*/  FENCE.VIEW.ASYNC.S ;  /* 0x00000000000073c6 */ /* 0x000e240000000000 */
[----:B0-----:R0:W1:Y:S02]  /*bcb0*/  @!UP2 SYNCS.EXCH.64 URZ, [UR6], UR12 ;  /* 0x0000000c06ffa5b2 */ /* 0x0010640008000100 */
[----:B------:R-:W-:Y:S04]  /*bcc0*/  STL [R1+0x1460], R27 ;  /* 0x0014601b01007387 */ /* 0x000fe80000100800 */
[----:B------:R-:W-:Y:S01]  /*bcd0*/  STL [R1+0x15cc], R27 ;  /* 0x0015cc1b01007387 */ /* 0x000fe20000100800 */
[----:B------:R-:W-:-:S03]  /*bce0*/  LEA.HI.X.SX32 R25, R37, R3, 0x1, P1 ;  /* 0x0000000325197211 */ /* 0x000fc600008f0eff */
[----:B------:R-:W-:Y:S01]  /*bcf0*/  STL [R1+0x145c], R26 ;  /* 0x00145c1a01007387 */ /* 0x000fe20000100800 */
[----:B------:R-:W-:Y:S01]  /*bd00*/  PRMT R66, RZ, 0x7610, R66 ;  /* 0x00007610ff427816 */ /* 0x000fe20000000042 */
[----:B0-----:R-:W0:Y:S02]  /*bd10*/  LDCU UR13, c[0x0][0x3b0] ;  /* 0x00007600ff0d77ac */ /* 0x001e240008000800 */
[----:B------:R-:W-:Y:S01]  /*bd20*/  STL [R1+0x15c8], R26 ;  /* 0x0015c81a01007387 */ /* 0x000fe20000100800 */
[----:B------:R-:W-:Y:S01]  /*bd30*/  PRMT R83, RZ, 0x7610, R83 ;  /* 0x00007610ff537816 */ /* 0x000fe20000000053 */
[----:B------:R-:W0:Y:S01]  /*bd40*/  LDC R37, c[0x0][0x3a0] ;  /* 0x0000e800ff257b82 */ /* 0x000e220000000800 */
[----:B------:R-:W-:Y:S01]  /*bd50*/  PRMT R80, RZ, 0x7610, R80 ;  /* 0x00007610ff507816 */ /* 0x000fe20000000050 */
[----:B------:R-:W-:Y:S01]  /*bd60*/  STL [R1+0x1458], R28 ;  /* 0x0014581c01007387 */ /* 0x000fe20000100800 */
[----:B------:R-:W-:Y:S01]  /*bd70*/  PRMT R14, RZ, 0x7610, R14 ;  /* 0x00007610ff0e7816 */ /* 0x000fe2000000000e */
[----:B------:R-:W0:Y:S02]  /*bd80*/  LDCU UR12, c[0x0][0x3b0] ;  /* 0x00007600ff0c77ac */ /* 0x000e240008000800 */
        /* <DEDUP_REMOVED lines=15> */
[----:B-1----:R-:W-:Y:S06]  /*be80*/  BAR.SYNC.DEFER_BLOCKING 0x0 ;  /* 0x0000000000007b1d */ /* 0x002fec0000010000 */
        /* <DEDUP_REMOVED lines=9> */
[----:B------:R-:W-:-:S03]  /*bf20*/  IADD3 R12, P1, PT, R2, R4, RZ ;  /* 0x00000004020c7210 */ /* 0x000fc60007f3e0ff */
[----:B------:R-:W-:Y:S04]  /*bf30*/  STL [R1+0x12bc], R5 ;  /* 0x0012bc0501007387 */ /* 0x000fe80000100800 */
[----:B------:R-:W-:Y:S04]  /*bf40*/  STL [R1+0x130c], R5 ;  /* 0x00130c0501007387 */ /* 0x000fe80000100800 */
[----:B------:R-:W-:Y:S04]  /*bf50*/  STL [R1+0x148c], R5 ;  /* 0x00148c0501007387 */ /* 0x000fe80000100800 */
[----:B------:R-:W-:Y:S04]  /*bf60*/  STL [R1+0x1620], R5 ;  /* 0x0016200501007387 */ /* 0x000fe80000100800 */
[----:B------:R-:W-:Y:S04]  /*bf70*/  STL [R1+0x1630], R5 ;  /* 0x0016300501007387 */ /* 0x000fe80000100800 */
[----:B------:R-:W-:Y:S04]  /*bf80*/  STL [R1+0x1638], R5 ;  /* 0x0016380501007387 */ /* 0x000fe80000100800 */
[----:B------:R-:W2:Y:S04]  /*bf90*/  LDL R67, [R1+0x20c] ;  /* 0x00020c0001437983 */ /* 0x000ea80000100800 */
[----:B------:R-:W2:Y:S01]  /*bfa0*/  LDL R89, [R1+0x210] ;  /* 0x0002100001597983 */ /* 0x000ea20000100800 */
[----:B------:R-:W-:Y:S01]  /*bfb0*/  LEA.HI.X.SX32 R13, R4, R3, 0x1, P1 ;  /* 0x00000003040d7211 */ /* 0x000fe200008f0eff */
[----:B0-----:R-:W-:-:S02]  /*bfc0*/  VIADD R37, R37, 0xffffffd7 ;  /* 0xffffffd725257836 */ /* 0x001fc40000000000 */
[----:B------:R-:W-:Y:S03]  /*bfd0*/  STL [R1+0xdc4], R25 ;  /* 0x000dc41901007387 */ /* 0x000fe60000100800 */
[----:B------:R-:W-:Y:S01]  /*bfe0*/  ISETP.GE.U32.AND P1, PT, R37, 0x7fffff58, PT ;  /* 0x7fffff582500780c */ /* 0x000fe20003f26070 */
[----:B------:R-:W-:Y:S04]  /*bff0*/  STL [R1+0x1d8], R12 ;  /* 0x0001d80c01007387 */ /* 0x000fe80000100800 */
[----:B------:R-:W2:Y:S04]  /*c000*/  LDL R86, [R1+0x24c] ;  /* 0x00024c0001567983 */ /* 0x000ea80000100800 */
[----:B------:R-:W2:Y:S04]  /*c010*/  LDL R87, [R1+0x250] ;  /* 0x0002500001577983 */ /* 0x000ea80000100800 */
[----:B------:R-:W3:Y:S04]  /*c020*/  @!P4 LDG.E.U8 R66, desc[UR18][R2.64] ;  /* 0x000000120242c981 */ /* 0x000ee8000c1e1100 */
[----:B------:R-:W4:Y:S04]  /*c030*/  LDL R81, [R1+0xaac] ;  /* 0x000aac0001517983 */ /* 0x000f280000100800 */
[----:B------:R-:W4:Y:S04]  /*c040*/  LDL R15, [R1+0xab0] ;  /* 0x000ab000010f7983 */ /* 0x000f280000100800 */
[----:B------:R-:W4:Y:S04]  /*c050*/  LDL R90, [R1+0xaec] ;  /* 0x000aec00015a7983 */ /* 0x000f280000100800 */
[----:B------:R-:W4:Y:S01]  /*c060*/  LDL R91, [R1+0xaf0] ;  /* 0x000af000015b7983 */ /* 0x000f220000100800 */
[----:B------:R-:W-:Y:S01]  /*c070*/  PRMT R71, RZ, 0x7610, R71 ;  /* 0x00007610ff477816 */ /* 0x000fe20000000047 */
[----:B------:R-:W-:-:S02]  /*c080*/  VIADD R37, R11, 0xffffffcf ;  /* 0xffffffcf0b257836 */ /* 0x000fc40000000000 */
[----:B------:R-:W-:Y:S04]  /*c090*/  STL [R1+0x1d4], R13 ;  /* 0x0001d40d01007387 */ /* 0x000fe80000100800 */
[----:B------:R-:W4:Y:S04]  /*c0a0*/  LDL R82, [R1+0xb2c] ;  /* 0x000b2c0001527983 */ /* 0x000f280000100800 */
[----:B------:R-:W4:Y:S01]  /*c0b0*/  LDL R88, [R1+0xb30] ;  /* 0x000b300001587983 */ /* 0x000f220000100800 */
[----:B--2---:R-:W-:-:S04]  /*c0c0*/  @!P5 LOP3.LUT R87, R87, R86, RZ, 0x3c, !PT ;  /* 0x000000565757d212 */ /* 0x004fc800078e3cff */
[C---:B------:R-:W-:Y:S01]  /*c0d0*/  @!P5 LOP3.LUT R86, R87.reuse, R86, RZ, 0x3c, !PT ;  /* 0x000000565756d212 */ /* 0x040fe200078e3cff */
[----:B---3--:R0:W-:Y:S03]  /*c0e0*/  STL [R1+0x658], R66 ;  /* 0x0006584201007387 */ /* 0x0081e60000100800 */
[----:B------:R-:W-:-:S05]  /*c0f0*/  @!P5 LOP3.LUT R87, R87, R86, RZ, 0x3c, !PT ;  /* 0x000000565757d212 */ /* 0x000fca00078e3cff */
[----:B------:R-:W2:Y:S01]  /*c100*/  @!P5 LDG.E.U8 R80, desc[UR18][R86.64] ;  /* 0x000000125650d981 */ /* 0x000ea2000c1e1100 */
[----:B0-----:R-:W-:-:S05]  /*c110*/  @!P6 IMAD.MOV.U32 R66, RZ, RZ, R89 ;  /* 0x000000ffff42e224 */ /* 0x001fca00078e0059 */
[----:B------:R-:W3:Y:S04]  /*c120*/  @!P6 LDG.E.U8 R83, desc[UR18][R66.64] ;  /* 0x000000124253e981 */ /* 0x000ee8000c1e1100 */
[----:B------:R-:W2:Y:S01]  /*c130*/  LDL.LU.64 R66, [R1+0x1808] ;  /* 0x0018080001427983 */ /* 0x000ea20000300a00 */
[----:B------:R-:W-:-:S03]  /*c140*/  PRMT R70, RZ, 0x7610, R70 ;  /* 0x00007610ff467816 */ /* 0x000fc60000000046 */
[----:B---3--:R0:W-:Y:S04]  /*c150*/  STL [R1+0x654], R83 ;  /* 0x0006545301007387 */ /* 0x0081e80000100800 */
[----:B------:R-:W3:Y:S04]  /*c160*/  LDL R89, [R1+0xb70] ;  /* 0x000b700001597983 */ /* 0x000ee80000100800 */
[----:B------:R-:W3:Y:S04]  /*c170*/  LDL R86, [R1+0xbac] ;  /* 0x000bac0001567983 */ /* 0x000ee80000100800 */
[----:B0-----:R-:W3:Y:S04]  /*c180*/  LDL R83, [R1+0xb6c] ;  /* 0x000b6c0001537983 */ /* 0x001ee80000100800 */
[----:B------:R-:W3:Y:S04]  /*c190*/  LDL R87, [R1+0xbb0] ;  /* 0x000bb00001577983 */ /* 0x000ee80000100800 */
[----:B--2---:R4:W-:Y:S02]  /*c1a0*/  STL [R1+0x650], R80 ;  /* 0x0006505001007387 */ /* 0x0049e40000100800 */
[----:B----4-:R-:W-:-:S05]  /*c1b0*/  @!P0 IMAD.MOV.U32 R80, RZ, RZ, R15 ;  /* 0x000000ffff508224 */ /* 0x010fca00078e000f */
[----:B------:R0:W2:Y:S02]  /*c1c0*/  @!P0 LDG.E.U8 R14, desc[UR18][R80.64] ;  /* 0x00000012500e8981 */ /* 0x0000a4000c1e1100 */
[----:B0-----:R-:W-:Y:S02]  /*c1d0*/  @!P3 IMAD.MOV.U32 R80, RZ, RZ, R91 ;  /* 0x000000ffff50b224 */ /* 0x001fe400078e005b */
[----:B------:R-:W-:-:S05]  /*c1e0*/  @!P3 IMAD.MOV.U32 R81, RZ, RZ, R90 ;  /* 0x000000ffff51b224 */ /* 0x000fca00078e005a */
[----:B------:R0:W4:Y:S02]  /*c1f0*/  @!P3 LDG.E.U8 R71, desc[UR18][R80.64] ;  /* 0x000000125047b981 */ /* 0x000124000c1e1100 */
[----:B0-----:R-:W-:Y:S02]  /*c200*/  @!P1 IMAD.MOV.U32 R80, RZ, RZ, R88 ;  /* 0x000000ffff509224 */ /* 0x001fe400078e0058 */
[----:B------:R-:W-:-:S05]  /*c210*/  @!P1 IMAD.MOV.U32 R81, RZ, RZ, R82 ;  /* 0x000000ffff519224 */ /* 0x000fca00078e0052 */
[----:B------:R-:W3:Y:S01]  /*c220*/  @!P1 LDG.E.U8 R70, desc[UR18][R80.64] ;  /* 0x0000001250469981 */ /* 0x000ee2000c1e1100 */
[----:B------:R-:W-:Y:S02]  /*c230*/  ISETP.GE.U32.AND P4, PT, R37, 0x7fffff50, PT ;  /* 0x7fffff502500780c */ /* 0x000fe40003f86070 */
[----:B------:R-:W-:Y:S01]  /*c240*/  PRMT R67, RZ, 0x7610, R67 ;  /* 0x00007610ff437816 */ /* 0x000fe20000000043 */
[----:B--2---:R0:W-:Y:S04]  /*c250*/  STL [R1+0x648], R14 ;  /* 0x0006480e01007387 */ /* 0x0041e80000100800 */
[----:B------:R-:W2:Y:S04]  /*c260*/  LDL R15, [R1+0xbf0] ;  /* 0x000bf000010f7983 */ /* 0x000ea80000100800 */
[----:B------:R-:W2:Y:S04]  /*c270*/  LDL R90, [R1+0xc2c] ;  /* 0x000c2c00015a7983 */ /* 0x000ea80000100800 */
[----:B0-----:R-:W2:Y:S04]  /*c280*/  LDL R14, [R1+0xbec] ;  /* 0x000bec00010e7983 */ /* 0x001ea80000100800 */
[----:B------:R-:W2:Y:S04]  /*c290*/  LDL R91, [R1+0xc30] ;  /* 0x000c3000015b7983 */ /* 0x000ea80000100800 */
[----:B------:R-:W2:Y:S04]  /*c2a0*/  LDL R81, [R1+0xc6c] ;  /* 0x000c6c0001517983 */ /* 0x000ea80000100800 */
[----:B------:R-:W2:Y:S04]  /*c2b0*/  LDL R88, [R1+0xc70] ;  /* 0x000c700001587983 */ /* 0x000ea80000100800 */
[----:B---3--:R0:W-:Y:S04]  /*c2c0*/  STL [R1+0x638], R70 ;  /* 0x0006384601007387 */ /* 0x0081e80000100800 */
[----:B----4-:R1:W-:Y:S01]  /*c2d0*/  STL [R1+0x640], R71 ;  /* 0x0006404701007387 */ /* 0x0103e20000100800 */
[----:B0-----:R-:W-:-:S02]  /*c2e0*/  @!P4 IMAD.MOV.U32 R70, RZ, RZ, R89 ;  /* 0x000000ffff46c224 */ /* 0x001fc400078e0059 */
[----:B-1----:R-:W-:-:S05]  /*c2f0*/  @!P4 IMAD.MOV.U32 R71, RZ, RZ, R83 ;  /* 0x000000ffff47c224 */ /* 0x002fca00078e0053 */
[----:B------:R0:W3:Y:S01]  /*c300*/  @!P4 LDG.E.U8 R67, desc[UR18][R70.64] ;  /* 0x000000124643c981 */ /* 0x0000e2000c1e1100 */
[----:B------:R-:W-:-:S05]  /*c310*/  VIADD R37, R11, 0xffffffc7 ;  /* 0xffffffc70b257836 */ /* 0x000fca0000000000 */
[----:B------:R-:W-:Y:S01]  /*c320*/  ISETP.GE.U32.AND P6, PT, R37, 0x7fffff48, PT ;  /* 0x7fffff482500780c */ /* 0x000fe20003fc6070 */
[----:B------:R-:W-:-:S05]  /*c330*/  VIADD R37, R11, 0xffffffbf ;  /* 0xffffffbf0b257836 */ /* 0x000fca0000000000 */
[----:B------:R-:W-:Y:S02]  /*c340*/  ISETP.GE.U32.AND P5, PT, R37, 0x7fffff40, PT ;  /* 0x7fffff402500780c */ /* 0x000fe40003fa6070 */
[----:B------:R-:W-:Y:S02]  /*c350*/  PRMT R69, RZ, 0x7610, R69 ;  /* 0x00007610ff457816 */ /* 0x000fe40000000045 */
[----:B------:R-:W-:-:S03]  /*c360*/  PRMT R68, RZ, 0x7610, R68 ;  /* 0x00007610ff447816 */ /* 0x000fc60000000044 */
[----:B0-----:R-:W-:Y:S02]  /*c370*/  @!P6 IMAD.MOV.U32 R70, RZ, RZ, R87 ;  /* 0x000000ffff46e224 */ /* 0x001fe400078e0057 */
[----:B------:R-:W-:-:S05]  /*c380*/  @!P6 IMAD.MOV.U32 R71, RZ, RZ, R86 ;  /* 0x000000ffff47e224 */ /* 0x000fca00078e0056 */
[----:B------:R-:W4:Y:S01]  /*c390*/  @!P6 LDG.E.U8 R69, desc[UR18][R70.64] ;  /* 0x000000124645e981 */ /* 0x000f22000c1e1100 */
[----:B--2---:R-:W-:-:S04]  /*c3a0*/  @!P5 LOP3.LUT R15, R15, R14, RZ, 0x3c, !PT ;  /* 0x0000000e0f0fd212 */ /* 0x004fc800078e3cff */
[----:B------:R-:W-:-:S04]  /*c3b0*/  @!P5 LOP3.LUT R14, R15, R14, RZ, 0x3c, !PT ;  /* 0x0000000e0f0ed212 */ /* 0x000fc800078e3cff */
[----:B------:R-:W-:-:S05]  /*c3c0*/  @!P5 LOP3.LUT R15, R15, R14, RZ, 0x3c, !PT ;  /* 0x0000000e0f0fd212 */ /* 0x000fca00078e3cff */
[----:B------:R-:W2:Y:S04]  /*c3d0*/  @!P5 LDG.E.U8 R68, desc[UR18][R14.64] ;  /* 0x000000120e44d981 */ /* 0x000ea8000c1e1100 */
[----:B---3--:R0:W-:Y:S04]  /*c3e0*/  STL [R1+0x634], R67 ;  /* 0x0006344301007387 */ /* 0x0081e80000100800 */
[----:B------:R-:W3:Y:S04]  /*c3f0*/  LDL R82, [R1+0xcb0] ;  /* 0x000cb00001527983 */ /* 0x000ee80000100800 */
[----:B------:R-:W3:Y:S04]  /*c400*/  LDL R86, [R1+0xcec] ;  /* 0x000cec0001567983 */ /* 0x000ee80000100800 */
[----:B0-----:R-:W3:Y:S04]  /*c410*/  LDL R67, [R1+0xcac] ;  /* 0x000cac0001437983 */ /* 0x001ee80000100800 */
[----:B------:R-:W3:Y:S04]  /*c420*/  LDL R87, [R1+0xcf0] ;  /* 0x000cf00001577983 */ /* 0x000ee80000100800 */
[----:B------:R-:W3:Y:S04]  /*c430*/  LDL.LU.64 R70, [R1+0x1800] ;  /* 0x0018000001467983 */ /* 0x000ee80000300a00 */
[----:B------:R-:W3:Y:S01]  /*c440*/  LDL.LU.64 R14, [R1+0x17f8] ;  /* 0x0017f800010e7983 */ /* 0x000ee20000300a00 */
[----:B------:R-:W-:Y:S01]  /*c450*/  VIADD R37, R11, 0xffffffb7 ;  /* 0xffffffb70b257836 */ /* 0x000fe20000000000 */
[----:B------:R-:W-:-:S02]  /*c460*/  PRMT R66, RZ, 0x7610, R66 ;  /* 0x00007610ff427816 */ /* 0x000fc40000000042 */
[----:B------:R-:W3:Y:S02]  /*c470*/  LDL R83, [R1+0xd24] ;  /* 0x000d240001537983 */ /* 0x000ee40000100800 */
[----:B------:R-:W-:Y:S01]  /*c480*/  ISETP.GE.U32.AND P0, PT, R37, 0x7fffff38, PT ;  /* 0x7fffff382500780c */ /* 0x000fe20003f06070 */
[----:B------:R-:W-:Y:S01]  /*c490*/  VIADD R37, R11, 0xffffffaf ;  /* 0xffffffaf0b257836 */ /* 0x000fe20000000000 */
[----:B------:R-:W3:Y:S04]  /*c4a0*/  LDL R89, [R1+0xd28] ;  /* 0x000d280001597983 */ /* 0x000ee80000100800 */
[----:B------:R-:W-:-:S13]  /*c4b0*/  ISETP.GE.U32.AND P3, PT, R37, 0x7fffff30, PT ;  /* 0x7fffff302500780c */ /* 0x000fda0003f66070 */
[----:B------:R-:W-:Y:S01]  /*c4c0*/  @!P3 IMAD.MOV.U32 R80, RZ, RZ, R88 ;  /* 0x000000ffff50b224 */ /* 0x000fe200078e0058 */
[----:B--2---:R0:W-:Y:S04]  /*c4d0*/  STL [R1+0x614], R68 ;  /* 0x0006144401007387 */ /* 0x0041e80000100800 */
[----:B----4-:R1:W-:Y:S01]  /*c4e0*/  STL [R1+0x618], R69 ;  /* 0x0006184501007387 */ /* 0x0103e20000100800 */
[----:B0-----:R-:W-:Y:S01]  /*c4f0*/  @!P0 IMAD.MOV.U32 R68, RZ, RZ, R91 ;  /* 0x000000ffff448224 */ /* 0x001fe200078e005b */
[----:B---3--:R-:W-:Y:S01]  /*c500*/  PRMT R15, RZ, 0x7610, R15 ;  /* 0x00007610ff0f7816 */ /* 0x008fe2000000000f */
[----:B-1----:R-:W-:Y:S01]  /*c510*/  @!P0 IMAD.MOV.U32 R69, RZ, RZ, R90 ;  /* 0x000000ffff458224 */ /* 0x002fe200078e005a */
[----:B------:R-:W2:Y:S04]  /*c520*/  LDL R91, [R1+0xd60] ;  /* 0x000d6000015b7983 */ /* 0x000ea80000100800 */
[----:B------:R-:W3:Y:S04]  /*c530*/  @!P3 LDG.E.U8 R15, desc[UR18][R80.64] ;  /* 0x00000012500fb981 */ /* 0x000ee8000c1e1100 */
[----:B------:R-:W4:Y:S01]  /*c540*/  @!P0 LDG.E.U8 R66, desc[UR18][R68.64] ;  /* 0x0000001244428981 */ /* 0x000f22000c1e1100 */
[----:B------:R-:W-:-:S03]  /*c550*/  VIADD R37, R11, 0xffffffa7 ;  /* 0xffffffa70b257836 */ /* 0x000fc60000000000 */
[----:B------:R-:W2:Y:S02]  /*c560*/  LDL R90, [R1+0xd5c] ;  /* 0x000d5c00015a7983 */ /* 0x000ea40000100800 */
[----:B------:R-:W-:Y:S02]  /*c570*/  ISETP.GE.U32.AND P1, PT, R37, 0x7fffff28, PT ;  /* 0x7fffff282500780c */ /* 0x000fe40003f26070 */
[----:B------:R-:W2:Y:S04]  /*c580*/  LDL.LU.64 R68, [R1+0x17f0] ;  /* 0x0017f00001447983 */ /* 0x000ea80000300a00 */
[----:B------:R-:W2:Y:S01]  /*c590*/  LDL.LU.64 R80, [R1+0x17e8] ;  /* 0x0017e80001507983 */ /* 0x000ea20000300a00 */
[----:B------:R-:W-:-:S03]  /*c5a0*/  PRMT R31, RZ, 0x7610, R31 ;  /* 0x00007610ff1f7816 */ /* 0x000fc6000000001f */
[----:B------:R-:W2:Y:S01]  /*c5b0*/  LDL R88, [R1+0xd94] ;  /* 0x000d940001587983 */ /* 0x000ea20000100800 */
[----:B------:R-:W-:-:S03]  /*c5c0*/  VIADD R37, R11, 0xffffff9f ;  /* 0xffffff9f0b257836 */ /* 0x000fc60000000000 */
[----:B---3--:R0:W-:Y:S04]  /*c5d0*/  STL [R1+0x600], R15 ;  /* 0x0006000f01007387 */ /* 0x0081e80000100800 */
[----:B0-----:R-:W3:Y:S04]  /*c5e0*/  LDL R15, [R1+0xd98] ;  /* 0x000d9800010f7983 */ /* 0x001ee80000100800 */
[----:B----4-:R0:W-:Y:S02]  /*c5f0*/  STL [R1+0x608], R66 ;  /* 0x0006084201007387 */ /* 0x0101e40000100800 */
[----:B0-----:R-:W-:-:S05]  /*c600*/  @!P1 IMAD.MOV.U32 R66, RZ, RZ, R82 ;  /* 0x000000ffff429224 */ /* 0x001fca00078e0052 */
[----:B------:R0:W4:Y:S04]  /*c610*/  @!P1 LDG.E.U8 R31, desc[UR18][R66.64] ;  /* 0x00000012421f9981 */ /* 0x000128000c1e1100 */
[----:B------:R-:W0:Y:S01]  /*c620*/  LDL.LU.64 R66, [R1+0x17e0] ;  /* 0x0017e00001427983 */ /* 0x000e220000300a00 */
[----:B------:R-:W-:Y:S01]  /*c630*/  ISETP.GE.U32.AND P4, PT, R37, 0x7fffff20, PT ;  /* 0x7fffff202500780c */ /* 0x000fe20003f86070 */
[----:B------:R-:W-:-:S05]  /*c640*/  VIADD R37, R11, 0xffffff97 ;  /* 0xffffff970b257836 */ /* 0x000fca0000000000 */
[----:B------:R-:W-:Y:S01]  /*c650*/  ISETP.GE.U32.AND P6, PT, R37, 0x7fffff18, PT ;  /* 0x7fffff182500780c */ /* 0x000fe20003fc6070 */
[----:B------:R-:W-:-:S05]  /*c660*/  VIADD R37, R11, 0xffffff8f ;  /* 0xffffff8f0b257836 */ /* 0x000fca0000000000 */
[----:B------:R-:W-:Y:S02]  /*c670*/  ISETP.GE.U32.AND P5, PT, R37, 0x7fffff10, PT ;  /* 0x7fffff102500780c */ /* 0x000fe40003fa6070 */
[----:B------:R-:W-:-:S04]  /*c680*/  @!P4 LOP3.LUT R87, R87, R86, RZ, 0x3c, !PT ;  /* 0x000000565757c212 */ /* 0x000fc800078e3cff */
[----:B------:R-:W-:Y:S02]  /*c690*/  @!P4 LOP3.LUT R86, R87, R86, RZ, 0x3c, !PT ;  /* 0x000000565756c212 */ /* 0x000fe400078e3cff */
[----:B--2---:R-:W-:-:S05]  /*c6a0*/  PRMT R81, RZ, 0x7610, R81 ;  /* 0x00007610ff517816 */ /* 0x004fca0000000051 */
[----:B------:R-:W-:Y:S02]  /*c6b0*/  @!P5 LOP3.LUT R91, R91, R90, RZ, 0x3c, !PT ;  /* 0x0000005a5b5bd212 */ /* 0x000fe400078e3cff */
[----:B------:R-:W-:Y:S02]  /*c6c0*/  @!P4 LOP3.LUT R87, R87, R86, RZ, 0x3c, !PT ;  /* 0x000000565757c212 */ /* 0x000fe400078e3cff */
[C---:B------:R-:W-:Y:S01]  /*c6d0*/  @!P5 LOP3.LUT R90, R91.reuse, R90, RZ, 0x3c, !PT ;  /* 0x0000005a5b5ad212 */ /* 0x040fe200078e3cff */
[----:B------:R-:W-:Y:S02]  /*c6e0*/  @!P6 IMAD.MOV.U32 R82, RZ, RZ, R89 ;  /* 0x000000ffff52e224 */ /* 0x000fe400078e0059 */
[----:B------:R-:W2:Y:S01]  /*c6f0*/  @!P4 LDG.E.U8 R81, desc[UR18][R86.64] ;  /* 0x000000125651c981 */ /* 0x000ea2000c1e1100 */
[----:B------:R-:W-:Y:S02]  /*c700*/  @!P5 LOP3.LUT R91, R91, R90, RZ, 0x3c, !PT ;  /* 0x0000005a5b5bd212 */ /* 0x000fe400078e3cff */
[----:B0-----:R-:W-:-:S02]  /*c710*/  PRMT R66, RZ, 0x7610, R66 ;  /* 0x00007610ff427816 */ /* 0x001fc40000000042 */
[----:B------:R-:W-:-:S04]  /*c720*/  PRMT R67, RZ, 0x7610, R67 ;  /* 0x00007610ff437816 */ /* 0x000fc80000000043 */
[----:B------:R-:W3:Y:S04]  /*c730*/  @!P5 LDG.E.U8 R66, desc[UR18][R90.64] ;  /* 0x000000125a42d981 */ /* 0x000ee8000c1e1100 */
[----:B------:R-:W3:Y:S01]  /*c740*/  @!P6 LDG.E.U8 R67, desc[UR18][R82.64] ;  /* 0x000000125243e981 */ /* 0x000ee2000c1e1100 */
[----:B------:R-:W-:-:S05]  /*c750*/  VIADD R37, R11, 0xffffff87 ;  /* 0xffffff870b257836 */ /* 0x000fca0000000000 */
[----:B------:R-:W-:Y:S01]  /*c760*/  ISETP.GE.U32.AND P0, PT, R37, 0x7fffff08, PT ;  /* 0x7fffff082500780c */ /* 0x000fe20003f06070 */
[----:B----4-:R-:W-:Y:S04]  /*c770*/  STL [R1+0x1530], R31 ;  /* 0x0015301f01007387 */ /* 0x010fe80000100800 */
[----:B------:R-:W4:Y:S01]  /*c780*/  LDL.LU R86, [R1+0x17d8] ;  /* 0x0017d80001567983 */ /* 0x000f220000300800 */
[----:B------:R-:W-:-:S03]  /*c790*/  PRMT R14, RZ, 0x7610, R14 ;  /* 0x00007610ff0e7816 */ /* 0x000fc6000000000e */
        /* <DEDUP_REMOVED lines=8> */
[----:B------:R1:W-:Y:S01]  /*c820*/  STL [R1+0x5e0], R67 ;  /* 0x0005e04301007387 */ /* 0x0003e20000100800 */
[----:B0-----:R-:W-:-:S02]  /*c830*/  @!P0 IMAD.MOV.U32 R66, RZ, RZ, R15 ;  /* 0x000000ffff428224 */ /* 0x001fc400078e000f */
[----:B-1----:R-:W-:-:S05]  /*c840*/  @!P0 IMAD.MOV.U32 R67, RZ, RZ, R88 ;  /* 0x000000ffff438224 */ /* 0x002fca00078e0058 */
[----:B------:R-:W3:Y:S01]  /*c850*/  @!P0 LDG.E.U8 R14, desc[UR18][R66.64] ;  /* 0x00000012420e8981 */ /* 0x000ee2000c1e1100 */
[----:B------:R-:W-:-:S05]  /*c860*/  VIADD R37, R11, 0xfffffffe ;  /* 0xfffffffe0b257836 */ /* 0x000fca0000000000 */
[----:B------:R-:W-:Y:S02]  /*c870*/  ISETP.GE.U32.AND P3, PT, R37, 0x7fffff7f, PT ;  /* 0x7fffff7f2500780c */ /* 0x000fe40003f66070 */
[----:B------:R-:W-:Y:S01]  /*c880*/  PRMT R80, RZ, 0x7610, R80 ;  /* 0x00007610ff507816 */ /* 0x000fe20000000050 */
[----:B------:R-:W2:Y:S10]  /*c890*/  LDL.LU.64 R66, [R1+0x17d0] ;  /* 0x0017d00001427983 */ /* 0x000eb40000300a00 */
[----:B------:R-:W2:Y:S01]  /*c8a0*/  @!P3 LDG.E.U8 R80, desc[UR18][R12.64] ;  /* 0x000000120c50b981 */ /* 0x000ea2000c1e1100 */
[----:B------:R-:W-:-:S05]  /*c8b0*/  VIADD R37, R11, 0xfffffff6 ;  /* 0xfffffff60b257836 */ /* 0x000fca0000000000 */
[----:B------:R-:W-:Y:S01]  /*c8c0*/  ISETP.GE.U32.AND P1, PT, R37, 0x7fffff77, PT ;  /* 0x7fffff772500780c */ /* 0x000fe20003f26070 */
[----:B------:R-:W-:Y:S01]  /*c8d0*/  VIADD R37, R11, 0xffffffee ;  /* 0xffffffee0b257836 */ /* 0x000fe20000000000 */
[----:B---3--:R0:W-:Y:S04]  /*c8e0*/  STL [R1+0x5c8], R14 ;  /* 0x0005c80e01007387 */ /* 0x0081e80000100800 */
[----:B------:R-:W3:Y:S04]  /*c8f0*/  LDL R15, [R1+0xaf8] ;  /* 0x000af800010f7983 */ /* 0x000ee80000100800 */
[----:B0-----:R-:W3:Y:S04]  /*c900*/  LDL R14, [R1+0xaf4] ;  /* 0x000af400010e7983 */ /* 0x001ee80000100800 */
[----:B------:R-:W4:Y:S01]  /*c910*/  LDL.LU.64 R12, [R1+0x17c8] ;  /* 0x0017c800010c7983 */ /* 0x000f220000300a00 */
[----:B------:R-:W-:Y:S01]  /*c920*/  ISETP.GE.U32.AND P4, PT, R37, 0x7fffff6f, PT ;  /* 0x7fffff6f2500780c */ /* 0x000fe20003f86070 */
[----:B------:R-:W-:Y:S01]  /*c930*/  VIADD R37, R11, 0xffffffe6 ;  /* 0xffffffe60b257836 */ /* 0x000fe20000000000 */
[----:B------:R-:W-:Y:S01]  /*c940*/  PRMT R69, RZ, 0x7610, R69 ;  /* 0x00007610ff457816 */ /* 0x000fe20000000045 */
[----:B------:R-:W4:Y:S03]  /*c950*/  LDL R83, [R1+0xb34] ;  /* 0x000b340001537983 */ /* 0x000f260000100800 */
[----:B------:R-:W-:Y:S01]  /*c960*/  ISETP.GE.U32.AND P6, PT, R37, 0x7fffff67, PT ;  /* 0x7fffff672500780c */ /* 0x000fe20003fc6070 */
[----:B------:R-:W-:Y:S01]  /*c970*/  VIADD R37, R11, 0xffffffde ;  /* 0xffffffde0b257836 */ /* 0x000fe20000000000 */
[----:B------:R-:W4:Y:S04]  /*c980*/  LDL R88, [R1+0xb38] ;  /* 0x000b380001587983 */ /* 0x000f280000100800 */
[----:B------:R-:W-:Y:S01]  /*c990*/  ISETP.GE.U32.AND P5, PT, R37, 0x7fffff5f, PT ;  /* 0x7fffff5f2500780c */ /* 0x000fe20003fa6070 */
[----:B--2---:R0:W-:Y:S06]  /*c9a0*/  STL [R1+0x5d4], R80 ;  /* 0x0005d45001007387 */ /* 0x0041ec0000100800 */
[----:B------:R-:W-:Y:S01]  /*c9b0*/  @!P6 LOP3.LUT R91, R91, R90, RZ, 0x3c, !PT ;  /* 0x0000005a5b5be212 */ /* 0x000fe200078e3cff */
[----:B0-----:R-:W-:-:S03]  /*c9c0*/  @!P1 IMAD.MOV.U32 R80, RZ, RZ, R87 ;  /* 0x000000ffff509224 */ /* 0x001fc600078e0057 */
[C---:B------:R-:W-:Y:S02]  /*c9d0*/  @!P6 LOP3.LUT R90, R91.reuse, R90, RZ, 0x3c, !PT ;  /* 0x0000005a5b5ae212 */ /* 0x040fe400078e3cff */
[----:B------:R0:W2:Y:S01]  /*c9e0*/  @!P1 LDG.E.U8 R69, desc[UR18][R80.64] ;  /* 0x0000001250459981 */ /* 0x0000a2000c1e1100 */
[----:B------:R-:W-:Y:S02]  /*c9f0*/  PRMT R66, RZ, 0x7610, R66 ;  /* 0x00007610ff427816 */ /* 0x000fe40000000042 */
[----:B------:R-:W-:Y:S02]  /*ca00*/  PRMT R67, RZ, 0x7610, R67 ;  /* 0x00007610ff437816 */ /* 0x000fe40000000043 */
[----:B------:R-:W-:Y:S01]  /*ca10*/  @!P6 LOP3.LUT R91, R91, R90, RZ, 0x3c, !PT ;  /* 0x0000005a5b5be212 */ /* 0x000fe200078e3cff */
[----:B0-----:R-:W-:-:S04]  /*ca20*/  @!P4 IMAD.MOV.U32 R80, RZ, RZ, R89 ;  /* 0x000000ffff50c224 */ /* 0x001fc800078e0059 */
[----:B------:R-:W2:Y:S01]  /*ca30*/  @!P6 LDG.E.U8 R67, desc[UR18][R90.64] ;  /* 0x000000125a43e981 */ /* 0x000ea2000c1e1100 */
[----:B------:R-:W-:Y:S01]  /*ca40*/  @!P4 IMAD.MOV.U32 R81, RZ, RZ, R82 ;  /* 0x000000ffff51c224 */ /* 0x000fe200078e0052 */
[-C--:B---3--:R-:W-:Y:S02]  /*ca50*/  @!P5 LOP3.LUT R15, R15, R14.reuse, RZ, 0x3c, !PT ;  /* 0x0000000e0f0fd212 */ /* 0x088fe400078e3cff */
[----:B----4-:R-:W-:Y:S02]  /*ca60*/  PRMT R13, RZ, 0x7610, R13 ;  /* 0x00007610ff0d7816 */ /* 0x010fe4000000000d */
[----:B------:R-:W-:-:S04]  /*ca70*/  @!P5 LOP3.LUT R14, R15, R14, RZ, 0x3c, !PT ;  /* 0x0000000e0f0ed212 */ /* 0x000fc800078e3cff */
[----:B------:R-:W-:Y:S01]  /*ca80*/  @!P5 LOP3.LUT R15, R15, R14, RZ, 0x3c, !PT ;  /* 0x0000000e0f0fd212 */ /* 0x000fe200078e3cff */
[----:B------:R-:W3:Y:S04]  /*ca90*/  @!P4 LDG.E.U8 R13, desc[UR18][R80.64] ;  /* 0x00000012500dc981 */ /* 0x000ee8000c1e1100 */
[----:B------:R-:W4:Y:S01]  /*caa0*/  @!P5 LDG.E.U8 R66, desc[UR18][R14.64] ;  /* 0x000000120e42d981 */ /* 0x000f22000c1e1100 */
[----:B------:R-:W-:-:S05]  /*cab0*/  VIADD R37, R11, 0xffffffd6 ;  /* 0xffffffd60b257836 */ /* 0x000fca0000000000 */
[----:B------:R-:W-:Y:S02]  /*cac0*/  ISETP.GE.U32.AND P0, PT, R37, 0x7fffff57, PT ;  /* 0x7fffff572500780c */ /* 0x000fe40003f06070 */
[----:B------:R-:W-:Y:S01]  /*cad0*/  PRMT R68, RZ, 0x7610, R68 ;  /* 0x00007610ff447816 */ /* 0x000fe20000000044 */
[----:B--2---:R0:W-:Y:S04]  /*cae0*/  STL [R1+0x5c4], R69 ;  /* 0x0005c44501007387 */ /* 0x0041e80000100800 */
[----:B------:R-:W2:Y:S04]  /*caf0*/  LDL R87, [R1+0xb78] ;  /* 0x000b780001577983 */ /* 0x000ea80000100800 */
[----:B0-----:R-:W2:Y:S04]  /*cb00*/  LDL R69, [R1+0xb74] ;  /* 0x000b740001457983 */ /* 0x001ea80000100800 */
[----:B------:R-:W2:Y:S04]  /*cb10*/  LDL.LU R80, [R1+0x17c0] ;  /* 0x0017c00001507983 */ /* 0x000ea80000300800 */
[----:B------:R-:W2:Y:S04]  /*cb20*/  LDL R81, [R1+0xbb4] ;  /* 0x000bb40001517983 */ /* 0x000ea80000100800 */
[----:B---3--:R0:W-:Y:S04]  /*cb30*/  STL [R1+0x5b8], R13 ;  /* 0x0005b80d01007387 */ /* 0x0081e80000100800 */
[----:B------:R-:W3:Y:S04]  /*cb40*/  LDL R90, [R1+0xbf4] ;  /* 0x000bf400015a7983 */ /* 0x000ee80000100800 */
[----:B------:R-:W2:Y:S04]  /*cb50*/  LDL R91, [R1+0xbf8] ;  /* 0x000bf800015b7983 */ /* 0x000ea80000100800 */
[----:B0-----:R-:W2:Y:S04]  /*cb60*/  LDL R13, [R1+0xbb8] ;  /* 0x000bb800010d7983 */ /* 0x001ea80000100800 */
[----:B------:R-:W2:Y:S04]  /*cb70*/  LDL.LU.64 R14, [R1+0x17b8] ;  /* 0x0017b800010e7983 */ /* 0x000ea80000300a00 */
[----:B------:R-:W3:Y:S04]  /*cb80*/  LDL R82, [R1+0xc34] ;  /* 0x000c340001527983 */ /* 0x000ee80000100800 */
[----:B------:R-:W3:Y:S04]  /*cb90*/  LDL R89, [R1+0xc38] ;  /* 0x000c380001597983 */ /* 0x000ee80000100800 */
[----:B----4-:R0:W-:Y:S04]  /*cba0*/  STL [R1+0x598], R66 ;  /* 0x0005984201007387 */ /* 0x0101e80000100800 */
[----:B------:R1:W-:Y:S01]  /*cbb0*/  STL [R1+0x5a0], R67 ;  /* 0x0005a04301007387 */ /* 0x0003e20000100800 */
[----:B0-----:R-:W-:-:S02]  /*cbc0*/  @!P0 IMAD.MOV.U32 R66, RZ, RZ, R88 ;  /* 0x000000ffff428224 */ /* 0x001fc400078e0058 */
[----:B-1----:R-:W-:-:S05]  /*cbd0*/  @!P0 IMAD.MOV.U32 R67, RZ, RZ, R83 ;  /* 0x000000ffff438224 */ /* 0x002fca00078e0053 */
[----:B------:R-:W4:Y:S04]  /*cbe0*/  @!P0 LDG.E.U8 R68, desc[UR18][R66.64] ;  /* 0x0000001242448981 */ /* 0x000f28000c1e1100 */
[----:B------:R-:W3:Y:S01]  /*cbf0*/  LDL.LU.64 R66, [R1+0x17b0] ;  /* 0x0017b00001427983 */ /* 0x000ee20000300a00 */
[----:B------:R-:W-:-:S03]  /*cc00*/  VIADD R37, R11, 0xffffffce ;  /* 0xffffffce0b257836 */ /* 0x000fc60000000000 */
[----:B------:R-:W3:Y:S02]  /*cc10*/  LDL R83, [R1+0xc74] ;  /* 0x000c740001537983 */ /* 0x000ee40000100800 */
[----:B------:R-:W-:Y:S01]  /*cc20*/  ISETP.GE.U32.AND P3, PT, R37, 0x7fffff4f, PT ;  /* 0x7fffff4f2500780c */ /* 0x000fe20003f66070 */
[----:B------:R-:W-:Y:S01]  /*cc30*/  VIADD R37, R11, 0xffffffc6 ;  /* 0xffffffc60b257836 */ /* 0x000fe20000000000 */
[----:B------:R-:W3:Y:S04]  /*cc40*/  LDL R88, [R1+0xc78] ;  /* 0x000c780001587983 */ /* 0x000ee80000100800 */
[----:B------:R-:W-:Y:S01]  /*cc50*/  ISETP.GE.U32.AND P1, PT, R37, 0x7fffff47, PT ;  /* 0x7fffff472500780c */ /* 0x000fe20003f26070 */
[----:B------:R-:W-:-:S05]  /*cc60*/  VIADD R37, R11, 0xffffffbe ;  /* 0xffffffbe0b257836 */ /* 0x000fca0000000000 */
[----:B------:R-:W-:Y:S01]  /*cc70*/  ISETP.GE.U32.AND P4, PT, R37, 0x7fffff3f, PT ;  /* 0x7fffff3f2500780c */ /* 0x000fe20003f86070 */
[----:B------:R-:W-:Y:S01]  /*cc80*/  VIADD R37, R11, 0xffffffb6 ;  /* 0xffffffb60b257836 */ /* 0x000fe20000000000 */
[----:B------:R-:W-:-:S04]  /*cc90*/  PRMT R12, RZ, 0x7610, R12 ;  /* 0x00007610ff0c7816 */ /* 0x000fc8000000000c */
[----:B------:R-:W-:Y:S02]  /*cca0*/  ISETP.GE.U32.AND P6, PT, R37, 0x7fffff37, PT ;  /* 0x7fffff372500780c */ /* 0x000fe40003fc6070 */
[----:B--2---:R-:W-:Y:S01]  /*ccb0*/  PRMT R15, RZ, 0x7610, R15 ;  /* 0x00007610ff0f7816 */ /* 0x004fe2000000000f */
[----:B----4-:R0:W-:Y:S02]  /*ccc0*/  STL [R1+0x590], R68 ;  /* 0x0005904401007387 */ /* 0x0101e40000100800 */
[----:B0-----:R-:W-:Y:S01]  /*ccd0*/  @!P3 IMAD.MOV.U32 R68, RZ, RZ, R87 ;  /* 0x000000ffff44b224 */ /* 0x001fe200078e0057 */
[----:B---3--:R-:W-:Y:S02]  /*cce0*/  PRMT R67, RZ, 0x7610, R67 ;  /* 0x00007610ff437816 */ /* 0x008fe40000000043 */
[----:B------:R-:W-:Y:S01]  /*ccf0*/  PRMT R66, RZ, 0x7610, R66 ;  /* 0x00007610ff427816 */ /* 0x000fe20000000042 */
[----:B------:R-:W-:Y:S01]  /*cd00*/  VIADD R37, R11, 0xffffffae ;  /* 0xffffffae0b257836 */ /* 0x000fe20000000000 */
[----:B------:R0:W2:Y:S04]  /*cd10*/  @!P3 LDG.E.U8 R15, desc[UR18][R68.64] ;  /* 0x00000012440fb981 */ /* 0x0000a8000c1e1100 */
[----:B------:R-:W3:Y:S01]  /*cd20*/  LDL R87, [R1+0xcb4] ;  /* 0x000cb40001577983 */ /* 0x000ee20000100800 */
[----:B0-----:R-:W-:-:S02]  /*cd30*/  @!P1 IMAD.MOV.U32 R68, RZ, RZ, R13 ;  /* 0x000000ffff449224 */ /* 0x001fc400078e000d */
[----:B------:R-:W-:-:S05]  /*cd40*/  @!P1 IMAD.MOV.U32 R69, RZ, RZ, R81 ;  /* 0x000000ffff459224 */ /* 0x000fca00078e0051 */
[----:B------:R0:W4:Y:S02]  /*cd50*/  @!P1 LDG.E.U8 R12, desc[UR18][R68.64] ;  /* 0x00000012440c9981 */ /* 0x000124000c1e1100 */
[----:B0-----:R-:W-:Y:S02]  /*cd60*/  @!P4 IMAD.MOV.U32 R68, RZ, RZ, R91 ;  /* 0x000000ffff44c224 */ /* 0x001fe400078e005b */
[----:B------:R-:W-:-:S05]  /*cd70*/  @!P4 IMAD.MOV.U32 R69, RZ, RZ, R90 ;  /* 0x000000ffff45c224 */ /* 0x000fca00078e005a */
[----:B------:R0:W3:Y:S02]  /*cd80*/  @!P4 LDG.E.U8 R67, desc[UR18][R68.64] ;  /* 0x000000124443c981 */ /* 0x0000e4000c1e1100 */
[----:B0-----:R-:W-:Y:S02]  /*cd90*/  @!P6 IMAD.MOV.U32 R68, RZ, RZ, R89 ;  /* 0x000000ffff44e224 */ /* 0x001fe400078e0059 */
[----:B------:R-:W-:-:S05]  /*cda0*/  @!P6 IMAD.MOV.U32 R69, RZ, RZ, R82 ;  /* 0x000000ffff45e224 */ /* 0x000fca00078e0052 */
[----:B------:R-:W3:Y:S01]  /*cdb0*/  @!P6 LDG.E.U8 R66, desc[UR18][R68.64] ;  /* 0x000000124442e981 */ /* 0x000ee2000c1e1100 */
[----:B------:R-:W-:Y:S02]  /*cdc0*/  ISETP.GE.U32.AND P5, PT, R37, 0x7fffff2f, PT ;  /* 0x7fffff2f2500780c */ /* 0x000fe40003fa6070 */
[----:B------:R-:W-:Y:S01]  /*cdd0*/  PRMT R80, RZ, 0x7610, R80 ;  /* 0x00007610ff507816 */ /* 0x000fe20000000050 */
[----:B--2---:R0:W-:Y:S04]  /*cde0*/  STL [R1+0x588], R15 ;  /* 0x0005880f01007387 */ /* 0x0041e80000100800 */
[----:B0-----:R-:W2:Y:S04]  /*cdf0*/  LDL R15, [R1+0xcb8] ;  /* 0x000cb800010f7983 */ /* 0x001ea80000100800 */
[----:B----4-:R0:W-:Y:S04]  /*ce00*/  STL [R1+0x584], R12 ;  /* 0x0005840c01007387 */ /* 0x0101e80000100800 */
[----:B------:R-:W4:Y:S04]  /*ce10*/  LDL R13, [R1+0xcf8] ;  /* 0x000cf800010d7983 */ /* 0x000f280000100800 */
[----:B------:R-:W2:Y:S04]  /*ce20*/  LDL R90, [R1+0xd2c] ;  /* 0x000d2c00015a7983 */ /* 0x000ea80000100800 */
[----:B0-----:R-:W4:Y:S04]  /*ce30*/  LDL R12, [R1+0xcf4] ;  /* 0x000cf400010c7983 */ /* 0x001f280000100800 */
[----:B------:R-:W2:Y:S04]  /*ce40*/  LDL R91, [R1+0xd30] ;  /* 0x000d3000015b7983 */ /* 0x000ea80000100800 */
[----:B------:R-:W2:Y:S04]  /*ce50*/  LDL.LU.64 R68, [R1+0x17a8] ;  /* 0x0017a80001447983 */ /* 0x000ea80000300a00 */
        /* <DEDUP_REMOVED lines=8> */
[----:B------:R-:W-:Y:S01]  /*cee0*/  ISETP.GE.U32.AND P0, PT, R37, 0x7fffff27, PT ;  /* 0x7fffff272500780c */ /* 0x000fe20003f06070 */
[----:B------:R-:W-:Y:S01]  /*cef0*/  VIADD R37, R11, 0xffffff9e ;  /* 0xffffff9e0b257836 */ /* 0x000fe20000000000 */
[----:B------:R-:W-:Y:S01]  /*cf00*/  PRMT R34, RZ, 0x7610, R34 ;  /* 0x00007610ff227816 */ /* 0x000fe20000000022 */
[----:B------:R-:W2:Y:S03]  /*cf10*/  LDL.LU.64 R66, [R1+0x17a0] ;  /* 0x0017a00001427983 */ /* 0x000ea60000300a00 */
[----:B------:R-:W-:Y:S01]  /*cf20*/  ISETP.GE.U32.AND P3, PT, R37, 0x7fffff1f, PT ;  /* 0x7fffff1f2500780c */ /* 0x000fe20003f66070 */
[----:B------:R-:W-:Y:S01]  /*cf30*/  VIADD R37, R11, 0xffffff96 ;  /* 0xffffff960b257836 */ /* 0x000fe20000000000 */
[----:B------:R-:W4:Y:S04]  /*cf40*/  LDL R83, [R1+0xd9c] ;  /* 0x000d9c0001537983 */ /* 0x000f280000100800 */
[----:B------:R-:W-:Y:S01]  /*cf50*/  ISETP.GE.U32.AND P1, PT, R37, 0x7fffff17, PT ;  /* 0x7fffff172500780c */ /* 0x000fe20003f26070 */
[----:B------:R-:W-:-:S05]  /*cf60*/  VIADD R37, R11, 0xffffff8e ;  /* 0xffffff8e0b257836 */ /* 0x000fca0000000000 */
[----:B------:R-:W-:Y:S01]  /*cf70*/  ISETP.GE.U32.AND P4, PT, R37, 0x7fffff0f, PT ;  /* 0x7fffff0f2500780c */ /* 0x000fe20003f86070 */
[----:B------:R-:W-:-:S05]  /*cf80*/  VIADD R37, R11, 0xffffff86 ;  /* 0xffffff860b257836 */ /* 0x000fca0000000000 */
[----:B------:R-:W-:Y:S01]  /*cf90*/  ISETP.GE.U32.AND P6, PT, R37, 0x7fffff07, PT ;  /* 0x7fffff072500780c */ /* 0x000fe20003fc6070 */
[----:B------:R-:W-:-:S05]  /*cfa0*/  VIADD R37, R11, 0xfffffffd ;  /* 0xfffffffd0b257836 */ /* 0x000fca0000000000 */
[----:B------:R-:W-:Y:S01]  /*cfb0*/  ISETP.GE.U32.AND P5, PT, R37, 0x7fffff7e, PT ;  /* 0x7fffff7e2500780c */ /* 0x000fe20003fa6070 */
[----:B------:R-:W-:Y:S02]  /*cfc0*/  VIADD R37, R11, 0xfffffff5 ;  /* 0xfffffff50b257836 */ /* 0x000fe40000000000 */
[----:B------:R-:W4:Y:S01]  /*cfd0*/  LDL R11, [R1+0xda0] ;  /* 0x000da000010b7983 */ /* 0x000f220000100800 */
[----:B------:R-:W-:-:S03]  /*cfe0*/  @!P0 IMAD.MOV.U32 R81, RZ, RZ, R87 ;  /* 0x000000ffff518224 */ /* 0x000fc600078e0057 */
[----:B---3--:R2:W-:Y:S02]  /*cff0*/  STL [R1+0x558], R80 ;  /* 0x0005585001007387 */ /* 0x0085e40000100800 */
[----:B--2---:R-:W-:Y:S01]  /*d000*/  @!P0 IMAD.MOV.U32 R80, RZ, RZ, R15 ;  /* 0x000000ffff508224 */ /* 0x004fe200078e000f */
[----:B----4-:R-:W-:Y:S01]  /*d010*/  @!P3 LOP3.LUT R13, R13, R12, RZ, 0x3c, !PT ;  /* 0x0000000c0d0db212 */ /* 0x010fe200078e3cff */
[----:B------:R-:W2:Y:S04]  /*d020*/  LDL R15, [R1+0x1e0] ;  /* 0x0001e000010f7983 */ /* 0x000ea80000100800 */
[----:B------:R-:W3:Y:S01]  /*d030*/  @!P0 LDG.E.U8 R34, desc[UR18][R80.64] ;  /* 0x0000001250228981 */ /* 0x000ee2000c1e1100 */
[----:B------:R-:W-:Y:S02]  /*d040*/  @!P1 LOP3.LUT R91, R91, R90, RZ, 0x3c, !PT ;  /* 0x0000005a5b5b9212 */ /* 0x000fe400078e3cff */
[----:B------:R-:W-:-:S02]  /*d050*/  @!P3 LOP3.LUT R12, R13, R12, RZ, 0x3c, !PT ;  /* 0x0000000c0d0cb212 */ /* 0x000fc400078e3cff */
[----:B------:R-:W-:Y:S02]  /*d060*/  @!P1 LOP3.LUT R90, R91, R90, RZ, 0x3c, !PT ;  /* 0x0000005a5b5a9212 */ /* 0x000fe400078e3cff */
[----:B------:R-:W-:Y:S02]  /*d070*/  PRMT R67, RZ, 0x7610, R67 ;  /* 0x00007610ff437816 */ /* 0x000fe40000000043 */
[----:B------:R-:W-:Y:S01]  /*d080*/  PRMT R66, RZ, 0x7610, R66 ;  /* 0x00007610ff427816 */ /* 0x000fe20000000042 */
[----:B------:R-:W4:Y:S01]  /*d090*/  LDL R81, [R1+0x1dc] ;  /* 0x0001dc0001517983 */ /* 0x000f220000100800 */
[----:B------:R-:W-:Y:S02]  /*d0a0*/  @!P3 LOP3.LUT R13, R13, R12, RZ, 0x3c, !PT ;  /* 0x0000000c0d0db212 */ /* 0x000fe400078e3cff */
[----:B------:R-:W-:-:S03]  /*d0b0*/  @!P1 LOP3.LUT R91, R91, R90, RZ, 0x3c, !PT ;  /* 0x0000005a5b5b9212 */ /* 0x000fc600078e3cff */
[----:B------:R-:W4:Y:S04]  /*d0c0*/  @!P3 LDG.E.U8 R67, desc[UR18][R12.64] ;  /* 0x000000120c43b981 */ /* 0x000f28000c1e1100 */
[----:B------:R-:W4:Y:S04]  /*d0d0*/  @!P1 LDG.E.U8 R66, desc[UR18][R90.64] ;  /* 0x000000125a429981 */ /* 0x000f28000c1e1100 */
[----:B---3--:R0:W-:Y:S04]  /*d0e0*/  STL [R1+0x1534], R34 ;  /* 0x0015342201007387 */ /* 0x0081e80000100800 */
[----:B------:R-:W3:Y:S04]  /*d0f0*/  LDL.LU.64 R12, [R1+0x1798] ;  /* 0x00179800010c7983 */ /* 0x000ee80000300a00 */
[----:B------:R-:W3:Y:S01]  /*d100*/  LDL R88, [R1+0x21c] ;  /* 0x00021c0001587983 */ /* 0x000ee20000100800 */
[----:B------:R-:W-:Y:S01]  /*d110*/  PRMT R10, RZ, 0x7610, R10 ;  /* 0x00007610ff0a7816 */ /* 0x000fe2000000000a */
[----:B--2---:R-:W-:Y:S01]  /*d120*/  @!P5 IMAD.MOV.U32 R80, RZ, RZ, R15 ;  /* 0x000000ffff50d224 */ /* 0x004fe200078e000f */
[----:B------:R-:W-:Y:S01]  /*d130*/  PRMT R14, RZ, 0x7610, R14 ;  /* 0x00007610ff0e7816 */ /* 0x000fe2000000000e */
[----:B------:R-:W2:Y:S01]  /*d140*/  LDL R87, [R1+0x220] ;  /* 0x0002200001577983 */ /* 0x000ea20000100800 */
[----:B------:R-:W-:Y:S01]  /*d150*/  ISETP.GE.U32.AND P0, PT, R37, 0x7fffff76, PT ;  /* 0x7fffff762500780c */ /* 0x000fe20003f06070 */
[----:B0-----:R-:W0:Y:S02]  /*d160*/  LDC R34, c[0x0][0x3a0] ;  /* 0x0000e800ff227b82 */ /* 0x001e240000000800 */
[----:B------:R-:W2:Y:S04]  /*d170*/  LDL R90, [R1+0x25c] ;  /* 0x00025c00015a7983 */ /* 0x000ea80000100800 */
[----:B------:R-:W2:Y:S04]  /*d180*/  LDL R91, [R1+0x260] ;  /* 0x00026000015b7983 */ /* 0x000ea80000100800 */
[----:B----4-:R1:W-:Y:S04]  /*d190*/  STL [R1+0x548], R66 ;  /* 0x0005484201007387 */ /* 0x0103e80000100800 */
[----:B------:R4:W-:Y:S04]  /*d1a0*/  STL [R1+0x550], R67 ;  /* 0x0005504301007387 */ /* 0x0009e80000100800 */
[----:B------:R2:W2:Y:S01]  /*d1b0*/  @!P5 LDG.E.U8 R14, desc[UR18][R80.64] ;  /* 0x00000012500ed981 */ /* 0x0004a2000c1e1100 */
[----:B-1----:R-:W-:-:S02]  /*d1c0*/  @!P4 IMAD.MOV.U32 R66, RZ, RZ, R89 ;  /* 0x000000ffff42c224 */ /* 0x002fc400078e0059 */
[----:B----4-:R-:W-:Y:S01]  /*d1d0*/  @!P4 IMAD.MOV.U32 R67, RZ, RZ, R82 ;  /* 0x000000ffff43c224 */ /* 0x010fe200078e0052 */
[----:B---3--:R-:W-:-:S06]  /*d1e0*/  PRMT R13, RZ, 0x7610, R13 ;  /* 0x00007610ff0d7816 */ /* 0x008fcc000000000d */
[----:B------:R-:W3:Y:S01]  /*d1f0*/  @!P4 LDG.E.U8 R13, desc[UR18][R66.64] ;  /* 0x00000012420dc981 */ /* 0x000ee2000c1e1100 */
[----:B------:R-:W-:-:S05]  /*d200*/  @!P6 IMAD.MOV.U32 R82, RZ, RZ, R11 ;  /* 0x000000ffff52e224 */ /* 0x000fca00078e000b */
[----:B------:R-:W4:Y:S04]  /*d210*/  @!P6 LDG.E.U8 R10, desc[UR18][R82.64] ;  /* 0x00000012520ae981 */ /* 0x000f28000c1e1100 */
[----:B------:R-:W4:Y:S04]  /*d220*/  LDL.LU.64 R66, [R1+0x1790] ;  /* 0x0017900001427983 */ /* 0x000f280000300a00 */
[----:B------:R-:W4:Y:S01]  /*d230*/  LDL R89, [R1+0xabc] ;  /* 0x000abc0001597983 */ /* 0x000f220000100800 */
[----:B------:R-:W-:Y:S01]  /*d240*/  PRMT R86, RZ, 0x7610, R86 ;  /* 0x00007610ff567816 */ /* 0x000fe20000000056 */
[----:B--2---:R-:W-:-:S02]  /*d250*/  @!P0 IMAD.MOV.U32 R80, RZ, RZ, R87 ;  /* 0x000000ffff508224 */ /* 0x004fc400078e0057 */
[----:B------:R-:W-:-:S05]  /*d260*/  @!P0 IMAD.MOV.U32 R81, RZ, RZ, R88 ;  /* 0x000000ffff518224 */ /* 0x000fca00078e0058 */
[----:B------:R-:W2:Y:S04]  /*d270*/  @!P0 LDG.E.U8 R86, desc[UR18][R80.64] ;  /* 0x0000001250568981 */ /* 0x000ea8000c1e1100 */
[----:B---3--:R1:W-:Y:S04]  /*d280*/  STL [R1+0x540], R13 ;  /* 0x0005400d01007387 */ /* 0x0083e80000100800 */
[----:B-1----:R-:W3:Y:S04]  /*d290*/  LDL R13, [R1+0xac0] ;  /* 0x000ac000010d7983 */ /* 0x002ee80000100800 */
[----:B------:R-:W3:Y:S01]  /*d2a0*/  LDL.LU.64 R82, [R1+0x1788] ;  /* 0x0017880001527983 */ /* 0x000ee20000300a00 */
[----:B0-----:R-:W-:-:S05]  /*d2b0*/  VIADD R37, R34, 0xffffffed ;  /* 0xffffffed22257836 */ /* 0x001fca0000000000 */
[----:B------:R-:W-:Y:S01]  /*d2c0*/  ISETP.GE.U32.AND P3, PT, R37, 0x7fffff6e, PT ;  /* 0x7fffff6e2500780c */ /* 0x000fe20003f66070 */
[----:B------:R-:W-:-:S05]  /*d2d0*/  VIADD R37, R34, 0xffffffe5 ;  /* 0xffffffe522257836 */ /* 0x000fca0000000000 */
[----:B------:R-:W-:Y:S01]  /*d2e0*/  ISETP.GE.U32.AND P1, PT, R37, 0x7fffff66, PT ;  /* 0x7fffff662500780c */ /* 0x000fe20003f26070 */
[----:B----4-:R0:W-:Y:S01]  /*d2f0*/  STL [R1+0x534], R10 ;  /* 0x0005340a01007387 */ /* 0x0101e20000100800 */
[----:B------:R-:W-:-:S03]  /*d300*/  PRMT R12, RZ, 0x7610, R12 ;  /* 0x00007610ff0c7816 */ /* 0x000fc6000000000c */
[----:B------:R-:W4:Y:S04]  /*d310*/  LDL R11, [R1+0xb00] ;  /* 0x000b0000010b7983 */ /* 0x000f280000100800 */
[----:B0-----:R-:W4:Y:S01]  /*d320*/  LDL R10, [R1+0xafc] ;  /* 0x000afc00010a7983 */ /* 0x001f220000100800 */
[----:B------:R-:W-:-:S03]  /*d330*/  @!P3 LOP3.LUT R91, R91, R90, RZ, 0x3c, !PT ;  /* 0x0000005a5b5bb212 */ /* 0x000fc600078e3cff */
[----:B------:R0:W-:Y:S04]  /*d340*/  STL [R1+0x538], R14 ;  /* 0x0005380e01007387 */ /* 0x0001e80000100800 */
[----:B------:R-:W4:Y:S04]  /*d350*/  LDL R15, [R1+0xb40] ;  /* 0x000b4000010f7983 */ /* 0x000f280000100800 */
[----:B0-----:R-:W4:Y:S04]  /*d360*/  LDL R14, [R1+0xb3c] ;  /* 0x000b3c00010e7983 */ /* 0x001f280000100800 */
[----:B------:R-:W4:Y:S01]  /*d370*/  LDL.LU.64 R80, [R1+0x1780] ;  /* 0x0017800001507983 */ /* 0x000f220000300a00 */
[----:B------:R-:W-:-:S04]  /*d380*/  @!P3 LOP3.LUT R90, R91, R90, RZ, 0x3c, !PT ;  /* 0x0000005a5b5ab212 */ /* 0x000fc800078e3cff */
[----:B------:R-:W-:Y:S01]  /*d390*/  @!P3 LOP3.LUT R91, R91, R90, RZ, 0x3c, !PT ;  /* 0x0000005a5b5bb212 */ /* 0x000fe200078e3cff */
[----:B--2---:R0:W-:Y:S04]  /*d3a0*/  STL [R1+0x518], R86 ;  /* 0x0005185601007387 */ /* 0x0041e80000100800 */
[----:B------:R-:W2:Y:S04]  /*d3b0*/  LDL R87, [R1+0xb80] ;  /* 0x000b800001577983 */ /* 0x000ea80000100800 */
[----:B0-----:R-:W2:Y:S01]  /*d3c0*/  LDL R86, [R1+0xb7c] ;  /* 0x000b7c0001567983 */ /* 0x001ea20000100800 */
[----:B---3--:R-:W-:-:S05]  /*d3d0*/  @!P1 IMAD.MOV.U32 R88, RZ, RZ, R13 ;  /* 0x000000ffff589224 */ /* 0x008fca00078e000d */
[----:B------:R-:W3:Y:S01]  /*d3e0*/  @!P1 LDG.E.U8 R12, desc[UR18][R88.64] ;  /* 0x00000012580c9981 */ /* 0x000ee2000c1e1100 */
[----:B------:R-:W-:-:S06]  /*d3f0*/  PRMT R83, RZ, 0x7610, R83 ;  /* 0x00007610ff537816 */ /* 0x000fcc0000000053 */
[----:B------:R0:W2:Y:S04]  /*d400*/  @!P3 LDG.E.U8 R83, desc[UR18][R90.64] ;  /* 0x000000125a53b981 */ /* 0x0000a8000c1e1100 */
[----:B------:R-:W0:Y:S04]  /*d410*/  LDL R90, [R1+0xbbc] ;  /* 0x000bbc00015a7983 */ /* 0x000e280000100800 */
[----:B------:R-:W0:Y:S04]  /*d420*/  LDL R91, [R1+0xbc0] ;  /* 0x000bc000015b7983 */ /* 0x000e280000100800 */
[----:B------:R-:W2:Y:S01]  /*d430*/  LDL.LU R88, [R1+0x1778] ;  /* 0x0017780001587983 */ /* 0x000ea20000300800 */
[----:B------:R-:W-:-:S05]  /*d440*/  VIADD R37, R34, 0xffffffdd ;  /* 0xffffffdd22257836 */ /* 0x000fca0000000000 */
[----:B------:R-:W-:Y:S01]  /*d450*/  ISETP.GE.U32.AND P4, PT, R37, 0x7fffff5e, PT ;  /* 0x7fffff5e2500780c */ /* 0x000fe20003f86070 */
[----:B------:R-:W-:-:S05]  /*d460*/  VIADD R37, R34, 0xffffffd5 ;  /* 0xffffffd522257836 */ /* 0x000fca0000000000 */
[----:B------:R-:W-:-:S07]  /*d470*/  ISETP.GE.U32.AND P6, PT, R37, 0x7fffff56, PT ;  /* 0x7fffff562500780c */ /* 0x000fce0003fc6070 */
[----:B----4-:R-:W-:-:S04]  /*d480*/  @!P4 LOP3.LUT R11, R11, R10, RZ, 0x3c, !PT ;  /* 0x0000000a0b0bc212 */ /* 0x010fc800078e3cff */
[C---:B------:R-:W-:Y:S02]  /*d490*/  @!P4 LOP3.LUT R10, R11.reuse, R10, RZ, 0x3c, !PT ;  /* 0x0000000a0b0ac212 */ /* 0x040fe400078e3cff */
[----:B------:R-:W-:Y:S02]  /*d4a0*/  PRMT R81, RZ, 0x7610, R81 ;  /* 0x00007610ff517816 */ /* 0x000fe40000000051 */
[----:B------:R-:W-:Y:S02]  /*d4b0*/  @!P4 LOP3.LUT R11, R11, R10, RZ, 0x3c, !PT ;  /* 0x0000000a0b0bc212 */ /* 0x000fe400078e3cff */
[----:B------:R-:W-:-:S03]  /*d4c0*/  @!P6 LOP3.LUT R15, R15, R14, RZ, 0x3c, !PT ;  /* 0x0000000e0f0fe212 */ /* 0x000fc600078e3cff */
[----:B------:R-:W4:Y:S01]  /*d4d0*/  @!P4 LDG.E.U8 R81, desc[UR18][R10.64] ;  /* 0x000000120a51c981 */ /* 0x000f22000c1e1100 */
[----:B------:R-:W-:-:S04]  /*d4e0*/  @!P6 LOP3.LUT R14, R15, R14, RZ, 0x3c, !PT ;  /* 0x0000000e0f0ee212 */ /* 0x000fc800078e3cff */
[----:B------:R-:W-:Y:S01]  /*d4f0*/  @!P6 LOP3.LUT R15, R15, R14, RZ, 0x3c, !PT ;  /* 0x0000000e0f0fe212 */ /* 0x000fe200078e3cff */
[----:B---3--:R1:W-:Y:S04]  /*d500*/  STL [R1+0x508], R12 ;  /* 0x0005080c01007387 */ /* 0x0083e80000100800 */
[----:B------:R-:W3:Y:S04]  /*d510*/  LDL R13, [R1+0xc00] ;  /* 0x000c0000010d7983 */ /* 0x000ee80000100800 */
[----:B-1----:R-:W3:Y:S04]  /*d520*/  LDL R12, [R1+0xbfc] ;  /* 0x000bfc00010c7983 */ /* 0x002ee80000100800 */
[----:B------:R-:W3:Y:S01]  /*d530*/  LDL.LU.64 R10, [R1+0x1770] ;  /* 0x00177000010a7983 */ /* 0x000ee20000300a00 */
[----:B--2---:R-:W-:-:S06]  /*d540*/  PRMT R88, RZ, 0x7610, R88 ;  /* 0x00007610ff587816 */ /* 0x004fcc0000000058 */
[----:B------:R-:W2:Y:S01]  /*d550*/  @!P6 LDG.E.U8 R88, desc[UR18][R14.64] ;  /* 0x000000120e58e981 */ /* 0x000ea2000c1e1100 */
[----:B------:R-:W-:-:S05]  /*d560*/  VIADD R37, R34, 0xffffffcd ;  /* 0xffffffcd22257836 */ /* 0x000fca0000000000 */
[----:B------:R-:W-:Y:S01]  /*d570*/  ISETP.GE.U32.AND P5, PT, R37, 0x7fffff4e, PT ;  /* 0x7fffff4e2500780c */ /* 0x000fe20003fa6070 */
[----:B------:R-:W-:-:S05]  /*d580*/  VIADD R37, R34, 0xffffffc5 ;  /* 0xffffffc522257836 */ /* 0x000fca0000000000 */
[----:B------:R-:W-:Y:S01]  /*d590*/  ISETP.GE.U32.AND P0, PT, R37, 0x7fffff46, PT ;  /* 0x7fffff462500780c */ /* 0x000fe20003f06070 */
[----:B------:R-:W-:-:S05]  /*d5a0*/  VIADD R37, R34, 0xffffffbd ;  /* 0xffffffbd22257836 */ /* 0x000fca0000000000 */
[----:B------:R-:W-:Y:S02]  /*d5b0*/  ISETP.GE.U32.AND P3, PT, R37, 0x7fffff3e, PT ;  /* 0x7fffff3e2500780c */ /* 0x000fe40003f66070 */
[----:B------:R-:W-:-:S04]  /*d5c0*/  @!P5 LOP3.LUT R87, R87, R86, RZ, 0x3c, !PT ;  /* 0x000000565757d212 */ /* 0x000fc800078e3cff */
[----:B------:R-:W-:Y:S02]  /*d5d0*/  @!P5 LOP3.LUT R86, R87, R86, RZ, 0x3c, !PT ;  /* 0x000000565756d212 */ /* 0x000fe400078e3cff */
[----:B0-----:R-:W-:Y:S02]  /*d5e0*/  @!P0 LOP3.LUT R91, R91, R90, RZ, 0x3c, !PT ;  /* 0x0000005a5b5b8212 */ /* 0x001fe400078e3cff */
[----:B------:R-:W-:Y:S02]  /*d5f0*/  PRMT R82, RZ, 0x7610, R82 ;  /* 0x00007610ff527816 */ /* 0x000fe40000000052 */
[----:B------:R-:W-:Y:S02]  /*d600*/  @!P5 LOP3.LUT R87, R87, R86, RZ, 0x3c, !PT ;  /* 0x000000565757d212 */ /* 0x000fe400078e3cff */
[C---:B------:R-:W-:Y:S02]  /*d610*/  @!P0 LOP3.LUT R90, R91.reuse, R90, RZ, 0x3c, !PT ;  /* 0x0000005a5b5a8212 */ /* 0x040fe400078e3cff */
[----:B------:R-:W-:Y:S01]  /*d620*/  PRMT R80, RZ, 0x7610, R80 ;  /* 0x00007610ff507816 */ /* 0x000fe20000000050 */
[----:B----4-:R0:W-:Y:S01]  /*d630*/  STL [R1+0x500], R81 ;  /* 0x0005005101007387 */ /* 0x0101e20000100800 */
[----:B------:R-:W-:-:S03]  /*d640*/  @!P0 LOP3.LUT R91, R91, R90, RZ, 0x3c, !PT ;  /* 0x0000005a5b5b8212 */ /* 0x000fc600078e3cff */
[----:B------:R-:W4:Y:S04]  /*d650*/  @!P5 LDG.E.U8 R82, desc[UR18][R86.64] ;  /* 0x000000125652d981 */ /* 0x000f28000c1e1100 */
[----:B------:R-:W4:Y:S04]  /*d660*/  @!P0 LDG.E.U8 R80, desc[UR18][R90.64] ;  /* 0x000000125a508981 */ /* 0x000f28000c1e1100 */
[----:B0-----:R-:W4:Y:S04]  /*d670*/  LDL R81, [R1+0xc3c] ;  /* 0x000c3c0001517983 */ /* 0x001f280000100800 */
[----:B------:R0:W-:Y:S04]  /*d680*/  STL [R1+0x510], R83 ;  /* 0x0005105301007387 */ /* 0x0001e80000100800 */
[----:B0-----:R-:W4:Y:S04]  /*d690*/  LDL R83, [R1+0xc40] ;  /* 0x000c400001537983 */ /* 0x001f280000100800 */
[----:B------:R-:W4:Y:S01]  /*d6a0*/  LDL.LU.64 R14, [R1+0x1768] ;  /* 0x00176800010e7983 */ /* 0x000f220000300a00 */
[----:B---3--:R-:W-:-:S04]  /*d6b0*/  @!P3 LOP3.LUT R13, R13, R12, RZ, 0x3c, !PT ;  /* 0x0000000c0d0db212 */ /* 0x008fc800078e3cff */
[C---:B------:R-:W-:Y:S02]  /*d6c0*/  @!P3 LOP3.LUT R12, R13.reuse, R12, RZ, 0x3c, !PT ;  /* 0x0000000c0d0cb212 */ /* 0x040fe400078e3cff */
[----:B------:R-:W-:Y:S02]  /*d6d0*/  PRMT R11, RZ, 0x7610, R11 ;  /* 0x00007610ff0b7816 */ /* 0x000fe4000000000b */
[----:B------:R-:W-:-:S05]  /*d6e0*/  @!P3 LOP3.LUT R13, R13, R12, RZ, 0x3c, !PT ;  /* 0x0000000c0d0db212 */ /* 0x000fca00078e3cff */
[----:B------:R-:W3:Y:S04]  /*d6f0*/  @!P3 LDG.E.U8 R11, desc[UR18][R12.64] ;  /* 0x000000120c0bb981 */ /* 0x000ee8000c1e1100 */
[----:B--2---:R0:W-:Y:S04]  /*d700*/  STL [R1+0x4fc], R88 ;  /* 0x0004fc5801007387 */ /* 0x0041e80000100800 */
[----:B------:R-:W2:Y:S04]  /*d710*/  LDL R89, [R1+0xc80] ;  /* 0x000c800001597983 */ /* 0x000ea80000100800 */
[----:B------:R-:W2:Y:S04]  /*d720*/  LDL R86, [R1+0xcbc] ;  /* 0x000cbc0001567983 */ /* 0x000ea80000100800 */
[----:B0-----:R-:W2:Y:S04]  /*d730*/  LDL R88, [R1+0xc7c] ;  /* 0x000c7c0001587983 */ /* 0x001ea80000100800 */
[----:B------:R-:W2:Y:S04]  /*d740*/  LDL R87, [R1+0xcc0] ;  /* 0x000cc00001577983 */ /* 0x000ea80000100800 */
[----:B------:R-:W2:Y:S04]  /*d750*/  LDL R90, [R1+0xcfc] ;  /* 0x000cfc00015a7983 */ /* 0x000ea80000100800 */
[----:B------:R-:W2:Y:S04]  /*d760*/  LDL R91, [R1+0xd00] ;  /* 0x000d0000015b7983 */ /* 0x000ea80000100800 */
[----:B------:R-:W2:Y:S01]  /*d770*/  LDL.LU.64 R12, [R1+0x1760] ;  /* 0x00176000010c7983 */ /* 0x000ea20000300a00 */
[----:B------:R-:W-:-:S05]  /*d780*/  VIADD R37, R34, 0xffffffb5 ;  /* 0xffffffb522257836 */ /* 0x000fca0000000000 */
[----:B------:R-:W-:Y:S01]  /*d790*/  ISETP.GE.U32.AND P1, PT, R37, 0x7fffff36, PT ;  /* 0x7fffff362500780c */ /* 0x000fe20003f26070 */
[----:B------:R-:W-:Y:S01]  /*d7a0*/  VIADD R37, R34, 0xffffffad ;  /* 0xffffffad22257836 */ /* 0x000fe20000000000 */
[----:B----4-:R0:W-:Y:S04]  /*d7b0*/  STL [R1+0x4f8], R82 ;  /* 0x0004f85201007387 */ /* 0x0101e80000100800 */
[----:B------:R-:W-:Y:S01]  /*d7c0*/  ISETP.GE.U32.AND P4, PT, R37, 0x7fffff2e, PT ;  /* 0x7fffff2e2500780c */ /* 0x000fe20003f86070 */
[----:B0-----:R-:W4:Y:S01]  /*d7d0*/  LDL R82, [R1+0xd34] ;  /* 0x000d340001527983 */ /* 0x001f220000100800 */
[----:B------:R-:W-:-:S03]  /*d7e0*/  PRMT R15, RZ, 0x7610, R15 ;  /* 0x00007610ff0f7816 */ /* 0x000fc6000000000f */
[----:B---3--:R0:W-:Y:S04]  /*d7f0*/  STL [R1+0x4e0], R11 ;  /* 0x0004e00b01007387 */ /* 0x0081e80000100800 */
[----:B0-----:R-:W3:Y:S04]  /*d800*/  LDL R11, [R1+0xd38] ;  /* 0x000d3800010b7983 */ /* 0x001ee80000100800 */
[----:B------:R0:W-:Y:S02]  /*d810*/  STL [R1+0x4f4], R80 ;  /* 0x0004f45001007387 */ /* 0x0001e40000100800 */
[----:B0-----:R-:W-:Y:S01]  /*d820*/  @!P1 IMAD.MOV.U32 R80, RZ, RZ, R83 ;  /* 0x000000ffff509224 */ /* 0x001fe200078e0053 */
[----:B--2---:R-:W-:-:S04]  /*d830*/  @!P4 LOP3.LUT R89, R89, R88, RZ, 0x3c, !PT ;  /* 0x000000585959c212 */ /* 0x004fc800078e3cff */
[----:B------:R-:W2:Y:S01]  /*d840*/  @!P1 LDG.E.U8 R15, desc[UR18][R80.64] ;  /* 0x00000012500f9981 */ /* 0x000ea2000c1e1100 */
[----:B------:R-:W-:-:S03]  /*d850*/  @!P4 LOP3.LUT R88, R89, R88, RZ, 0x3c, !PT ;  /* 0x000000585958c212 */ /* 0x000fc600078e3cff */
[----:B------:R-:W3:Y:S01]  /*d860*/  LDL.LU.64 R80, [R1+0x1758] ;  /* 0x0017580001507983 */ /* 0x000ee20000300a00 */
[----:B------:R-:W-:Y:S02]  /*d870*/  PRMT R13, RZ, 0x7610, R13 ;  /* 0x00007610ff0d7816 */ /* 0x000fe4000000000d */
[----:B------:R-:W-:Y:S01]  /*d880*/  @!P4 LOP3.LUT R89, R89, R88, RZ, 0x3c, !PT ;  /* 0x000000585959c212 */ /* 0x000fe200078e3cff */
[C---:B------:R-:W-:Y:S01]  /*d890*/  VIADD R37, R34.reuse, 0xffffffa5 ;  /* 0xffffffa522257836 */ /* 0x040fe20000000000 */
[----:B------:R-:W4:Y:S04]  /*d8a0*/  LDL R83, [R1+0xd6c] ;  /* 0x000d6c0001537983 */ /* 0x000f280000100800 */
[----:B------:R-:W4:Y:S01]  /*d8b0*/  @!P4 LDG.E.U8 R13, desc[UR18][R88.64] ;  /* 0x00000012580dc981 */ /* 0x000f22000c1e1100 */
[----:B------:R-:W-:Y:S01]  /*d8c0*/  ISETP.GE.U32.AND P6, PT, R37, 0x7fffff26, PT ;  /* 0x7fffff262500780c */ /* 0x000fe20003fc6070 */
[----:B------:R-:W-:-:S05]  /*d8d0*/  VIADD R37, R34, 0xffffff9d ;  /* 0xffffff9d22257836 */ /* 0x000fca0000000000 */
[----:B------:R-:W-:-:S07]  /*d8e0*/  ISETP.GE.U32.AND P5, PT, R37, 0x7fffff1e, PT ;  /* 0x7fffff1e2500780c */ /* 0x000fce0003fa6070 */
[----:B------:R-:W-:-:S06]  /*d8f0*/  @!P6 LOP3.LUT R87, R87, R86, RZ, 0x3c, !PT ;  /* 0x000000565757e212 */ /* 0x000fcc00078e3cff */
[----:B------:R-:W-:Y:S02]  /*d900*/  @!P5 LOP3.LUT R91, R91, R90, RZ, 0x3c, !PT ;  /* 0x0000005a5b5bd212 */ /* 0x000fe400078e3cff */
[----:B------:R-:W-:Y:S02]  /*d910*/  @!P6 LOP3.LUT R86, R87, R86, RZ, 0x3c, !PT ;  /* 0x000000565756e212 */ /* 0x000fe400078e3cff */
[----:B------:R-:W-:Y:S02]  /*d920*/  @!P5 LOP3.LUT R90, R91, R90, RZ, 0x3c, !PT ;  /* 0x0000005a5b5ad212 */ /* 0x000fe400078e3cff */
[----:B------:R-:W-:Y:S02]  /*d930*/  @!P6 LOP3.LUT R87, R87, R86, RZ, 0x3c, !PT ;  /* 0x000000565757e212 */ /* 0x000fe400078e3cff */
[----:B------:R-:W-:Y:S01]  /*d940*/  @!P5 LOP3.LUT R91, R91, R90, RZ, 0x3c, !PT ;  /* 0x0000005a5b5bd212 */ /* 0x000fe200078e3cff */
[----:B--2---:R0:W-:Y:S01]  /*d950*/  STL [R1+0x4dc], R15 ;  /* 0x0004dc0f01007387 */ /* 0x0041e20000100800 */
[----:B---3--:R-:W-:-:S03]  /*d960*/  PRMT R80, RZ, 0x7610, R80 ;  /* 0x00007610ff507816 */ /* 0x008fc60000000050 */
[----:B0-----:R-:W2:Y:S01]  /*d970*/  LDL R15, [R1+0xd70] ;  /* 0x000d7000010f7983 */ /* 0x001ea20000100800 */
[----:B------:R-:W-:-:S03]  /*d980*/  PRMT R81, RZ, 0x7610, R81 ;  /* 0x00007610ff517816 */ /* 0x000fc60000000051 */
[----:B------:R-:W3:Y:S04]  /*d990*/  LDL.LU R88, [R1+0x1750] ;  /* 0x0017500001587983 */ /* 0x000ee80000300800 */
[----:B------:R-:W2:Y:S04]  /*d9a0*/  @!P5 LDG.E.U8 R80, desc[UR18][R90.64] ;  /* 0x000000125a50d981 */ /* 0x000ea8000c1e1100 */
[----:B------:R-:W3:Y:S04]  /*d9b0*/  @!P6 LDG.E.U8 R81, desc[UR18][R86.64] ;  /* 0x000000125651e981 */ /* 0x000ee8000c1e1100 */
[----:B------:R-:W3:Y:S04]  /*d9c0*/  LDL R89, [R1+0xda4] ;  /* 0x000da40001597983 */ /* 0x000ee80000100800 */
[----:B----4-:R0:W-:Y:S01]  /*d9d0*/  STL [R1+0x4d8], R13 ;  /* 0x0004d80d01007387 */ /* 0x0101e20000100800 */
[----:B------:R-:W-:-:S03]  /*d9e0*/  VIADD R37, R34, 0xffffff95 ;  /* 0xffffff9522257836 */ /* 0x000fc60000000000 */
[----:B------:R-:W4:Y:S01]  /*d9f0*/  LDL R86, [R1+0x1e4] ;  /* 0x0001e40001567983 */ /* 0x000f220000100800 */
[----:B------:R-:W-:-:S03]  /*da00*/  PRMT R14, RZ, 0x7610, R14 ;  /* 0x00007610ff0e7816 */ /* 0x000fc6000000000e */
[----:B------:R-:W4:Y:S04]  /*da10*/  LDL R87, [R1+0x1e8] ;  /* 0x0001e80001577983 */ /* 0x000f280000100800 */
[----:B0-----:R-:W4:Y:S01]  /*da20*/  LDL R13, [R1+0xda8] ;  /* 0x000da800010d7983 */ /* 0x001f220000100800 */
[----:B------:R-:W-:Y:S01]  /*da30*/  ISETP.GE.U32.AND P0, PT, R37, 0x7fffff16, PT ;  /* 0x7fffff162500780c */ /* 0x000fe20003f06070 */
[C---:B------:R-:W-:Y:S02]  /*da40*/  VIADD R37, R34.reuse, 0xffffff8d ;  /* 0xffffff8d22257836 */ /* 0x040fe40000000000 */
[----:B------:R-:W4:Y:S03]  /*da50*/  LDL R90, [R1+0x224] ;  /* 0x00022400015a7983 */ /* 0x000f260000100800 */
[----:B------:R-:W-:Y:S01]  /*da60*/  ISETP.GE.U32.AND P3, PT, R37, 0x7fffff0e, PT ;  /* 0x7fffff0e2500780c */ /* 0x000fe20003f66070 */
[----:B------:R-:W-:Y:S01]  /*da70*/  VIADD R37, R34, 0xffffff85 ;  /* 0xffffff8522257836 */ /* 0x000fe20000000000 */
[----:B------:R-:W4:Y:S04]  /*da80*/  LDL R91, [R1+0x228] ;  /* 0x00022800015b7983 */ /* 0x000f280000100800 */
[----:B------:R-:W-:-:S02]  /*da90*/  ISETP.GE.U32.AND P1, PT, R37, 0x7fffff06, PT ;  /* 0x7fffff062500780c */ /* 0x000fc40003f26070 */
[----:B------:R-:W-:Y:S02]  /*daa0*/  PRMT R10, RZ, 0x7610, R10 ;  /* 0x00007610ff0a7816 */ /* 0x000fe4000000000a */
[----:B------:R-:W-:Y:S01]  /*dab0*/  PRMT R12, RZ, 0x7610, R12 ;  /* 0x00007610ff0c7816 */ /* 0x000fe2000000000c */
[----:B--2---:R0:W-:Y:S04]  /*dac0*/  STL [R1+0x4d4], R80 ;  /* 0x0004d45001007387 */ /* 0x0041e80000100800 */
[----:B---3--:R1:W-:Y:S01]  /*dad0*/  STL [R1+0x4d0], R81 ;  /* 0x0004d05101007387 */ /* 0x0083e20000100800 */
[----:B0-----:R-:W-:Y:S02]  /*dae0*/  @!P0 IMAD.MOV.U32 R80, RZ, RZ, R11 ;  /* 0x000000ffff508224 */ /* 0x001fe400078e000b */
[----:B-1----:R-:W-:-:S02]  /*daf0*/  @!P0 IMAD.MOV.U32 R81, RZ, RZ, R82 ;  /* 0x000000ffff518224 */ /* 0x002fc400078e0052 */
[----:B------:R-:W-:-:S03]  /*db00*/  @!P3 IMAD.MOV.U32 R82, RZ, RZ, R15 ;  /* 0x000000ffff52b224 */ /* 0x000fc600078e000f */
[----:B------:R-:W2:Y:S04]  /*db10*/  @!P0 LDG.E.U8 R10, desc[UR18][R80.64] ;  /* 0x00000012500a8981 */ /* 0x000ea8000c1e1100 */
[----:B------:R4:W3:Y:S01]  /*db20*/  @!P3 LDG.E.U8 R14, desc[UR18][R82.64] ;  /* 0x00000012520eb981 */ /* 0x0008e2000c1e1100 */
[----:B------:R-:W-:Y:S01]  /*db30*/  VIADD R37, R34, 0xfffffffc ;  /* 0xfffffffc22257836 */ /* 0x000fe20000000000 */
[----:B------:R-:W-:Y:S02]  /*db40*/  PRMT R88, RZ, 0x7610, R88 ;  /* 0x00007610ff587816 */ /* 0x000fe40000000058 */
[----:B------:R-:W3:Y:S01]  /*db50*/  LDL.LU.64 R80, [R1+0x1748] ;  /* 0x0017480001507983 */ /* 0x000ee20000300a00 */
[----:B----4-:R-:W-:Y:S02]  /*db60*/  @!P1 IMAD.MOV.U32 R82, RZ, RZ, R13 ;  /* 0x000000ffff529224 */ /* 0x010fe400078e000d */
[----:B------:R-:W-:-:S05]  /*db70*/  @!P1 IMAD.MOV.U32 R83, RZ, RZ, R89 ;  /* 0x000000ffff539224 */ /* 0x000fca00078e0059 */
[----:B------:R-:W4:Y:S01]  /*db80*/  @!P1 LDG.E.U8 R12, desc[UR18][R82.64] ;  /* 0x00000012520c9981 */ /* 0x000f22000c1e1100 */
[----:B------:R-:W-:-:S13]  /*db90*/  ISETP.GE.U32.AND P4, PT, R37, 0x7fffff7d, PT ;  /* 0x7fffff7d2500780c */ /* 0x000fda0003f86070 */
[----:B------:R-:W-:-:S04]  /*dba0*/  @!P4 LOP3.LUT R87, R87, R86, RZ, 0x3c, !PT ;  /* 0x000000565757c212 */ /* 0x000fc800078e3cff */
[----:B------:R-:W-:-:S04]  /*dbb0*/  @!P4 LOP3.LUT R86, R87, R86, RZ, 0x3c, !PT ;  /* 0x000000565756c212 */ /* 0x000fc800078e3cff */
[----:B------:R-:W-:-:S05]  /*dbc0*/  @!P4 LOP3.LUT R87, R87, R86, RZ, 0x3c, !PT ;  /* 0x000000565757c212 */ /* 0x000fca00078e3cff */
[----:B------:R-:W4:Y:S04]  /*dbd0*/  @!P4 LDG.E.U8 R88, desc[UR18][R86.64] ;  /* 0x000000125658c981 */ /* 0x000f28000c1e1100 */
[----:B--2---:R0:W-:Y:S04]  /*dbe0*/  STL [R1+0x4cc], R10 ;  /* 0x0004cc0a01007387 */ /* 0x0041e80000100800 */
[----:B------:R-:W2:Y:S04]  /*dbf0*/  LDL R11, [R1+0xa88] ;  /* 0x000a8800010b7983 */ /* 0x000ea80000100800 */
[----:B0-----:R-:W2:Y:S04]  /*dc00*/  LDL R10, [R1+0xa84] ;  /* 0x000a8400010a7983 */ /* 0x001ea80000100800 */
[----:B---3--:R0:W-:Y:S04]  /*dc10*/  STL [R1+0x4c8], R14 ;  /* 0x0004c80e01007387 */ /* 0x0081e80000100800 */
[----:B------:R-:W3:Y:S04]  /*dc20*/  LDL R15, [R1+0xac8] ;  /* 0x000ac800010f7983 */ /* 0x000ee80000100800 */
[----:B0-----:R-:W3:Y:S04]  /*dc30*/  LDL R14, [R1+0xac4] ;  /* 0x000ac400010e7983 */ /* 0x001ee80000100800 */
[----:B------:R-:W3:Y:S04]  /*dc40*/  LDL.LU.64 R82, [R1+0x1740] ;  /* 0x0017400001527983 */ /* 0x000ee80000300a00 */
[----:B----4-:R0:W-:Y:S04]  /*dc50*/  STL [R1+0x4c0], R12 ;  /* 0x0004c00c01007387 */ /* 0x0101e80000100800 */
[----:B------:R-:W4:Y:S04]  /*dc60*/  LDL R13, [R1+0xb08] ;  /* 0x000b0800010d7983 */ /* 0x000f280000100800 */
[----:B0-----:R-:W4:Y:S04]  /*dc70*/  LDL R12, [R1+0xb04] ;  /* 0x000b0400010c7983 */ /* 0x001f280000100800 */
[----:B------:R-:W3:Y:S01]  /*dc80*/  LDL.LU.64 R86, [R1+0x1738] ;  /* 0x0017380001567983 */ /* 0x000ee20000300a00 */
[----:B------:R-:W-:-:S05]  /*dc90*/  VIADD R37, R34, 0xfffffff4 ;  /* 0xfffffff422257836 */ /* 0x000fca0000000000 */
[----:B------:R-:W-:Y:S01]  /*dca0*/  ISETP.GE.U32.AND P6, PT, R37, 0x7fffff75, PT ;  /* 0x7fffff752500780c */ /* 0x000fe20003fc6070 */
[----:B------:R-:W-:-:S05]  /*dcb0*/  VIADD R37, R34, 0xffffffec ;  /* 0xffffffec22257836 */ /* 0x000fca0000000000 */
[----:B------:R-:W-:-:S07]  /*dcc0*/  ISETP.GE.U32.AND P5, PT, R37, 0x7fffff6d, PT ;  /* 0x7fffff6d2500780c */ /* 0x000fce0003fa6070 */
[----:B------:R-:W-:-:S04]  /*dcd0*/  @!P6 LOP3.LUT R91, R91, R90, RZ, 0x3c, !PT ;  /* 0x0000005a5b5be212 */ /* 0x000fc800078e3cff */
[----:B------:R-:W-:-:S04]  /*dce0*/  @!P6 LOP3.LUT R90, R91, R90, RZ, 0x3c, !PT ;  /* 0x0000005a5b5ae212 */ /* 0x000fc800078e3cff */
[----:B------:R-:W-:Y:S01]  /*dcf0*/  @!P6 LOP3.LUT R91, R91, R90, RZ, 0x3c, !PT ;  /* 0x0000005a5b5be212 */ /* 0x000fe200078e3cff */
[----:B------:R0:W-:Y:S04]  /*dd00*/  STL [R1+0x4c4], R88 ;  /* 0x0004c45801007387 */ /* 0x0001e80000100800 */
[----:B------:R-:W4:Y:S04]  /*dd10*/  LDL R89, [R1+0xb48] ;  /* 0x000b480001597983 */ /* 0x000f280000100800 */
[----:B0-----:R-:W4:Y:S01]  /*dd20*/  LDL R88, [R1+0xb44] ;  /* 0x000b440001587983 */ /* 0x001f220000100800 */
[----:B--2---:R-:W-:-:S04]  /*dd30*/  @!P5 LOP3.LUT R11, R11, R10, RZ, 0x3c, !PT ;  /* 0x0000000a0b0bd212 */ /* 0x004fc800078e3cff */
[----:B------:R-:W-:-:S04]  /*dd40*/  @!P5 LOP3.LUT R10, R11, R10, RZ, 0x3c, !PT ;  /* 0x0000000a0b0ad212 */ /* 0x000fc800078e3cff */
[----:B------:R-:W-:Y:S02]  /*dd50*/  @!P5 LOP3.LUT R11, R11, R10, RZ, 0x3c, !PT ;  /* 0x0000000a0b0bd212 */ /* 0x000fe400078e3cff */
[----:B---3--:R-:W-:Y:S02]  /*dd60*/  PRMT R87, RZ, 0x7610, R87 ;  /* 0x00007610ff577816 */ /* 0x008fe40000000057 */
[----:B------:R-:W-:-:S04]  /*dd70*/  PRMT R86, RZ, 0x7610, R86 ;  /* 0x00007610ff567816 */ /* 0x000fc80000000056 */
[----:B------:R-:W2:Y:S04]  /*dd80*/  @!P6 LDG.E.U8 R87, desc[UR18][R90.64] ;  /* 0x000000125a57e981 */ /* 0x000ea8000c1e1100 */
[----:B------:R0:W3:Y:S04]  /*dd90*/  @!P5 LDG.E.U8 R86, desc[UR18][R10.64] ;  /* 0x000000120a56d981 */ /* 0x0000e8000c1e1100 */
[----:B------:R-:W2:Y:S04]  /*dda0*/  LDL R90, [R1+0xb84] ;  /* 0x000b8400015a7983 */ /* 0x000ea80000100800 */
[----:B------:R-:W2:Y:S04]  /*ddb0*/  LDL R91, [R1+0xb88] ;  /* 0x000b8800015b7983 */ /* 0x000ea80000100800 */
[----:B------:R-:W0:Y:S01]  /*ddc0*/  LDL.LU.64 R10, [R1+0x1730] ;  /* 0x00173000010a7983 */ /* 0x000e220000300a00 */
[----:B------:R-:W-:-:S05]  /*ddd0*/  VIADD R37, R34, 0xffffffe4 ;  /* 0xffffffe422257836 */ /* 0x000fca0000000000 */
[----:B------:R-:W-:Y:S01]  /*dde0*/  ISETP.GE.U32.AND P0, PT, R37, 0x7fffff65, PT ;  /* 0x7fffff652500780c */ /* 0x000fe20003f06070 */
[----:B------:R-:W-:-:S05]  /*ddf0*/  VIADD R37, R34, 0xffffffdc ;  /* 0xffffffdc22257836 */ /* 0x000fca0000000000 */
[----:B------:R-:W-:-:S07]  /*de00*/  ISETP.GE.U32.AND P3, PT, R37, 0x7fffff5d, PT ;  /* 0x7fffff5d2500780c */ /* 0x000fce0003f66070 */
[----:B------:R-:W-:-:S06]  /*de10*/  @!P0 LOP3.LUT R15, R15, R14, RZ, 0x3c, !PT ;  /* 0x0000000e0f0f8212 */ /* 0x000fcc00078e3cff */
[----:B----4-:R-:W-:Y:S02]  /*de20*/  @!P3 LOP3.LUT R13, R13, R12, RZ, 0x3c, !PT ;  /* 0x0000000c0d0db212 */ /* 0x010fe400078e3cff */
[----:B------:R-:W-:Y:S02]  /*de30*/  @!P0 LOP3.LUT R14, R15, R14, RZ, 0x3c, !PT ;  /* 0x0000000e0f0e8212 */ /* 0x000fe400078e3cff */
[----:B------:R-:W-:Y:S02]  /*de40*/  @!P3 LOP3.LUT R12, R13, R12, RZ, 0x3c, !PT ;  /* 0x0000000c0d0cb212 */ /* 0x000fe400078e3cff */
[----:B------:R-:W-:Y:S02]  /*de50*/  @!P0 LOP3.LUT R15, R15, R14, RZ, 0x3c, !PT ;  /* 0x0000000e0f0f8212 */ /* 0x000fe400078e3cff */
[----:B------:R-:W-:Y:S02]  /*de60*/  @!P3 LOP3.LUT R13, R13, R12, RZ, 0x3c, !PT ;  /* 0x0000000c0d0db212 */ /* 0x000fe400078e3cff */
[----:B0-----:R-:W-:-:S02]  /*de70*/  PRMT R10, RZ, 0x7610, R10 ;  /* 0x00007610ff0a7816 */ /* 0x001fc4000000000a */
[----:B------:R-:W-:-:S04]  /*de80*/  PRMT R11, RZ, 0x7610, R11 ;  /* 0x00007610ff0b7816 */ /* 0x000fc8000000000b */
[----:B------:R-:W4:Y:S04]  /*de90*/  @!P3 LDG.E.U8 R10, desc[UR18][R12.64] ;  /* 0x000000120c0ab981 */ /* 0x000f28000c1e1100 */
[----:B------:R-:W4:Y:S04]  /*dea0*/  @!P0 LDG.E.U8 R11, desc[UR18][R14.64] ;  /* 0x000000120e0b8981 */ /* 0x000f28000c1e1100 */
[----:B---3--:R0:W-:Y:S04]  /*deb0*/  STL [R1+0x4b8], R86 ;  /* 0x0004b85601007387 */ /* 0x0081e80000100800 */
[----:B0-----:R-:W3:Y:S04]  /*dec0*/  LDL R86, [R1+0xbc4] ;  /* 0x000bc40001567983 */ /* 0x001ee80000100800 */
[----:B--2---:R0:W-:Y:S04]  /*ded0*/  STL [R1+0x4bc], R87 ;  /* 0x0004bc5701007387 */ /* 0x0041e80000100800 */
[----:B------:R-:W2:Y:S04]  /*dee0*/  LDL R14, [R1+0xc04] ;  /* 0x000c0400010e7983 */ /* 0x000ea80000100800 */
[----:B------:R-:W2:Y:S04]  /*def0*/  LDL R15, [R1+0xc08] ;  /* 0x000c0800010f7983 */ /* 0x000ea80000100800 */
[----:B0-----:R-:W3:Y:S04]  /*df00*/  LDL R87, [R1+0xbc8] ;  /* 0x000bc80001577983 */ /* 0x001ee80000100800 */
[----:B------:R-:W2:Y:S01]  /*df10*/  LDL.LU.64 R12, [R1+0x1728] ;  /* 0x00172800010c7983 */ /* 0x000ea20000300a00 */
[----:B------:R-:W-:-:S03]  /*df20*/  VIADD R37, R34, 0xffffffd4 ;  /* 0xffffffd422257836 */ /* 0x000fc60000000000 */
[----:B----4-:R0:W-:Y:S04]  /*df30*/  STL [R1+0x4a0], R10 ;  /* 0x0004a00a01007387 */ /* 0x0101e80000100800 */
[----:B0-----:R-:W4:Y:S04]  /*df40*/  LDL R10, [R1+0xc44] ;  /* 0x000c4400010a7983 */ /* 0x001f280000100800 */
[----:B------:R0:W-:Y:S04]  /*df50*/  STL [R1+0x4b4], R11 ;  /* 0x0004b40b01007387 */ /* 0x0001e80000100800 */
[----:B0-----:R-:W4:Y:S01]  /*df60*/  LDL R11, [R1+0xc48] ;  /* 0x000c4800010b7983 */ /* 0x001f220000100800 */
[----:B------:R-:W-:Y:S01]  /*df70*/  ISETP.GE.U32.AND P1, PT, R37, 0x7fffff55, PT ;  /* 0x7fffff552500780c */ /* 0x000fe20003f26070 */
[----:B------:R-:W-:-:S05]  /*df80*/  VIADD R37, R34, 0xffffffcc ;  /* 0xffffffcc22257836 */ /* 0x000fca0000000000 */
[----:B------:R-:W-:Y:S01]  /*df90*/  ISETP.GE.U32.AND P4, PT, R37, 0x7fffff4d, PT ;  /* 0x7fffff4d2500780c */ /* 0x000fe20003f86070 */
[----:B------:R-:W-:-:S05]  /*dfa0*/  VIADD R37, R34, 0xffffffc4 ;  /* 0xffffffc422257836 */ /* 0x000fca0000000000 */
[----:B------:R-:W-:Y:S01]  /*dfb0*/  ISETP.GE.U32.AND P6, PT, R37, 0x7fffff45, PT ;  /* 0x7fffff452500780c */ /* 0x000fe20003fc6070 */
[----:B------:R-:W-:-:S05]  /*dfc0*/  VIADD R37, R34, 0xffffffbc ;  /* 0xffffffbc22257836 */ /* 0x000fca0000000000 */
[----:B------:R-:W-:Y:S01]  /*dfd0*/  ISETP.GE.U32.AND P5, PT, R37, 0x7fffff3d, PT ;  /* 0x7fffff3d2500780c */ /* 0x000fe20003fa6070 */
[----:B------:R-:W-:Y:S01]  /*dfe0*/  VIADD R37, R34, 0xffffffb4 ;  /* 0xffffffb422257836 */ /* 0x000fe20000000000 */
[----:B------:R-:W-:Y:S02]  /*dff0*/  @!P4 LOP3.LUT R91, R91, R90, RZ, 0x3c, !PT ;  /* 0x0000005a5b5bc212 */ /* 0x000fe400078e3cff */
[----:B------:R-:W-:Y:S02]  /*e000*/  @!P1 LOP3.LUT R89, R89, R88, RZ, 0x3c, !PT ;  /* 0x0000005859599212 */ /* 0x000fe400078e3cff */
[----:B------:R-:W-:Y:S02]  /*e010*/  ISETP.GE.U32.AND P0, PT, R37, 0x7fffff35, PT ;  /* 0x7fffff352500780c */ /* 0x000fe40003f06070 */
[----:B------:R-:W-:Y:S02]  /*e020*/  @!P4 LOP3.LUT R90, R91, R90, RZ, 0x3c, !PT ;  /* 0x0000005a5b5ac212 */ /* 0x000fe400078e3cff */
[----:B---3--:R-:W-:-:S02]  /*e030*/  @!P6 LOP3.LUT R87, R87, R86, RZ, 0x3c, !PT ;  /* 0x000000565757e212 */ /* 0x008fc400078e3cff */
[----:B------:R-:W-:Y:S02]  /*e040*/  @!P1 LOP3.LUT R88, R89, R88, RZ, 0x3c, !PT ;  /* 0x0000005859589212 */ /* 0x000fe400078e3cff */
[----:B------:R-:W-:Y:S02]  /*e050*/  PRMT R81, RZ, 0x7610, R81 ;  /* 0x00007610ff517816 */ /* 0x000fe40000000051 */
[----:B------:R-:W-:Y:S02]  /*e060*/  @!P4 LOP3.LUT R91, R91, R90, RZ, 0x3c, !PT ;  /* 0x0000005a5b5bc212 */ /* 0x000fe400078e3cff */
[----:B--2---:R-:W-:Y:S02]  /*e070*/  @!P5 LOP3.LUT R15, R15, R14, RZ, 0x3c, !PT ;  /* 0x0000000e0f0fd212 */ /* 0x004fe400078e3cff */
[----:B------:R-:W-:Y:S01]  /*e080*/  PRMT R83, RZ, 0x7610, R83 ;  /* 0x00007610ff537816 */ /* 0x000fe20000000053 */
[----:B------:R0:W2:Y:S01]  /*e090*/  @!P4 LDG.E.U8 R81, desc[UR18][R90.64] ;  /* 0x000000125a51c981 */ /* 0x0000a2000c1e1100 */
[----:B------:R-:W-:-:S02]  /*e0a0*/  @!P6 LOP3.LUT R86, R87, R86, RZ, 0x3c, !PT ;  /* 0x000000565756e212 */ /* 0x000fc400078e3cff */
[----:B------:R-:W-:Y:S02]  /*e0b0*/  @!P1 LOP3.LUT R89, R89, R88, RZ, 0x3c, !PT ;  /* 0x0000005859599212 */ /* 0x000fe400078e3cff */
[----:B------:R-:W-:Y:S02]  /*e0c0*/  PRMT R79, RZ, 0x7610, R79 ;  /* 0x00007610ff4f7816 */ /* 0x000fe4000000004f */
[----:B------:R-:W-:Y:S01]  /*e0d0*/  @!P5 LOP3.LUT R14, R15, R14, RZ, 0x3c, !PT ;  /* 0x0000000e0f0ed212 */ /* 0x000fe200078e3cff */
[----:B------:R1:W3:Y:S01]  /*e0e0*/  @!P1 LDG.E.U8 R83, desc[UR18][R88.64] ;  /* 0x0000001258539981 */ /* 0x0002e2000c1e1100 */
[----:B------:R-:W-:Y:S02]  /*e0f0*/  @!P6 LOP3.LUT R87, R87, R86, RZ, 0x3c, !PT ;  /* 0x000000565757e212 */ /* 0x000fe400078e3cff */
[----:B------:R-:W-:Y:S01]  /*e100*/  PRMT R78, RZ, 0x7610, R78 ;  /* 0x00007610ff4e7816 */ /* 0x000fe2000000004e */
[----:B------:R-:W0:Y:S01]  /*e110*/  LDL R90, [R1+0xcc4] ;  /* 0x000cc400015a7983 */ /* 0x000e220000100800 */
[----:B------:R-:W-:-:S03]  /*e120*/  @!P5 LOP3.LUT R15, R15, R14, RZ, 0x3c, !PT ;  /* 0x0000000e0f0fd212 */ /* 0x000fc600078e3cff */
[----:B------:R-:W0:Y:S04]  /*e130*/  LDL R91, [R1+0xcc8] ;  /* 0x000cc800015b7983 */ /* 0x000e280000100800 */
[----:B------:R-:W1:Y:S04]  /*e140*/  LDL R88, [R1+0xc84] ;  /* 0x000c840001587983 */ /* 0x000e680000100800 */
[----:B------:R-:W1:Y:S01]  /*e150*/  LDL R89, [R1+0xc88] ;  /* 0x000c880001597983 */ /* 0x000e620000100800 */
[----:B------:R-:W-:-:S03]  /*e160*/  PRMT R80, RZ, 0x7610, R80 ;  /* 0x00007610ff507816 */ /* 0x000fc60000000050 */
[----:B------:R0:W2:Y:S04]  /*e170*/  @!P6 LDG.E.U8 R79, desc[UR18][R86.64] ;  /* 0x00000012564fe981 */ /* 0x0000a8000c1e1100 */
[----:B------:R-:W2:Y:S04]  /*e180*/  @!P5 LDG.E.U8 R78, desc[UR18][R14.64] ;  /* 0x000000120e4ed981 */ /* 0x000ea8000c1e1100 */
[----:B------:R-:W3:Y:S04]  /*e190*/  LDL R86, [R1+0xd04] ;  /* 0x000d040001567983 */ /* 0x000ee80000100800 */
[----:B------:R-:W3:Y:S01]  /*e1a0*/  LDL R87, [R1+0xd08] ;  /* 0x000d080001577983 */ /* 0x000ee20000100800 */
[----:B------:R-:W-:Y:S01]  /*e1b0*/  VIADD R37, R34, 0xffffffac ;  /* 0xffffffac22257836 */ /* 0x000fe20000000000 */
[----:B------:R-:W-:-:S02]  /*e1c0*/  PRMT R74, RZ, 0x7610, R74 ;  /* 0x00007610ff4a7816 */ /* 0x000fc4000000004a */
[----:B------:R-:W3:Y:S01]  /*e1d0*/  LDL.LU.64 R14, [R1+0x1720] ;  /* 0x00172000010e7983 */ /* 0x000ee20000300a00 */
[----:B----4-:R-:W-:-:S04]  /*e1e0*/  @!P0 LOP3.LUT R11, R11, R10, RZ, 0x3c, !PT ;  /* 0x0000000a0b0b8212 */ /* 0x010fc800078e3cff */
[----:B------:R-:W-:-:S04]  /*e1f0*/  @!P0 LOP3.LUT R10, R11, R10, RZ, 0x3c, !PT ;  /* 0x0000000a0b0a8212 */ /* 0x000fc800078e3cff */
[----:B------:R-:W-:-:S05]  /*e200*/  @!P0 LOP3.LUT R11, R11, R10, RZ, 0x3c, !PT ;  /* 0x0000000a0b0b8212 */ /* 0x000fca00078e3cff */
[----:B------:R-:W4:Y:S01]  /*e210*/  @!P0 LDG.E.U8 R80, desc[UR18][R10.64] ;  /* 0x000000120a508981 */ /* 0x000f22000c1e1100 */
[----:B------:R-:W-:Y:S01]  /*e220*/  ISETP.GE.U32.AND P3, PT, R37, 0x7fffff2d, PT ;  /* 0x7fffff2d2500780c */ /* 0x000fe20003f66070 */
[----:B------:R-:W-:-:S05]  /*e230*/  VIADD R37, R34, 0xffffffa4 ;  /* 0xffffffa422257836 */ /* 0x000fca0000000000 */
[----:B------:R-:W-:Y:S01]  /*e240*/  ISETP.GE.U32.AND P1, PT, R37, 0x7fffff25, PT ;  /* 0x7fffff252500780c */ /* 0x000fe20003f26070 */
[----:B------:R-:W-:-:S05]  /*e250*/  VIADD R37, R34, 0xffffff9c ;  /* 0xffffff9c22257836 */ /* 0x000fca0000000000 */
[----:B------:R-:W-:Y:S02]  /*e260*/  ISETP.GE.U32.AND P4, PT, R37, 0x7fffff1d, PT ;  /* 0x7fffff1d2500780c */ /* 0x000fe40003f86070 */
[----:B------:R-:W-:Y:S02]  /*e270*/  PRMT R75, RZ, 0x7610, R75 ;  /* 0x00007610ff4b7816 */ /* 0x000fe4000000004b */
[----:B------:R-:W-:-:S03]  /*e280*/  PRMT R82, RZ, 0x7610, R82 ;  /* 0x00007610ff527816 */ /* 0x000fc60000000052 */
[----:B0-----:R-:W-:-:S04]  /*e290*/  @!P1 LOP3.LUT R91, R91, R90, RZ, 0x3c, !PT ;  /* 0x0000005a5b5b9212 */ /* 0x001fc800078e3cff */
[----:B------:R-:W-:Y:S02]  /*e2a0*/  @!P1 LOP3.LUT R90, R91, R90, RZ, 0x3c, !PT ;  /* 0x0000005a5b5a9212 */ /* 0x000fe400078e3cff */
[----:B-1----:R-:W-:Y:S02]  /*e2b0*/  @!P3 LOP3.LUT R89, R89, R88, RZ, 0x3c, !PT ;  /* 0x000000585959b212 */ /* 0x002fe400078e3cff */
[----:B------:R-:W-:Y:S02]  /*e2c0*/  @!P1 LOP3.LUT R91, R91, R90, RZ, 0x3c, !PT ;  /* 0x0000005a5b5b9212 */ /* 0x000fe400078e3cff */
[----:B------:R-:W-:-:S03]  /*e2d0*/  @!P3 LOP3.LUT R88, R89, R88, RZ, 0x3c, !PT ;  /* 0x000000585958b212 */ /* 0x000fc600078e3cff */
[----:B------:R-:W4:Y:S01]  /*e2e0*/  @!P1 LDG.E.U8 R74, desc[UR18][R90.64] ;  /* 0x000000125a4a9981 */ /* 0x000f22000c1e1100 */
[----:B------:R-:W-:-:S03]  /*e2f0*/  @!P3 LOP3.LUT R89, R89, R88, RZ, 0x3c, !PT ;  /* 0x000000585959b212 */ /* 0x000fc600078e3cff */
[----:B--2---:R0:W-:Y:S04]  /*e300*/  STL [R1+0x490], R78 ;  /* 0x0004904e01007387 */ /* 0x0041e80000100800 */
[----:B------:R-:W2:Y:S01]  /*e310*/  @!P3 LDG.E.U8 R75, desc[UR18][R88.64] ;  /* 0x00000012584bb981 */ /* 0x000ea2000c1e1100 */
[----:B---3--:R-:W-:-:S03]  /*e320*/  @!P4 LOP3.LUT R87, R87, R86, RZ, 0x3c, !PT ;  /* 0x000000565757c212 */ /* 0x008fc600078e3cff */
[----:B0-----:R-:W3:Y:S01]  /*e330*/  LDL R78, [R1+0xd3c] ;  /* 0x000d3c00014e7983 */ /* 0x001ee20000100800 */
[----:B------:R-:W-:-:S03]  /*e340*/  @!P4 LOP3.LUT R86, R87, R86, RZ, 0x3c, !PT ;  /* 0x000000565756c212 */ /* 0x000fc600078e3cff */
[----:B------:R0:W-:Y:S01]  /*e350*/  STL [R1+0x494], R79 ;  /* 0x0004944f01007387 */ /* 0x0001e20000100800 */
[----:B------:R-:W-:-:S05]  /*e360*/  @!P4 LOP3.LUT R87, R87, R86, RZ, 0x3c, !PT ;  /* 0x000000565757c212 */ /* 0x000fca00078e3cff */
[----:B------:R-:W3:Y:S04]  /*e370*/  @!P4 LDG.E.U8 R82, desc[UR18][R86.64] ;  /* 0x000000125652c981 */ /* 0x000ee8000c1e1100 */
[----:B0-----:R-:W3:Y:S04]  /*e380*/  LDL R79, [R1+0xd40] ;  /* 0x000d4000014f7983 */ /* 0x001ee80000100800 */
[----:B------:R-:W-:Y:S04]  /*e390*/  STL [R1+0x49c], R83 ;  /* 0x00049c5301007387 */ /* 0x000fe80000100800 */
[----:B------:R-:W3:Y:S04]  /*e3a0*/  LDL.LU.64 R10, [R1+0x1718] ;  /* 0x00171800010a7983 */ /* 0x000ee80000300a00 */
[----:B----4-:R0:W-:Y:S04]  /*e3b0*/  STL [R1+0x48c], R80 ;  /* 0x00048c5001007387 */ /* 0x0101e80000100800 */
[----:B0-----:R-:W4:Y:S04]  /*e3c0*/  LDL R80, [R1+0xd74] ;  /* 0x000d740001507983 */ /* 0x001f280000100800 */
[----:B------:R0:W-:Y:S04]  /*e3d0*/  STL [R1+0x498], R81 ;  /* 0x0004985101007387 */ /* 0x0001e80000100800 */
[----:B------:R-:W4:Y:S04]  /*e3e0*/  LDL R88, [R1+0xdac] ;  /* 0x000dac0001587983 */ /* 0x000f280000100800 */
[----:B------:R-:W4:Y:S04]  /*e3f0*/  LDL R89, [R1+0xdb0] ;  /* 0x000db00001597983 */ /* 0x000f280000100800 */
[----:B0-----:R-:W4:Y:S01]  /*e400*/  LDL R81, [R1+0xd78] ;  /* 0x000d780001517983 */ /* 0x001f220000100800 */
[----:B------:R-:W-:-:S03]  /*e410*/  VIADD R37, R34, 0xffffff94 ;  /* 0xffffff9422257836 */ /* 0x000fc60000000000 */
[----:B------:R-:W4:Y:S02]  /*e420*/  LDL.LU.64 R90, [R1+0x1710] ;  /* 0x00171000015a7983 */ /* 0x000f240000300a00 */
[----:B------:R-:W-:Y:S01]  /*e430*/  ISETP.GE.U32.AND P6, PT, R37, 0x7fffff15, PT ;  /* 0x7fffff152500780c */ /* 0x000fe20003fc6070 */
[----:B------:R-:W-:-:S05]  /*e440*/  VIADD R37, R34, 0xffffff8c ;  /* 0xffffff8c22257836 */ /* 0x000fca0000000000 */
[----:B------:R-:W-:Y:S01]  /*e450*/  ISETP.GE.U32.AND P5, PT, R37, 0x7fffff0d, PT ;  /* 0x7fffff0d2500780c */ /* 0x000fe20003fa6070 */
[----:B------:R-:W-:-:S05]  /*e460*/  VIADD R37, R34, 0xffffff84 ;  /* 0xffffff8422257836 */ /* 0x000fca0000000000 */
[----:B------:R-:W-:Y:S02]  /*e470*/  ISETP.GE.U32.AND P0, PT, R37, 0x7fffff05, PT ;  /* 0x7fffff052500780c */ /* 0x000fe40003f06070 */
[----:B------:R-:W-:Y:S02]  /*e480*/  PRMT R73, RZ, 0x7610, R73 ;  /* 0x00007610ff497816 */ /* 0x000fe40000000049 */
[----:B------:R-:W-:Y:S01]  /*e490*/  PRMT R66, RZ, 0x7610, R66 ;  /* 0x00007610ff427816 */ /* 0x000fe20000000042 */
[----:B------:R0:W-:Y:S04]  /*e4a0*/  STL [R1+0x480], R74 ;  /* 0x0004804a01007387 */ /* 0x0001e80000100800 */
[----:B0-----:R-:W4:Y:S04]  /*e4b0*/  LDL R74, [R1+0x1ec] ;  /* 0x0001ec00014a7983 */ /* 0x001f280000100800 */
[----:B--2---:R0:W-:Y:S01]  /*e4c0*/  STL [R1+0x488], R75 ;  /* 0x0004884b01007387 */ /* 0x0041e20000100800 */
[----:B------:R-:W-:-:S03]  /*e4d0*/  PRMT R67, RZ, 0x7610, R67 ;  /* 0x00007610ff437816 */ /* 0x000fc60000000043 */
[----:B0-----:R-:W2:Y:S01]  /*e4e0*/  LDL R75, [R1+0x1f0] ;  /* 0x0001f000014b7983 */ /* 0x001ea20000100800 */
[----:B---3--:R-:W-:-:S03]  /*e4f0*/  @!P6 LOP3.LUT R79, R79, R78, RZ, 0x3c, !PT ;  /* 0x0000004e4f4fe212 */ /* 0x008fc600078e3cff */
[----:B------:R-:W3:Y:S01]  /*e500*/  LDL.LU.64 R86, [R1+0x1708] ;  /* 0x0017080001567983 */ /* 0x000ee20000300a00 */
[----:B------:R-:W-:-:S03]  /*e510*/  @!P6 LOP3.LUT R78, R79, R78, RZ, 0x3c, !PT ;  /* 0x0000004e4f4ee212 */ /* 0x000fc600078e3cff */
[----:B------:R0:W-:Y:S01]  /*e520*/  STL [R1+0x484], R82 ;  /* 0x0004845201007387 */ /* 0x0001e20000100800 */
[----:B------:R-:W-:-:S03]  /*e530*/  @!P6 LOP3.LUT R79, R79, R78, RZ, 0x3c, !PT ;  /* 0x0000004e4f4fe212 */ /* 0x000fc600078e3cff */
[----:B------:R-:W3:Y:S04]  /*e540*/  LDL R83, [R1+0x230] ;  /* 0x0002300001537983 */ /* 0x000ee80000100800 */
[----:B------:R-:W3:Y:S04]  /*e550*/  @!P6 LDG.E.U8 R73, desc[UR18][R78.64] ;  /* 0x000000124e49e981 */ /* 0x000ee8000c1e1100 */
[----:B0-----:R-:W3:Y:S01]  /*e560*/  LDL R82, [R1+0x22c] ;  /* 0x00022c0001527983 */ /* 0x001ee20000100800 */
[----:B----4-:R-:W-:Y:S01]  /*e570*/  @!P5 LOP3.LUT R81, R81, R80, RZ, 0x3c, !PT ;  /* 0x000000505151d212 */ /* 0x010fe200078e3cff */
[----:B------:R-:W-:Y:S01]  /*e580*/  VIADD R37, R34, 0xfffffffb ;  /* 0xfffffffb22257836 */ /* 0x000fe20000000000 */
[----:B------:R-:W-:Y:S01]  /*e590*/  @!P0 LOP3.LUT R89, R89, R88, RZ, 0x3c, !PT ;  /* 0x0000005859598212 */ /* 0x000fe200078e3cff */
[----:B------:R-:W4:Y:S01]  /*e5a0*/  LDL R79, [R1+0xa8c] ;  /* 0x000a8c00014f7983 */ /* 0x000f220000100800 */
[----:B------:R-:W-:-:S02]  /*e5b0*/  @!P5 LOP3.LUT R80, R81, R80, RZ, 0x3c, !PT ;  /* 0x000000505150d212 */ /* 0x000fc400078e3cff */
[----:B------:R-:W-:Y:S02]  /*e5c0*/  @!P0 LOP3.LUT R88, R89, R88, RZ, 0x3c, !PT ;  /* 0x0000005859588212 */ /* 0x000fe400078e3cff */
[----:B------:R-:W-:Y:S02]  /*e5d0*/  @!P5 LOP3.LUT R81, R81, R80, RZ, 0x3c, !PT ;  /* 0x000000505151d212 */ /* 0x000fe400078e3cff */
[----:B------:R-:W-:-:S03]  /*e5e0*/  @!P0 LOP3.LUT R89, R89, R88, RZ, 0x3c, !PT ;  /* 0x0000005859598212 */ /* 0x000fc600078e3cff */
[----:B------:R-:W4:Y:S04]  /*e5f0*/  @!P5 LDG.E.U8 R67, desc[UR18][R80.64] ;  /* 0x000000125043d981 */ /* 0x000f28000c1e1100 */
[----:B------:R-:W4:Y:S01]  /*e600*/  @!P0 LDG.E.U8 R66, desc[UR18][R88.64] ;  /* 0x0000001258428981 */ /* 0x000f22000c1e1100 */
[----:B------:R-:W-:Y:S01]  /*e610*/  ISETP.GE.U32.AND P3, PT, R37, 0x7fffff7c, PT ;  /* 0x7fffff7c2500780c */ /* 0x000fe20003f66070 */
[----:B------:R-:W-:-:S05]  /*e620*/  VIADD R37, R34, 0xfffffff3 ;  /* 0xfffffff322257836 */ /* 0x000fca0000000000 */
[----:B------:R-:W-:Y:S02]  /*e630*/  ISETP.GE.U32.AND P1, PT, R37, 0x7fffff74, PT ;  /* 0x7fffff742500780c */ /* 0x000fe40003f26070 */
[----:B------:R-:W-:Y:S02]  /*e640*/  PRMT R68, RZ, 0x7610, R68 ;  /* 0x00007610ff447816 */ /* 0x000fe40000000044 */
[----:B------:R-:W-:-:S03]  /*e650*/  PRMT R69, RZ, 0x7610, R69 ;  /* 0x00007610ff457816 */ /* 0x000fc60000000045 */
[----:B--2---:R-:W-:-:S04]  /*e660*/  @!P3 LOP3.LUT R75, R75, R74, RZ, 0x3c, !PT ;  /* 0x0000004a4b4bb212 */ /* 0x004fc800078e3cff */
[----:B------:R-:W-:-:S04]  /*e670*/  @!P3 LOP3.LUT R74, R75, R74, RZ, 0x3c, !PT ;  /* 0x0000004a4b4ab212 */ /* 0x000fc800078e3cff */
[----:B------:R-:W-:-:S05]  /*e680*/  @!P3 LOP3.LUT R75, R75, R74, RZ, 0x3c, !PT ;  /* 0x0000004a4b4bb212 */ /* 0x000fca00078e3cff */
[----:B------:R-:W2:Y:S04]  /*e690*/  @!P3 LDG.E.U8 R69, desc[UR18][R74.64] ;  /* 0x000000124a45b981 */ /* 0x000ea8000c1e1100 */
[----:B---3--:R0:W-:Y:S01]  /*e6a0*/  STL [R1+0x47c], R73 ;  /* 0x00047c4901007387 */ /* 0x0081e20000100800 */
[----:B------:R-:W-:-:S03]  /*e6b0*/  @!P1 LOP3.LUT R83, R83, R82, RZ, 0x3c, !PT ;  /* 0x0000005253539212 */ /* 0x000fc600078e3cff */
[----:B------:R-:W3:Y:S01]  /*e6c0*/  LDL R80, [R1+0xacc] ;  /* 0x000acc0001507983 */ /* 0x000ee20000100800 */
[----:B------:R-:W-:-:S03]  /*e6d0*/  @!P1 LOP3.LUT R82, R83, R82, RZ, 0x3c, !PT ;  /* 0x0000005253529212 */ /* 0x000fc600078e3cff */
[----:B------:R-:W3:Y:S01]  /*e6e0*/  LDL R81, [R1+0xad0] ;  /* 0x000ad00001517983 */ /* 0x000ee20000100800 */
[----:B------:R-:W-:-:S03]  /*e6f0*/  @!P1 LOP3.LUT R83, R83, R82, RZ, 0x3c, !PT ;  /* 0x0000005253539212 */ /* 0x000fc600078e3cff */
[----:B0-----:R-:W2:Y:S04]  /*e700*/  LDL R73, [R1+0xa90] ;  /* 0x000a900001497983 */ /* 0x001ea80000100800 */
[----:B------:R-:W2:Y:S04]  /*e710*/  LDL.LU.64 R88, [R1+0x1700] ;  /* 0x0017000001587983 */ /* 0x000ea80000300a00 */
[----:B------:R-:W2:Y:S04]  /*e720*/  @!P1 LDG.E.U8 R68, desc[UR18][R82.64] ;  /* 0x0000001252449981 */ /* 0x000ea8000c1e1100 */
[----:B----4-:R0:W-:Y:S04]  /*e730*/  STL [R1+0x460], R66 ;  /* 0x0004604201007387 */ /* 0x0101e80000100800 */
[----:B0-----:R-:W4:Y:S04]  /*e740*/  LDL R66, [R1+0xb0c] ;  /* 0x000b0c0001427983 */ /* 0x001f280000100800 */
[----:B------:R0:W-:Y:S01]  /*e750*/  STL [R1+0x478], R67 ;  /* 0x0004784301007387 */ /* 0x0001e20000100800 */
[----:B------:R-:W-:Y:S01]  /*e760*/  VIADD R37, R34, 0xffffffeb ;  /* 0xffffffeb22257836 */ /* 0x000fe20000000000 */
[----:B------:R-:W-:-:S02]  /*e770*/  PRMT R70, RZ, 0x7610, R70 ;  /* 0x00007610ff467816 */ /* 0x000fc40000000046 */
[----:B------:R-:W4:Y:S01]  /*e780*/  LDL R74, [R1+0xb4c] ;  /* 0x000b4c00014a7983 */ /* 0x000f220000100800 */
[----:B------:R-:W-:-:S03]  /*e790*/  PRMT R71, RZ, 0x7610, R71 ;  /* 0x00007610ff477816 */ /* 0x000fc60000000047 */
[----:B------:R-:W4:Y:S04]  /*e7a0*/  LDL R75, [R1+0xb50] ;  /* 0x000b5000014b7983 */ /* 0x000f280000100800 */
[----:B0-----:R-:W4:Y:S01]  /*e7b0*/  LDL R67, [R1+0xb10] ;  /* 0x000b100001437983 */ /* 0x001f220000100800 */
[----:B------:R-:W-:Y:S01]  /*e7c0*/  ISETP.GE.U32.AND P4, PT, R37, 0x7fffff6c, PT ;  /* 0x7fffff6c2500780c */ /* 0x000fe20003f86070 */
[C---:B------:R-:W-:Y:S02]  /*e7d0*/  VIADD R37, R34.reuse, 0xffffffe3 ;  /* 0xffffffe322257836 */ /* 0x040fe40000000000 */
[----:B------:R-:W4:Y:S03]  /*e7e0*/  LDL.LU.64 R82, [R1+0x16f8] ;  /* 0x0016f80001527983 */ /* 0x000f260000300a00 */
[----:B------:R-:W-:Y:S01]  /*e7f0*/  ISETP.GE.U32.AND P6, PT, R37, 0x7fffff64, PT ;  /* 0x7fffff642500780c */ /* 0x000fe20003fc6070 */
[----:B------:R-:W-:-:S05]  /*e800*/  VIADD R37, R34, 0xffffffdb ;  /* 0xffffffdb22257836 */ /* 0x000fca0000000000 */
[----:B------:R-:W-:Y:S02]  /*e810*/  ISETP.GE.U32.AND P5, PT, R37, 0x7fffff5c, PT ;  /* 0x7fffff5c2500780c */ /* 0x000fe40003fa6070 */
[----:B------:R-:W-:-:S05]  /*e820*/  PRMT R72, RZ, 0x7610, R72 ;  /* 0x00007610ff487816 */ /* 0x000fca0000000048 */
[----:B---3--:R-:W-:-:S04]  /*e830*/  @!P6 LOP3.LUT R81, R81, R80, RZ, 0x3c, !PT ;  /* 0x000000505151e212 */ /* 0x008fc800078e3cff */
[----:B------:R-:W-:Y:S01]  /*e840*/  @!P6 LOP3.LUT R80, R81, R80, RZ, 0x3c, !PT ;  /* 0x000000505150e212 */ /* 0x000fe200078e3cff */
[----:B--2---:R-:W-:-:S03]  /*e850*/  @!P4 IMAD.MOV.U32 R78, RZ, RZ, R73 ;  /* 0x000000ffff4ec224 */ /* 0x004fc600078e0049 */
[----:B------:R-:W-:Y:S02]  /*e860*/  @!P6 LOP3.LUT R81, R81, R80, RZ, 0x3c, !PT ;  /* 0x000000505151e212 */ /* 0x000fe400078e3cff */
[----:B------:R-:W2:Y:S04]  /*e870*/  @!P4 LDG.E.U8 R71, desc[UR18][R78.64] ;  /* 0x000000124e47c981 */ /* 0x000ea8000c1e1100 */
[----:B------:R0:W-:Y:S04]  /*e880*/  STL [R1+0x45c], R68 ;  /* 0x00045c4401007387 */ /* 0x0001e80000100800 */
[----:B------:R-:W3:Y:S04]  /*e890*/  @!P6 LDG.E.U8 R70, desc[UR18][R80.64] ;  /* 0x000000125046e981 */ /* 0x000ee8000c1e1100 */
[----:B0-----:R-:W2:Y:S04]  /*e8a0*/  LDL R68, [R1+0xb8c] ;  /* 0x000b8c0001447983 */ /* 0x001ea80000100800 */
[----:B------:R0:W-:Y:S01]  /*e8b0*/  STL [R1+0x474], R69 ;  /* 0x0004744501007387 */ /* 0x0001e20000100800 */
[----:B------:R-:W-:-:S03]  /*e8c0*/  VIADD R37, R34, 0xffffffd3 ;  /* 0xffffffd322257836 */ /* 0x000fc60000000000 */
[----:B------:R-:W2:Y:S04]  /*e8d0*/  LDL R78, [R1+0xbcc] ;  /* 0x000bcc00014e7983 */ /* 0x000ea80000100800 */
[----:B------:R-:W2:Y:S04]  /*e8e0*/  LDL R79, [R1+0xbd0] ;  /* 0x000bd000014f7983 */ /* 0x000ea80000100800 */
[----:B0-----:R-:W2:Y:S01]  /*e8f0*/  LDL R69, [R1+0xb90] ;  /* 0x000b900001457983 */ /* 0x001ea20000100800 */
[----:B----4-:R-:W-:-:S03]  /*e900*/  @!P5 LOP3.LUT R67, R67, R66, RZ, 0x3c, !PT ;  /* 0x000000424343d212 */ /* 0x010fc600078e3cff */
[----:B------:R-:W4:Y:S01]  /*e910*/  LDL.LU.64 R80, [R1+0x16f0] ;  /* 0x0016f00001507983 */ /* 0x000f220000300a00 */
[----:B------:R-:W-:-:S04]  /*e920*/  @!P5 LOP3.LUT R66, R67, R66, RZ, 0x3c, !PT ;  /* 0x000000424342d212 */ /* 0x000fc800078e3cff */
[----:B------:R-:W-:-:S05]  /*e930*/  @!P5 LOP3.LUT R67, R67, R66, RZ, 0x3c, !PT ;  /* 0x000000424343d212 */ /* 0x000fca00078e3cff */
[----:B------:R-:W4:Y:S01]  /*e940*/  @!P5 LDG.E.U8 R72, desc[UR18][R66.64] ;  /* 0x000000124248d981 */ /* 0x000f22000c1e1100 */
[----:B------:R-:W-:Y:S01]  /*e950*/  ISETP.GE.U32.AND P0, PT, R37, 0x7fffff54, PT ;  /* 0x7fffff542500780c */ /* 0x000fe20003f06070 */
[----:B------:R-:W-:-:S05]  /*e960*/  VIADD R37, R34, 0xffffffcb ;  /* 0xffffffcb22257836 */ /* 0x000fca0000000000 */
[----:B------:R-:W-:-:S07]  /*e970*/  ISETP.GE.U32.AND P3, PT, R37, 0x7fffff4c, PT ;  /* 0x7fffff4c2500780c */ /* 0x000fce0003f66070 */
[----:B------:R-:W-:-:S04]  /*e980*/  @!P0 LOP3.LUT R75, R75, R74, RZ, 0x3c, !PT ;  /* 0x0000004a4b4b8212 */ /* 0x000fc800078e3cff */
[C---:B------:R-:W-:Y:S02]  /*e990*/  @!P0 LOP3.LUT R74, R75.reuse, R74, RZ, 0x3c, !PT ;  /* 0x0000004a4b4a8212 */ /* 0x040fe400078e3cff */
[----:B------:R-:W-:Y:S02]  /*e9a0*/  PRMT R63, RZ, 0x7610, R63 ;  /* 0x00007610ff3f7816 */ /* 0x000fe4000000003f */
[----:B------:R-:W-:Y:S02]  /*e9b0*/  @!P0 LOP3.LUT R75, R75, R74, RZ, 0x3c, !PT ;  /* 0x0000004a4b4b8212 */ /* 0x000fe400078e3cff */
[----:B------:R-:W-:-:S03]  /*e9c0*/  PRMT R62, RZ, 0x7610, R62 ;  /* 0x00007610ff3e7816 */ /* 0x000fc6000000003e */
[----:B------:R-:W4:Y:S04]  /*e9d0*/  @!P0 LDG.E.U8 R63, desc[UR18][R74.64] ;  /* 0x000000124a3f8981 */ /* 0x000f28000c1e1100 */
[----:B---3--:R0:W-:Y:S04]  /*e9e0*/  STL [R1+0x454], R70 ;  /* 0x0004544601007387 */ /* 0x0081e80000100800 */
[----:B0-----:R-:W3:Y:S04]  /*e9f0*/  LDL R70, [R1+0xc0c] ;  /* 0x000c0c0001467983 */ /* 0x001ee80000100800 */
[----:B--2---:R0:W-:Y:S01]  /*ea00*/  STL [R1+0x458], R71 ;  /* 0x0004584701007387 */ /* 0x0041e20000100800 */
[----:B------:R-:W-:-:S03]  /*ea10*/  @!P3 LOP3.LUT R69, R69, R68, RZ, 0x3c, !PT ;  /* 0x000000444545b212 */ /* 0x000fc600078e3cff */
[----:B0-----:R-:W3:Y:S01]  /*ea20*/  LDL R71, [R1+0xc10] ;  /* 0x000c100001477983 */ /* 0x001ee20000100800 */
[----:B------:R-:W-:-:S03]  /*ea30*/  @!P3 LOP3.LUT R68, R69, R68, RZ, 0x3c, !PT ;  /* 0x000000444544b212 */ /* 0x000fc600078e3cff */
[----:B------:R-:W2:Y:S01]  /*ea40*/  LDL.LU.64 R66, [R1+0x16e8] ;  /* 0x0016e80001427983 */ /* 0x000ea20000300a00 */
[----:B------:R-:W-:-:S05]  /*ea50*/  @!P3 LOP3.LUT R69, R69, R68, RZ, 0x3c, !PT ;  /* 0x000000444545b212 */ /* 0x000fca00078e3cff */
[----:B------:R-:W2:Y:S04]  /*ea60*/  @!P3 LDG.E.U8 R62, desc[UR18][R68.64] ;  /* 0x00000012443eb981 */ /* 0x000ea8000c1e1100 */
[----:B----4-:R0:W-:Y:S04]  /*ea70*/  STL [R1+0x450], R72 ;  /* 0x0004504801007387 */ /* 0x0101e80000100800 */
[----:B------:R-:W4:Y:S04]  /*ea80*/  LDL R74, [R1+0xc8c] ;  /* 0x000c8c00014a7983 */ /* 0x000f280000100800 */
[----:B------:R-:W4:Y:S04]  /*ea90*/  LDL R75, [R1+0xc90] ;  /* 0x000c9000014b7983 */ /* 0x000f280000100800 */
[----:B0-----:R-:W4:Y:S04]  /*eaa0*/  LDL R72, [R1+0xc4c] ;  /* 0x000c4c0001487983 */ /* 0x001f280000100800 */
[----:B------:R-:W4:Y:S01]  /*eab0*/  LDL R73, [R1+0xc50] ;  /* 0x000c500001497983 */ /* 0x000f220000100800 */
[----:B------:R-:W-:Y:S01]  /*eac0*/  VIADD R37, R34, 0xffffffc3 ;  /* 0xffffffc322257836 */ /* 0x000fe20000000000 */
[----:B------:R-:W-:-:S02]  /*ead0*/  PRMT R65, RZ, 0x7610, R65 ;  /* 0x00007610ff417816 */ /* 0x000fc40000000041 */
[----:B------:R-:W4:Y:S02]  /*eae0*/  LDL.LU.64 R68, [R1+0x16e0] ;  /* 0x0016e00001447983 */ /* 0x000f240000300a00 */
[----:B------:R-:W-:Y:S01]  /*eaf0*/  ISETP.GE.U32.AND P1, PT, R37, 0x7fffff44, PT ;  /* 0x7fffff442500780c */ /* 0x000fe20003f26070 */
[----:B------:R-:W-:-:S05]  /*eb00*/  VIADD R37, R34, 0xffffffbb ;  /* 0xffffffbb22257836 */ /* 0x000fca0000000000 */
[----:B------:R-:W-:Y:S01]  /*eb10*/  ISETP.GE.U32.AND P4, PT, R37, 0x7fffff3c, PT ;  /* 0x7fffff3c2500780c */ /* 0x000fe20003f86070 */
[----:B------:R-:W-:-:S05]  /*eb20*/  VIADD R37, R34, 0xffffffb3 ;  /* 0xffffffb322257836 */ /* 0x000fca0000000000 */
[----:B------:R-:W-:Y:S01]  /*eb30*/  ISETP.GE.U32.AND P6, PT, R37, 0x7fffff34, PT ;  /* 0x7fffff342500780c */ /* 0x000fe20003fc6070 */
[----:B------:R-:W-:Y:S01]  /*eb40*/  VIADD R37, R34, 0xffffffab ;  /* 0xffffffab22257836 */ /* 0x000fe20000000000 */
[----:B------:R-:W-:-:S04]  /*eb50*/  @!P1 LOP3.LUT R79, R79, R78, RZ, 0x3c, !PT ;  /* 0x0000004e4f4f9212 */ /* 0x000fc800078e3cff */
[----:B------:R-:W-:Y:S02]  /*eb60*/  ISETP.GE.U32.AND P5, PT, R37, 0x7fffff2c, PT ;  /* 0x7fffff2c2500780c */ /* 0x000fe40003fa6070 */
[C---:B------:R-:W-:Y:S02]  /*eb70*/  @!P1 LOP3.LUT R78, R79.reuse, R78, RZ, 0x3c, !PT ;  /* 0x0000004e4f4e9212 */ /* 0x040fe400078e3cff */
[----:B------:R-:W-:Y:S02]  /*eb80*/  PRMT R64, RZ, 0x7610, R64 ;  /* 0x00007610ff407816 */ /* 0x000fe40000000040 */
[----:B------:R-:W-:Y:S02]  /*eb90*/  @!P1 LOP3.LUT R79, R79, R78, RZ, 0x3c, !PT ;  /* 0x0000004e4f4f9212 */ /* 0x000fe400078e3cff */
[----:B------:R-:W-:-:S03]  /*eba0*/  PRMT R76, RZ, 0x7610, R76 ;  /* 0x00007610ff4c7816 */ /* 0x000fc6000000004c */
[----:B------:R-:W4:Y:S01]  /*ebb0*/  @!P1 LDG.E.U8 R65, desc[UR18][R78.64] ;  /* 0x000000124e419981 */ /* 0x000f22000c1e1100 */
[----:B------:R-:W-:Y:S02]  /*ebc0*/  PRMT R77, RZ, 0x7610, R77 ;  /* 0x00007610ff4d7816 */ /* 0x000fe4000000004d */
[----:B---3--:R-:W-:-:S04]  /*ebd0*/  @!P4 LOP3.LUT R71, R71, R70, RZ, 0x3c, !PT ;  /* 0x000000464747c212 */ /* 0x008fc800078e3cff */
[----:B------:R-:W-:-:S04]  /*ebe0*/  @!P4 LOP3.LUT R70, R71, R70, RZ, 0x3c, !PT ;  /* 0x000000464746c212 */ /* 0x000fc800078e3cff */
[----:B------:R-:W-:Y:S01]  /*ebf0*/  @!P4 LOP3.LUT R71, R71, R70, RZ, 0x3c, !PT ;  /* 0x000000464747c212 */ /* 0x000fe200078e3cff */
[----:B--2---:R0:W-:Y:S04]  /*ec00*/  STL [R1+0x448], R62 ;  /* 0x0004483e01007387 */ /* 0x0041e80000100800 */
[----:B------:R-:W2:Y:S04]  /*ec10*/  @!P4 LDG.E.U8 R64, desc[UR18][R70.64] ;  /* 0x000000124640c981 */ /* 0x000ea8000c1e1100 */
[----:B0-----:R-:W3:Y:S04]  /*ec20*/  LDL R62, [R1+0xccc] ;  /* 0x000ccc00013e7983 */ /* 0x001ee80000100800 */
[----:B------:R0:W-:Y:S04]  /*ec30*/  STL [R1+0x44c], R63 ;  /* 0x00044c3f01007387 */ /* 0x0001e80000100800 */
[----:B------:R-:W3:Y:S04]  /*ec40*/  LDL R78, [R1+0xd0c] ;  /* 0x000d0c00014e7983 */ /* 0x000ee80000100800 */
[----:B------:R-:W3:Y:S04]  /*ec50*/  LDL R79, [R1+0xd10] ;  /* 0x000d1000014f7983 */ /* 0x000ee80000100800 */
[----:B0-----:R-:W3:Y:S01]  /*ec60*/  LDL R63, [R1+0xcd0] ;  /* 0x000cd000013f7983 */ /* 0x001ee20000100800 */
[----:B----4-:R-:W-:Y:S01]  /*ec70*/  @!P6 LOP3.LUT R73, R73, R72, RZ, 0x3c, !PT ;  /* 0x000000484949e212 */ /* 0x010fe200078e3cff */
[----:B------:R-:W-:Y:S01]  /*ec80*/  VIADD R37, R34, 0xffffffa3 ;  /* 0xffffffa322257836 */ /* 0x000fe20000000000 */
[----:B------:R-:W-:Y:S01]  /*ec90*/  @!P5 LOP3.LUT R75, R75, R74, RZ, 0x3c, !PT ;  /* 0x0000004a4b4bd212 */ /* 0x000fe200078e3cff */
[----:B------:R-:W4:Y:S01]  /*eca0*/  LDL.LU.64 R70, [R1+0x16d8] ;  /* 0x0016d80001467983 */ /* 0x000f220000300a00 */
        /* <DEDUP_REMOVED lines=10> */
[----:B------:R-:W-:Y:S01]  /*ed50*/  PRMT R61, RZ, 0x7610, R61 ;  /* 0x00007610ff3d7816 */ /* 0x000fe2000000003d */
[----:B--2---:R0:W-:Y:S04]  /*ed60*/  STL [R1+0x440], R64 ;  /* 0x0004404001007387 */ /* 0x0041e80000100800 */
[----:B0-----:R-:W2:Y:S04]  /*ed70*/  LDL R64, [R1+0xd44] ;  /* 0x000d440001407983 */ /* 0x001ea80000100800 */
[----:B------:R0:W-:Y:S01]  /*ed80*/  STL [R1+0x444], R65 ;  /* 0x0004444101007387 */ /* 0x0001e20000100800 */
[----:B---3--:R-:W-:-:S02]  /*ed90*/  @!P3 LOP3.LUT R79, R79, R78, RZ, 0x3c, !PT ;  /* 0x0000004e4f4fb212 */ /* 0x008fc400078e3cff */
[----:B------:R-:W-:Y:S02]  /*eda0*/  @!P0 LOP3.LUT R63, R63, R62, RZ, 0x3c, !PT ;  /* 0x0000003e3f3f8212 */ /* 0x000fe400078e3cff */
[----:B------:R-:W-:Y:S01]  /*edb0*/  @!P3 LOP3.LUT R78, R79, R78, RZ, 0x3c, !PT ;  /* 0x0000004e4f4eb212 */ /* 0x000fe200078e3cff */
[----:B0-----:R-:W3:Y:S01]  /*edc0*/  LDL R65, [R1+0xd48] ;  /* 0x000d480001417983 */ /* 0x001ee20000100800 */
[----:B------:R-:W-:-:S03]  /*edd0*/  @!P0 LOP3.LUT R62, R63, R62, RZ, 0x3c, !PT ;  /* 0x0000003e3f3e8212 */ /* 0x000fc600078e3cff */
[----:B------:R-:W2:Y:S01]  /*ede0*/  LDL.LU.64 R72, [R1+0x16d0] ;  /* 0x0016d00001487983 */ /* 0x000ea20000300a00 */
[----:B------:R-:W-:-:S03]  /*edf0*/  @!P3 LOP3.LUT R79, R79, R78, RZ, 0x3c, !PT ;  /* 0x0000004e4f4fb212 */ /* 0x000fc600078e3cff */
[----:B------:R-:W2:Y:S01]  /*ee00*/  LDL.LU.64 R74, [R1+0x16c8] ;  /* 0x0016c800014a7983 */ /* 0x000ea20000300a00 */
[----:B------:R-:W-:-:S03]  /*ee10*/  @!P0 LOP3.LUT R63, R63, R62, RZ, 0x3c, !PT ;  /* 0x0000003e3f3f8212 */ /* 0x000fc600078e3cff */
[----:B------:R-:W2:Y:S04]  /*ee20*/  @!P3 LDG.E.U8 R60, desc[UR18][R78.64] ;  /* 0x000000124e3cb981 */ /* 0x000ea8000c1e1100 */
[----:B------:R-:W3:Y:S04]  /*ee30*/  @!P0 LDG.E.U8 R61, desc[UR18][R62.64] ;  /* 0x000000123e3d8981 */ /* 0x000ee8000c1e1100 */
[----:B----4-:R0:W-:Y:S04]  /*ee40*/  STL [R1+0x420], R76 ;  /* 0x0004204c01007387 */ /* 0x0101e80000100800 */
[----:B0-----:R-:W4:Y:S04]  /*ee50*/  LDL R76, [R1+0xd7c] ;  /* 0x000d7c00014c7983 */ /* 0x001f280000100800 */
[----:B------:R0:W-:Y:S01]  /*ee60*/  STL [R1+0x43c], R77 ;  /* 0x00043c4d01007387 */ /* 0x0001e20000100800 */
[----:B------:R-:W-:-:S03]  /*ee70*/  VIADD R37, R34, 0xffffff93 ;  /* 0xffffff9322257836 */ /* 0x000fc60000000000 */
[----:B------:R-:W4:Y:S01]  /*ee80*/  LDL R62, [R1+0xdb4] ;  /* 0x000db400013e7983 */ /* 0x000f220000100800 */
[----:B------:R-:W-:-:S03]  /*ee90*/  PRMT R59, RZ, 0x7610, R59 ;  /* 0x00007610ff3b7816 */ /* 0x000fc6000000003b */
[----:B------:R-:W4:Y:S04]  /*eea0*/  LDL R63, [R1+0xdb8] ;  /* 0x000db800013f7983 */ /* 0x000f280000100800 */
[----:B0-----:R-:W4:Y:S01]  /*eeb0*/  LDL R77, [R1+0xd80] ;  /* 0x000d8000014d7983 */ /* 0x001f220000100800 */
[----:B------:R-:W-:Y:S01]  /*eec0*/  ISETP.GE.U32.AND P1, PT, R37, 0x7fffff14, PT ;  /* 0x7fffff142500780c */ /* 0x000fe20003f26070 */
[----:B------:R-:W-:Y:S02]  /*eed0*/  VIADD R37, R34, 0xffffff8b ;  /* 0xffffff8b22257836 */ /* 0x000fe40000000000 */
[----:B------:R-:W4:Y:S03]  /*eee0*/  LDL R78, [R1+0x1f4] ;  /* 0x0001f400014e7983 */ /* 0x000f260000100800 */
[----:B------:R-:W-:Y:S01]  /*eef0*/  ISETP.GE.U32.AND P4, PT, R37, 0x7fffff0c, PT ;  /* 0x7fffff0c2500780c */ /* 0x000fe20003f86070 */
[----:B------:R-:W4:Y:S01]  /*ef00*/  LDL R79, [R1+0x1f8] ;  /* 0x0001f800014f7983 */ /* 0x000f220000100800 */
[----:B------:R-:W-:-:S03]  /*ef10*/  PRMT R46, RZ, 0x7610, R46 ;  /* 0x00007610ff2e7816 */ /* 0x000fc6000000002e */
[----:B--2---:R0:W-:Y:S04]  /*ef20*/  STL [R1+0x418], R60 ;  /* 0x0004183c01007387 */ /* 0x0041e80000100800 */
[----:B---3--:R1:W-:Y:S01]  /*ef30*/  STL [R1+0x41c], R61 ;  /* 0x00041c3d01007387 */ /* 0x0083e20000100800 */
[----:B0-----:R-:W-:Y:S02]  /*ef40*/  @!P1 IMAD.MOV.U32 R60, RZ, RZ, R65 ;  /* 0x000000ffff3c9224 */ /* 0x001fe400078e0041 */
[----:B------:R-:W-:Y:S01]  /*ef50*/  VIADD R37, R34, 0xffffff83 ;  /* 0xffffff8322257836 */ /* 0x000fe20000000000 */
[----:B------:R-:W2:Y:S01]  /*ef60*/  LDL R65, [R1+0x238] ;  /* 0x0002380001417983 */ /* 0x000ea20000100800 */
[----:B-1----:R-:W-:Y:S01]  /*ef70*/  @!P1 IMAD.MOV.U32 R61, RZ, RZ, R64 ;  /* 0x000000ffff3d9224 */ /* 0x002fe200078e0040 */
[----:B----4-:R-:W-:-:S04]  /*ef80*/  @!P4 LOP3.LUT R77, R77, R76, RZ, 0x3c, !PT ;  /* 0x0000004c4d4dc212 */ /* 0x010fc800078e3cff */
[----:B------:R-:W3:Y:S01]  /*ef90*/  @!P1 LDG.E.U8 R59, desc[UR18][R60.64] ;  /* 0x000000123c3b9981 */ /* 0x000ee2000c1e1100 */
[----:B------:R-:W-:-:S03]  /*efa0*/  @!P4 LOP3.LUT R76, R77, R76, RZ, 0x3c, !PT ;  /* 0x0000004c4d4cc212 */ /* 0x000fc600078e3cff */
[----:B------:R-:W2:Y:S01]  /*efb0*/  LDL R64, [R1+0x234] ;  /* 0x0002340001407983 */ /* 0x000ea20000100800 */
[----:B------:R-:W-:-:S03]  /*efc0*/  @!P4 LOP3.LUT R77, R77, R76, RZ, 0x3c, !PT ;  /* 0x0000004c4d4dc212 */ /* 0x000fc600078e3cff */
[----:B------:R-:W4:Y:S04]  /*efd0*/  LDL R60, [R1+0xa94] ;  /* 0x000a9400013c7983 */ /* 0x000f280000100800 */
[----:B------:R-:W4:Y:S04]  /*efe0*/  LDL R61, [R1+0xa98] ;  /* 0x000a9800013d7983 */ /* 0x000f280000100800 */
[----:B------:R-:W2:Y:S01]  /*eff0*/  @!P4 LDG.E.U8 R46, desc[UR18][R76.64] ;  /* 0x000000124c2ec981 */ /* 0x000ea2000c1e1100 */
[----:B------:R-:W-:Y:S01]  /*f000*/  ISETP.GE.U32.AND P6, PT, R37, 0x7fffff04, PT ;  /* 0x7fffff042500780c */ /* 0x000fe20003fc6070 */
[----:B------:R-:W-:-:S05]  /*f010*/  VIADD R37, R34, 0xfffffffa ;  /* 0xfffffffa22257836 */ /* 0x000fca0000000000 */
[----:B------:R-:W-:Y:S01]  /*f020*/  ISETP.GE.U32.AND P5, PT, R37, 0x7fffff7b, PT ;  /* 0x7fffff7b2500780c */ /* 0x000fe20003fa6070 */
[C---:B------:R-:W-:Y:S01]  /*f030*/  VIADD R37, R34.reuse, 0xfffffff2 ;  /* 0xfffffff222257836 */ /* 0x040fe20000000000 */
[----:B------:R-:W-:Y:S01]  /*f040*/  PRMT R47, RZ, 0x7610, R47 ;  /* 0x00007610ff2f7816 */ /* 0x000fe2000000002f */
[----:B------:R-:W2:Y:S03]  /*f050*/  LDL.LU.64 R76, [R1+0x16c0] ;  /* 0x0016c000014c7983 */ /* 0x000ea60000300a00 */
[----:B------:R-:W-:Y:S01]  /*f060*/  ISETP.GE.U32.AND P0, PT, R37, 0x7fffff73, PT ;  /* 0x7fffff732500780c */ /* 0x000fe20003f06070 */
[----:B------:R-:W-:Y:S01]  /*f070*/  VIADD R37, R34, 0xffffffea ;  /* 0xffffffea22257836 */ /* 0x000fe20000000000 */
[----:B------:R-:W-:-:S04]  /*f080*/  @!P6 LOP3.LUT R63, R63, R62, RZ, 0x3c, !PT ;  /* 0x0000003e3f3fe212 */ /* 0x000fc800078e3cff */
[----:B------:R-:W-:Y:S02]  /*f090*/  ISETP.GE.U32.AND P3, PT, R37, 0x7fffff6b, PT ;  /* 0x7fffff6b2500780c */ /* 0x000fe40003f66070 */
[----:B------:R-:W-:Y:S02]  /*f0a0*/  @!P6 LOP3.LUT R62, R63, R62, RZ, 0x3c, !PT ;  /* 0x0000003e3f3ee212 */ /* 0x000fe400078e3cff */
[----:B------:R-:W-:Y:S02]  /*f0b0*/  @!P5 LOP3.LUT R79, R79, R78, RZ, 0x3c, !PT ;  /* 0x0000004e4f4fd212 */ /* 0x000fe400078e3cff */
[----:B------:R-:W-:Y:S02]  /*f0c0*/  @!P6 LOP3.LUT R63, R63, R62, RZ, 0x3c, !PT ;  /* 0x0000003e3f3fe212 */ /* 0x000fe400078e3cff */
[C---:B------:R-:W-:Y:S02]  /*f0d0*/  @!P5 LOP3.LUT R78, R79.reuse, R78, RZ, 0x3c, !PT ;  /* 0x0000004e4f4ed212 */ /* 0x040fe400078e3cff */
[----:B------:R-:W-:Y:S01]  /*f0e0*/  PRMT R45, RZ, 0x7610, R45 ;  /* 0x00007610ff2d7816 */ /* 0x000fe2000000002d */
[----:B------:R-:W2:Y:S01]  /*f0f0*/  @!P6 LDG.E.U8 R47, desc[UR18][R62.64] ;  /* 0x000000123e2fe981 */ /* 0x000ea2000c1e1100 */
[----:B------:R-:W-:-:S02]  /*f100*/  @!P5 LOP3.LUT R79, R79, R78, RZ, 0x3c, !PT ;  /* 0x0000004e4f4fd212 */ /* 0x000fc400078e3cff */
[----:B------:R-:W-:-:S03]  /*f110*/  PRMT R58, RZ, 0x7610, R58 ;  /* 0x00007610ff3a7816 */ /* 0x000fc6000000003a */
[----:B------:R-:W2:Y:S04]  /*f120*/  @!P5 LDG.E.U8 R45, desc[UR18][R78.64] ;  /* 0x000000124e2dd981 */ /* 0x000ea8000c1e1100 */
[----:B---3--:R0:W-:Y:S04]  /*f130*/  STL [R1+0x414], R59 ;  /* 0x0004143b01007387 */ /* 0x0081e80000100800 */
[----:B0-----:R-:W3:Y:S01]  /*f140*/  LDL R59, [R1+0xad4] ;  /* 0x000ad400013b7983 */ /* 0x001ee20000100800 */
[----:B----4-:R-:W-:-:S03]  /*f150*/  @!P3 LOP3.LUT R61, R61, R60, RZ, 0x3c, !PT ;  /* 0x0000003c3d3db212 */ /* 0x010fc600078e3cff */
[----:B--2---:R0:W-:Y:S01]  /*f160*/  STL [R1+0x410], R46 ;  /* 0x0004102e01007387 */ /* 0x0041e20000100800 */
[----:B------:R-:W-:-:S03]  /*f170*/  @!P3 LOP3.LUT R60, R61, R60, RZ, 0x3c, !PT ;  /* 0x0000003c3d3cb212 */ /* 0x000fc600078e3cff */
[----:B------:R-:W2:Y:S04]  /*f180*/  LDL R62, [R1+0xb14] ;  /* 0x000b1400013e7983 */ /* 0x000ea80000100800 */
[----:B------:R-:W2:Y:S01]  /*f190*/  LDL R63, [R1+0xb18] ;  /* 0x000b1800013f7983 */ /* 0x000ea20000100800 */
[----:B------:R-:W-:-:S03]  /*f1a0*/  @!P3 LOP3.LUT R61, R61, R60, RZ, 0x3c, !PT ;  /* 0x0000003c3d3db212 */ /* 0x000fc600078e3cff */
[----:B0-----:R-:W4:Y:S04]  /*f1b0*/  LDL R46, [R1+0xad8] ;  /* 0x000ad800012e7983 */ /* 0x001f280000100800 */
[----:B------:R-:W3:Y:S01]  /*f1c0*/  @!P3 LDG.E.U8 R58, desc[UR18][R60.64] ;  /* 0x000000123c3ab981 */ /* 0x000ee2000c1e1100 */
[C---:B------:R-:W-:Y:S01]  /*f1d0*/  VIADD R37, R34.reuse, 0xffffffe2 ;  /* 0xffffffe222257836 */ /* 0x040fe20000000000 */
[----:B------:R-:W-:Y:S02]  /*f1e0*/  @!P0 LOP3.LUT R65, R65, R64, RZ, 0x3c, !PT ;  /* 0x0000004041418212 */ /* 0x000fe400078e3cff */
[----:B------:R-:W-:Y:S01]  /*f1f0*/  PRMT R85, RZ, 0x7610, R85 ;  /* 0x00007610ff557816 */ /* 0x000fe20000000055 */
[----:B------:R-:W4:Y:S01]  /*f200*/  LDL.LU.64 R78, [R1+0x16b8] ;  /* 0x0016b800014e7983 */ /* 0x000f220000300a00 */
[----:B------:R-:W-:Y:S01]  /*f210*/  ISETP.GE.U32.AND P1, PT, R37, 0x7fffff63, PT ;  /* 0x7fffff632500780c */ /* 0x000fe20003f26070 */
[----:B------:R-:W-:-:S05]  /*f220*/  VIADD R37, R34, 0xffffffda ;  /* 0xffffffda22257836 */ /* 0x000fca0000000000 */
[----:B------:R-:W-:Y:S02]  /*f230*/  ISETP.GE.U32.AND P4, PT, R37, 0x7fffff5b, PT ;  /* 0x7fffff5b2500780c */ /* 0x000fe40003f86070 */
[C---:B------:R-:W-:Y:S01]  /*f240*/  @!P0 LOP3.LUT R64, R65.reuse, R64, RZ, 0x3c, !PT ;  /* 0x0000004041408212 */ /* 0x040fe200078e3cff */
[----:B------:R0:W-:Y:S03]  /*f250*/  STL [R1+0x40c], R47 ;  /* 0x00040c2f01007387 */ /* 0x0001e60000100800 */
[----:B------:R-:W-:Y:S02]  /*f260*/  @!P0 LOP3.LUT R65, R65, R64, RZ, 0x3c, !PT ;  /* 0x0000004041418212 */ /* 0x000fe400078e3cff */
[----:B------:R-:W-:-:S03]  /*f270*/  PRMT R42, RZ, 0x7610, R42 ;  /* 0x00007610ff2a7816 */ /* 0x000fc6000000002a */
[----:B------:R-:W4:Y:S04]  /*f280*/  @!P0 LDG.E.U8 R85, desc[UR18][R64.64] ;  /* 0x0000001240558981 */ /* 0x000f28000c1e1100 */
[----:B0-----:R-:W4:Y:S04]  /*f290*/  LDL R47, [R1+0xb54] ;  /* 0x000b5400012f7983 */ /* 0x001f280000100800 */
[----:B------:R0:W-:Y:S01]  /*f2a0*/  STL [R1+0x408], R45 ;  /* 0x0004082d01007387 */ /* 0x0001e20000100800 */
[----:B------:R-:W-:-:S03]  /*f2b0*/  PRMT R43, RZ, 0x7610, R43 ;  /* 0x00007610ff2b7816 */ /* 0x000fc6000000002b */
[----:B0-----:R-:W4:Y:S04]  /*f2c0*/  LDL R45, [R1+0xb58] ;  /* 0x000b5800012d7983 */ /* 0x001f280000100800 */
[----:B------:R-:W4:Y:S04]  /*f2d0*/  LDL.LU.64 R64, [R1+0x16b0] ;  /* 0x0016b00001407983 */ /* 0x000f280000300a00 */
[----:B------:R-:W4:Y:S04]  /*f2e0*/  LDL R60, [R1+0xb94] ;  /* 0x000b9400013c7983 */ /* 0x000f280000100800 */
[----:B------:R-:W4:Y:S01]  /*f2f0*/  LDL R61, [R1+0xb98] ;  /* 0x000b9800013d7983 */ /* 0x000f220000100800 */
[----:B--2---:R-:W-:-:S04]  /*f300*/  @!P4 LOP3.LUT R63, R63, R62, RZ, 0x3c, !PT ;  /* 0x0000003e3f3fc212 */ /* 0x004fc800078e3cff */
[----:B------:R-:W-:-:S04]  /*f310*/  @!P4 LOP3.LUT R62, R63, R62, RZ, 0x3c, !PT ;  /* 0x0000003e3f3ec212 */ /* 0x000fc800078e3cff */
[----:B------:R-:W-:Y:S01]  /*f320*/  @!P4 LOP3.LUT R63, R63, R62, RZ, 0x3c, !PT ;  /* 0x0000003e3f3fc212 */ /* 0x000fe200078e3cff */
[----:B---3--:R4:W-:Y:S04]  /*f330*/  STL [R1+0x400], R58 ;  /* 0x0004003a01007387 */ /* 0x0089e80000100800 */
[----:B------:R-:W2:Y:S01]  /*f340*/  @!P4 LDG.E.U8 R42, desc[UR18][R62.64] ;  /* 0x000000123e2ac981 */ /* 0x000ea2000c1e1100 */
[----:B----4-:R-:W-:-:S05]  /*f350*/  @!P1 IMAD.MOV.U32 R58, RZ, RZ, R46 ;  /* 0x000000ffff3a9224 */ /* 0x010fca00078e002e */
[----:B------:R-:W3:Y:S01]  /*f360*/  @!P1 LDG.E.U8 R43, desc[UR18][R58.64] ;  /* 0x000000123a2b9981 */ /* 0x000ee2000c1e1100 */
[----:B------:R-:W-:-:S03]  /*f370*/  VIADD R37, R34, 0xffffffd2 ;  /* 0xffffffd222257836 */ /* 0x000fc60000000000 */
[----:B------:R-:W4:Y:S04]  /*f380*/  LDL R58, [R1+0xbd4] ;  /* 0x000bd400013a7983 */ /* 0x000f280000100800 */
[----:B------:R-:W4:Y:S04]  /*f390*/  LDL R59, [R1+0xbd8] ;  /* 0x000bd800013b7983 */ /* 0x000f280000100800 */
[----:B------:R-:W4:Y:S01]  /*f3a0*/  LDL.LU.64 R62, [R1+0x16a8] ;  /* 0x0016a800013e7983 */ /* 0x000f220000300a00 */
[----:B------:R-:W-:Y:S02]  /*f3b0*/  ISETP.GE.U32.AND P6, PT, R37, 0x7fffff53, PT ;  /* 0x7fffff532500780c */ /* 0x000fe40003fc6070 */
[----:B------:R-:W-:-:S11]  /*f3c0*/  PRMT R44, RZ, 0x7610, R44 ;  /* 0x00007610ff2c7816 */ /* 0x000fd6000000002c */
[----:B------:R-:W-:-:S05]  /*f3d0*/  @!P6 IMAD.MOV.U32 R46, RZ, RZ, R45 ;  /* 0x000000ffff2ee224 */ /* 0x000fca00078e002d */
[----:B------:R-:W4:Y:S04]  /*f3e0*/  @!P6 LDG.E.U8 R44, desc[UR18][R46.64] ;  /* 0x000000122e2ce981 */ /* 0x000f28000c1e1100 */
[----:B--2---:R0:W-:Y:S04]  /*f3f0*/  STL [R1+0x3e0], R42 ;  /* 0x0003e02a01007387 */ /* 0x0041e80000100800 */
[----:B0-----:R-:W2:Y:S04]  /*f400*/  LDL R42, [R1+0xc14] ;  /* 0x000c1400012a7983 */ /* 0x001ea80000100800 */
[----:B---3--:R0:W-:Y:S04]  /*f410*/  STL [R1+0x3fc], R43 ;  /* 0x0003fc2b01007387 */ /* 0x0081e80000100800 */
[----:B0-----:R-:W2:Y:S01]  /*f420*/  LDL R43, [R1+0xc18] ;  /* 0x000c1800012b7983 */ /* 0x001ea20000100800 */
        /* <DEDUP_REMOVED lines=8> */
[----:B----4-:R-:W-:Y:S02]  /*f4b0*/  @!P0 LOP3.LUT R59, R59, R58, RZ, 0x3c, !PT ;  /* 0x0000003a3b3b8212 */ /* 0x010fe400078e3cff */
[----:B------:R-:W-:Y:S02]  /*f4c0*/  PRMT R51, RZ, 0x7610, R51 ;  /* 0x00007610ff337816 */ /* 0x000fe40000000033 */
[----:B------:R-:W-:Y:S02]  /*f4d0*/  @!P5 LOP3.LUT R61, R61, R60, RZ, 0x3c, !PT ;  /* 0x0000003c3d3dd212 */ /* 0x000fe400078e3cff */
[C---:B------:R-:W-:Y:S02]  /*f4e0*/  @!P0 LOP3.LUT R58, R59.reuse, R58, RZ, 0x3c, !PT ;  /* 0x0000003a3b3a8212 */ /* 0x040fe400078e3cff */
[----:B------:R-:W-:Y:S01]  /*f4f0*/  PRMT R55, RZ, 0x7610, R55 ;  /* 0x00007610ff377816 */ /* 0x000fe20000000037 */
[----:B------:R-:W3:Y:S01]  /*f500*/  @!P5 LDG.E.U8 R51, desc[UR18][R60.64] ;  /* 0x000000123c33d981 */ /* 0x000ee2000c1e1100 */
[----:B------:R-:W-:-:S02]  /*f510*/  @!P0 LOP3.LUT R59, R59, R58, RZ, 0x3c, !PT ;  /* 0x0000003a3b3b8212 */ /* 0x000fc400078e3cff */
[----:B------:R-:W-:-:S03]  /*f520*/  PRMT R53, RZ, 0x7610, R53 ;  /* 0x00007610ff357816 */ /* 0x000fc60000000035 */
[----:B------:R-:W4:Y:S04]  /*f530*/  @!P0 LDG.E.U8 R55, desc[UR18][R58.64] ;  /* 0x000000123a378981 */ /* 0x000f28000c1e1100 */
[----:B------:R-:W-:Y:S04]  /*f540*/  STL [R1+0x404], R85 ;  /* 0x0004045501007387 */ /* 0x000fe80000100800 */
[----:B------:R0:W-:Y:S04]  /*f550*/  STL [R1+0x3dc], R44 ;  /* 0x0003dc2c01007387 */ /* 0x0001e80000100800 */
[----:B------:R-:W4:Y:S04]  /*f560*/  LDL R46, [R1+0xc94] ;  /* 0x000c9400012e7983 */ /* 0x000f280000100800 */
[----:B------:R-:W4:Y:S04]  /*f570*/  LDL R47, [R1+0xc98] ;  /* 0x000c9800012f7983 */ /* 0x000f280000100800 */
[----:B0-----:R-:W4:Y:S04]  /*f580*/  LDL R44, [R1+0xc54] ;  /* 0x000c5400012c7983 */ /* 0x001f280000100800 */
[----:B------:R-:W4:Y:S01]  /*f590*/  LDL R45, [R1+0xc58] ;  /* 0x000c5800012d7983 */ /* 0x000f220000100800 */
[----:B------:R-:W-:-:S03]  /*f5a0*/  VIADD R37, R34, 0xffffffb2 ;  /* 0xffffffb222257836 */ /* 0x000fc60000000000 */
[----:B------:R-:W4:Y:S01]  /*f5b0*/  LDL R61, [R1+0xcd4] ;  /* 0x000cd400013d7983 */ /* 0x000f220000100800 */
[----:B--2---:R-:W-:-:S04]  /*f5c0*/  @!P3 LOP3.LUT R43, R43, R42, RZ, 0x3c, !PT ;  /* 0x0000002a2b2bb212 */ /* 0x004fc800078e3cff */
[----:B------:R-:W-:-:S04]  /*f5d0*/  @!P3 LOP3.LUT R42, R43, R42, RZ, 0x3c, !PT ;  /* 0x0000002a2b2ab212 */ /* 0x000fc800078e3cff */
[----:B------:R-:W-:-:S05]  /*f5e0*/  @!P3 LOP3.LUT R43, R43, R42, RZ, 0x3c, !PT ;  /* 0x0000002a2b2bb212 */ /* 0x000fca00078e3cff */
[----:B------:R-:W2:Y:S01]  /*f5f0*/  @!P3 LDG.E.U8 R53, desc[UR18][R42.64] ;  /* 0x000000122a35b981 */ /* 0x000ea2000c1e1100 */
[----:B------:R-:W-:Y:S01]  /*f600*/  ISETP.GE.U32.AND P1, PT, R37, 0x7fffff33, PT ;  /* 0x7fffff332500780c */ /* 0x000fe20003f26070 */
[----:B------:R-:W-:-:S05]  /*f610*/  VIADD R37, R34, 0xffffffaa ;  /* 0xffffffaa22257836 */ /* 0x000fca0000000000 */
[----:B------:R-:W-:Y:S01]  /*f620*/  ISETP.GE.U32.AND P4, PT, R37, 0x7fffff2b, PT ;  /* 0x7fffff2b2500780c */ /* 0x000fe20003f86070 */
[----:B---3--:R0:W-:Y:S04]  /*f630*/  STL [R1+0x3d8], R51 ;  /* 0x0003d83301007387 */ /* 0x0081e80000100800 */
[----:B------:R-:W3:Y:S04]  /*f640*/  LDL R58, [R1+0xd14] ;  /* 0x000d1400013a7983 */ /* 0x000ee80000100800 */
[----:B------:R-:W3:Y:S04]  /*f650*/  LDL R59, [R1+0xd18] ;  /* 0x000d1800013b7983 */ /* 0x000ee80000100800 */
[----:B0-----:R-:W3:Y:S04]  /*f660*/  LDL R51, [R1+0xcd8] ;  /* 0x000cd80001337983 */ /* 0x001ee80000100800 */
[----:B------:R-:W3:Y:S04]  /*f670*/  LDL.LU.64 R42, [R1+0x16a0] ;  /* 0x0016a000012a7983 */ /* 0x000ee80000300a00 */
[----:B----4-:R0:W-:Y:S04]  /*f680*/  STL [R1+0x3d4], R55 ;  /* 0x0003d43701007387 */ /* 0x0101e80000100800 */
[----:B0-----:R-:W4:Y:S01]  /*f690*/  LDL R55, [R1+0xd4c] ;  /* 0x000d4c0001377983 */ /* 0x001f220000100800 */
[----:B------:R-:W-:-:S02]  /*f6a0*/  @!P4 LOP3.LUT R47, R47, R46, RZ, 0x3c, !PT ;  /* 0x0000002e2f2fc212 */ /* 0x000fc400078e3cff */
[----:B------:R-:W-:Y:S02]  /*f6b0*/  @!P1 LOP3.LUT R45, R45, R44, RZ, 0x3c, !PT ;  /* 0x0000002c2d2d9212 */ /* 0x000fe400078e3cff */
[----:B------:R-:W-:Y:S02]  /*f6c0*/  @!P4 LOP3.LUT R46, R47, R46, RZ, 0x3c, !PT ;  /* 0x0000002e2f2ec212 */ /* 0x000fe400078e3cff */
[----:B------:R-:W-:Y:S02]  /*f6d0*/  @!P1 LOP3.LUT R44, R45, R44, RZ, 0x3c, !PT ;  /* 0x0000002c2d2c9212 */ /* 0x000fe400078e3cff */
[----:B------:R-:W-:Y:S02]  /*f6e0*/  PRMT R48, RZ, 0x7610, R48 ;  /* 0x00007610ff307816 */ /* 0x000fe40000000030 */
[----:B------:R-:W-:Y:S02]  /*f6f0*/  @!P4 LOP3.LUT R47, R47, R46, RZ, 0x3c, !PT ;  /* 0x0000002e2f2fc212 */ /* 0x000fe400078e3cff */
[----:B------:R-:W-:-:S02]  /*f700*/  PRMT R49, RZ, 0x7610, R49 ;  /* 0x00007610ff317816 */ /* 0x000fc40000000031 */
[----:B------:R-:W-:Y:S01]  /*f710*/  @!P1 LOP3.LUT R45, R45, R44, RZ, 0x3c, !PT ;  /* 0x0000002c2d2d9212 */ /* 0x000fe200078e3cff */
[----:B------:R-:W4:Y:S04]  /*f720*/  @!P4 LDG.E.U8 R48, desc[UR18][R46.64] ;  /* 0x000000122e30c981 */ /* 0x000f28000c1e1100 */
[----:B------:R-:W4:Y:S04]  /*f730*/  @!P1 LDG.E.U8 R49, desc[UR18][R44.64] ;  /* 0x000000122c319981 */ /* 0x000f28000c1e1100 */
[----:B--2---:R0:W-:Y:S04]  /*f740*/  STL [R1+0x3d0], R53 ;  /* 0x0003d03501007387 */ /* 0x0041e80000100800 */
[----:B0-----:R-:W2:Y:S01]  /*f750*/  LDL R53, [R1+0xd50] ;  /* 0x000d500001357983 */ /* 0x001ea20000100800 */
[----:B------:R-:W-:Y:S01]  /*f760*/  VIADD R37, R34, 0xffffffa2 ;  /* 0xffffffa222257836 */ /* 0x000fe20000000000 */
[----:B------:R-:W-:-:S02]  /*f770*/  PRMT R50, RZ, 0x7610, R50 ;  /* 0x00007610ff327816 */ /* 0x000fc40000000032 */
[----:B------:R-:W-:Y:S01]  /*f780*/  PRMT R52, RZ, 0x7610, R52 ;  /* 0x00007610ff347816 */ /* 0x000fe20000000034 */
[----:B------:R-:W2:Y:S01]  /*f790*/  LDL.LU.64 R44, [R1+0x1698] ;  /* 0x00169800012c7983 */ /* 0x000ea20000300a00 */
[----:B------:R-:W-:Y:S01]  /*f7a0*/  ISETP.GE.U32.AND P6, PT, R37, 0x7fffff23, PT ;  /* 0x7fffff232500780c */ /* 0x000fe20003fc6070 */
[C---:B------:R-:W-:Y:S02]  /*f7b0*/  VIADD R37, R34.reuse, 0xffffff9a ;  /* 0xffffff9a22257836 */ /* 0x040fe40000000000 */
[----:B------:R-:W2:Y:S03]  /*f7c0*/  LDL.LU.64 R46, [R1+0x1690] ;  /* 0x00169000012e7983 */ /* 0x000ea60000300a00 */
[----:B------:R-:W-:Y:S01]  /*f7d0*/  ISETP.GE.U32.AND P5, PT, R37, 0x7fffff1b, PT ;  /* 0x7fffff1b2500780c */ /* 0x000fe20003fa6070 */
[----:B------:R-:W-:-:S05]  /*f7e0*/  VIADD R37, R34, 0xffffff92 ;  /* 0xffffff9222257836 */ /* 0x000fca0000000000 */
[----:B------:R-:W-:Y:S01]  /*f7f0*/  ISETP.GE.U32.AND P0, PT, R37, 0x7fffff13, PT ;  /* 0x7fffff132500780c */ /* 0x000fe20003f06070 */
[----:B---3--:R-:W-:-:S05]  /*f800*/  @!P6 IMAD.MOV.U32 R60, RZ, RZ, R51 ;  /* 0x000000ffff3ce224 */ /* 0x008fca00078e0033 */
[----:B------:R4:W3:Y:S07]  /*f810*/  @!P6 LDG.E.U8 R50, desc[UR18][R60.64] ;  /* 0x000000123c32e981 */ /* 0x0008ee000c1e1100 */
[----:B----4-:R-:W-:Y:S01]  /*f820*/  @!P0 IMAD.MOV.U32 R61, RZ, RZ, R55 ;  /* 0x000000ffff3d8224 */ /* 0x010fe200078e0037 */
[----:B------:R0:W-:Y:S04]  /*f830*/  STL [R1+0x3c8], R48 ;  /* 0x0003c83001007387 */ /* 0x0001e80000100800 */
[----:B0-----:R-:W4:Y:S04]  /*f840*/  LDL R48, [R1+0xd84] ;  /* 0x000d840001307983 */ /* 0x001f280000100800 */
[----:B------:R0:W-:Y:S04]  /*f850*/  STL [R1+0x3cc], R49 ;  /* 0x0003cc3101007387 */ /* 0x0001e80000100800 */
[----:B0-----:R-:W4:Y:S01]  /*f860*/  LDL R49, [R1+0xd88] ;  /* 0x000d880001317983 */ /* 0x001f220000100800 */
[----:B--2---:R-:W-:-:S05]  /*f870*/  @!P0 IMAD.MOV.U32 R60, RZ, RZ, R53 ;  /* 0x000000ffff3c8224 */ /* 0x004fca00078e0035 */
[----:B------:R-:W2:Y:S01]  /*f880*/  @!P0 LDG.E.U8 R52, desc[UR18][R60.64] ;  /* 0x000000123c348981 */ /* 0x000ea2000c1e1100 */
[----:B------:R-:W-:-:S04]  /*f890*/  @!P5 LOP3.LUT R59, R59, R58, RZ, 0x3c, !PT ;  /* 0x0000003a3b3bd212 */ /* 0x000fc800078e3cff */
[C---:B------:R-:W-:Y:S02]  /*f8a0*/  @!P5 LOP3.LUT R58, R59.reuse, R58, RZ, 0x3c, !PT ;  /* 0x0000003a3b3ad212 */ /* 0x040fe400078e3cff */
[----:B------:R-:W-:Y:S02]  /*f8b0*/  PRMT R57, RZ, 0x7610, R57 ;  /* 0x00007610ff397816 */ /* 0x000fe40000000039 */
[----:B------:R-:W-:Y:S01]  /*f8c0*/  @!P5 LOP3.LUT R59, R59, R58, RZ, 0x3c, !PT ;  /* 0x0000003a3b3bd212 */ /* 0x000fe200078e3cff */
[----:B------:R-:W-:-:S04]  /*f8d0*/  VIADD R37, R34, 0xffffff8a ;  /* 0xffffff8a22257836 */ /* 0x000fc80000000000 */
[----:B------:R0:W2:Y:S04]  /*f8e0*/  @!P5 LDG.E.U8 R57, desc[UR18][R58.64] ;  /* 0x000000123a39d981 */ /* 0x0000a8000c1e1100 */
[----:B---3--:R1:W-:Y:S04]  /*f8f0*/  STL [R1+0x3c4], R50 ;  /* 0x0003c43201007387 */ /* 0x0083e80000100800 */
[----:B------:R-:W3:Y:S04]  /*f900*/  LDL R51, [R1+0xdc0] ;  /* 0x000dc00001337983 */ /* 0x000ee80000100800 */
[----:B------:R-:W0:Y:S04]  /*f910*/  LDL R58, [R1+0x1fc] ;  /* 0x0001fc00013a7983 */ /* 0x000e280000100800 */
[----:B-1----:R-:W3:Y:S04]  /*f920*/  LDL R50, [R1+0xdbc] ;  /* 0x000dbc0001327983 */ /* 0x002ee80000100800 */
[----:B------:R-:W0:Y:S01]  /*f930*/  LDL R59, [R1+0x200] ;  /* 0x00020000013b7983 */ /* 0x000e220000100800 */
[----:B------:R-:W-:-:S02]  /*f940*/  ISETP.GE.U32.AND P3, PT, R37, 0x7fffff0b, PT ;  /* 0x7fffff0b2500780c */ /* 0x000fc40003f66070 */
[----:B------:R-:W-:-:S11]  /*f950*/  PRMT R54, RZ, 0x7610, R54 ;  /* 0x00007610ff367816 */ /* 0x000fd60000000036 */
[----:B----4-:R-:W-:-:S04]  /*f960*/  @!P3 LOP3.LUT R49, R49, R48, RZ, 0x3c, !PT ;  /* 0x000000303131b212 */ /* 0x010fc800078e3cff */
[----:B------:R-:W-:-:S04]  /*f970*/  @!P3 LOP3.LUT R48, R49, R48, RZ, 0x3c, !PT ;  /* 0x000000303130b212 */ /* 0x000fc800078e3cff */
[----:B------:R-:W-:-:S05]  /*f980*/  @!P3 LOP3.LUT R49, R49, R48, RZ, 0x3c, !PT ;  /* 0x000000303131b212 */ /* 0x000fca00078e3cff */
[----:B------:R-:W4:Y:S04]  /*f990*/  @!P3 LDG.E.U8 R54, desc[UR18][R48.64] ;  /* 0x000000123036b981 */ /* 0x000f28000c1e1100 */
[----:B--2---:R1:W-:Y:S04]  /*f9a0*/  STL [R1+0x3bc], R52 ;  /* 0x0003bc3401007387 */ /* 0x0043e80000100800 */
[----:B------:R-:W2:Y:S01]  /*f9b0*/  LDL R53, [R1+0x240] ;  /* 0x0002400001357983 */ /* 0x000ea20000100800 */
[----:B------:R-:W-:Y:S01]  /*f9c0*/  VIADD R37, R34, 0xffffff82 ;  /* 0xffffff8222257836 */ /* 0x000fe20000000000 */
[----:B------:R-:W-:-:S02]  /*f9d0*/  PRMT R56, RZ, 0x7610, R56 ;  /* 0x00007610ff387816 */ /* 0x000fc40000000038 */
[----:B------:R-:W-:Y:S01]  /*f9e0*/  PRMT R40, RZ, 0x7610, R40 ;  /* 0x00007610ff287816 */ /* 0x000fe20000000028 */
[----:B------:R-:W2:Y:S04]  /*f9f0*/  LDL R60, [R1+0xa9c] ;  /* 0x000a9c00013c7983 */ /* 0x000ea80000100800 */
[----:B-1----:R-:W2:Y:S01]  /*fa00*/  LDL R52, [R1+0x23c] ;  /* 0x00023c0001347983 */ /* 0x002ea20000100800 */
[----:B------:R-:W-:Y:S01]  /*fa10*/  ISETP.GE.U32.AND P1, PT, R37, 0x7fffff03, PT ;  /* 0x7fffff032500780c */ /* 0x000fe20003f26070 */
[C---:B------:R-:W-:Y:S01]  /*fa20*/  VIADD R37, R34.reuse, 0xfffffff9 ;  /* 0xfffffff922257836 */ /* 0x040fe20000000000 */
[----:B------:R-:W-:Y:S01]  /*fa30*/  PRMT R41, RZ, 0x7610, R41 ;  /* 0x00007610ff297816 */ /* 0x000fe20000000029 */
[----:B------:R-:W2:Y:S03]  /*fa40*/  LDL R61, [R1+0xaa0] ;  /* 0x000aa000013d7983 */ /* 0x000ea60000100800 */
[----:B------:R-:W-:Y:S01]  /*fa50*/  ISETP.GE.U32.AND P4, PT, R37, 0x7fffff7a, PT ;  /* 0x7fffff7a2500780c */ /* 0x000fe20003f86070 */
[----:B------:R-:W-:Y:S01]  /*fa60*/  VIADD R37, R34, 0xfffffff1 ;  /* 0xfffffff122257836 */ /* 0x000fe20000000000 */
[----:B------:R-:W2:Y:S04]  /*fa70*/  LDL.LU.64 R48, [R1+0x1688] ;  /* 0x0016880001307983 */ /* 0x000ea80000300a00 */
[----:B------:R-:W-:-:S02]  /*fa80*/  ISETP.GE.U32.AND P6, PT, R37, 0x7fffff72, PT ;  /* 0x7fffff722500780c */ /* 0x000fc40003fc6070 */
[----:B---3--:R-:W-:-:S04]  /*fa90*/  @!P1 LOP3.LUT R51, R51, R50, RZ, 0x3c, !PT ;  /* 0x0000003233339212 */ /* 0x008fc800078e3cff */
[----:B------:R-:W-:Y:S02]  /*faa0*/  @!P1 LOP3.LUT R50, R51, R50, RZ, 0x3c, !PT ;  /* 0x0000003233329212 */ /* 0x000fe400078e3cff */
[----:B0-----:R-:W-:Y:S02]  /*fab0*/  @!P4 LOP3.LUT R59, R59, R58, RZ, 0x3c, !PT ;  /* 0x0000003a3b3bc212 */ /* 0x001fe400078e3cff */
[----:B------:R-:W-:Y:S02]  /*fac0*/  @!P1 LOP3.LUT R51, R51, R50, RZ, 0x3c, !PT ;  /* 0x0000003233339212 */ /* 0x000fe400078e3cff */
[----:B------:R-:W-:-:S03]  /*fad0*/  @!P4 LOP3.LUT R58, R59, R58, RZ, 0x3c, !PT ;  /* 0x0000003a3b3ac212 */ /* 0x000fc600078e3cff */
[----:B------:R-:W3:Y:S01]  /*fae0*/  @!P1 LDG.E.U8 R56, desc[UR18][R50.64] ;  /* 0x0000001232389981 */ /* 0x000ee2000c1e1100 */
[----:B------:R-:W-:-:S05]  /*faf0*/  @!P4 LOP3.LUT R59, R59, R58, RZ, 0x3c, !PT ;  /* 0x0000003a3b3bc212 */ /* 0x000fca00078e3cff */
[----:B------:R-:W3:Y:S04]  /*fb00*/  @!P4 LDG.E.U8 R41, desc[UR18][R58.64] ;  /* 0x000000123a29c981 */ /* 0x000ee8000c1e1100 */
[----:B----4-:R0:W-:Y:S04]  /*fb10*/  STL [R1+0x3a0], R54 ;  /* 0x0003a03601007387 */ /* 0x0101e80000100800 */
[----:B------:R-:W4:Y:S04]  /*fb20*/  LDL R55, [R1+0xae0] ;  /* 0x000ae00001377983 */ /* 0x000f280000100800 */
[----:B0-----:R-:W4:Y:S01]  /*fb30*/  LDL R54, [R1+0xadc] ;  /* 0x000adc0001367983 */ /* 0x001f220000100800 */
[----:B------:R-:W-:-:S03]  /*fb40*/  VIADD R37, R34, 0xffffffe9 ;  /* 0xffffffe922257836 */ /* 0x000fc60000000000 */
[----:B------:R-:W4:Y:S01]  /*fb50*/  LDL.LU.64 R50, [R1+0x1680] ;  /* 0x0016800001327983 */ /* 0x000f220000300a00 */
[----:B--2---:R-:W-:-:S04]  /*fb60*/  @!P6 LOP3.LUT R53, R53, R52, RZ, 0x3c, !PT ;  /* 0x000000343535e212 */ /* 0x004fc800078e3cff */
[----:B------:R-:W-:-:S04]  /*fb70*/  @!P6 LOP3.LUT R52, R53, R52, RZ, 0x3c, !PT ;  /* 0x000000343534e212 */ /* 0x000fc800078e3cff */
[----:B------:R-:W-:-:S05]  /*fb80*/  @!P6 LOP3.LUT R53, R53, R52, RZ, 0x3c, !PT ;  /* 0x000000343535e212 */ /* 0x000fca00078e3cff */
[----:B------:R-:W2:Y:S01]  /*fb90*/  @!P6 LDG.E.U8 R40, desc[UR18][R52.64] ;  /* 0x000000123428e981 */ /* 0x000ea2000c1e1100 */
[----:B------:R-:W-:Y:S01]  /*fba0*/  ISETP.GE.U32.AND P5, PT, R37, 0x7fffff6a, PT ;  /* 0x7fffff6a2500780c */ /* 0x000fe20003fa6070 */
[----:B------:R-:W-:Y:S01]  /*fbb0*/  VIADD R37, R34, 0xffffffe1 ;  /* 0xffffffe122257836 */ /* 0x000fe20000000000 */
[----:B------:R-:W-:-:S04]  /*fbc0*/  PRMT R39, RZ, 0x7610, R39 ;  /* 0x00007610ff277816 */ /* 0x000fc80000000027 */
[----:B------:R-:W-:Y:S01]  /*fbd0*/  ISETP.GE.U32.AND P0, PT, R37, 0x7fffff62, PT ;  /* 0x7fffff622500780c */ /* 0x000fe20003f06070 */
[----:B---3--:R0:W-:Y:S04]  /*fbe0*/  STL [R1+0x39c], R56 ;  /* 0x00039c3801007387 */ /* 0x0081e80000100800 */
[----:B------:R1:W-:Y:S04]  /*fbf0*/  STL [R1+0x3c0], R57 ;  /* 0x0003c03901007387 */ /* 0x0003e80000100800 */
[----:B------:R-:W3:Y:S04]  /*fc00*/  LDL R58, [R1+0xb5c] ;  /* 0x000b5c00013a7983 */ /* 0x000ee80000100800 */
[----:B0-----:R-:W3:Y:S04]  /*fc10*/  LDL R56, [R1+0xb1c] ;  /* 0x000b1c0001387983 */ /* 0x001ee80000100800 */
[----:B-1----:R-:W3:Y:S04]  /*fc20*/  LDL R57, [R1+0xb20] ;  /* 0x000b200001397983 */ /* 0x002ee80000100800 */
[----:B------:R-:W3:Y:S04]  /*fc30*/  LDL R59, [R1+0xb60] ;  /* 0x000b6000013b7983 */ /* 0x000ee80000100800 */
[----:B------:R-:W3:Y:S04]  /*fc40*/  LDL.LU.64 R52, [R1+0x1678] ;  /* 0x0016780001347983 */ /* 0x000ee80000300a00 */
[----:B--2---:R0:W-:Y:S04]  /*fc50*/  STL [R1+0x394], R40 ;  /* 0x0003942801007387 */ /* 0x0041e80000100800 */
[----:B------:R1:W-:Y:S01]  /*fc60*/  STL [R1+0x398], R41 ;  /* 0x0003982901007387 */ /* 0x0003e20000100800 */
[----:B0-----:R-:W-:-:S03]  /*fc70*/  @!P5 IMAD.MOV.U32 R40, RZ, RZ, R61 ;  /* 0x000000ffff28d224 */ /* 0x001fc600078e003d */
[----:B------:R-:W2:Y:S01]  /*fc80*/  LDL R61, [R1+0xba0] ;  /* 0x000ba000013d7983 */ /* 0x000ea20000100800 */
[----:B-1----:R-:W-:-:S03]  /*fc90*/  @!P5 IMAD.MOV.U32 R41, RZ, RZ, R60 ;  /* 0x000000ffff29d224 */ /* 0x002fc600078e003c */
[----:B------:R-:W2:Y:S04]  /*fca0*/  LDL R60, [R1+0xb9c] ;  /* 0x000b9c00013c7983 */ /* 0x000ea80000100800 */
[----:B------:R4:W2:Y:S02]  /*fcb0*/  @!P5 LDG.E.U8 R39, desc[UR18][R40.64] ;  /* 0x000000122827d981 */ /* 0x0008a4000c1e1100 */
[----:B----4-:R-:W-:Y:S02]  /*fcc0*/  @!P0 IMAD.MOV.U32 R40, RZ, RZ, R55 ;  /* 0x000000ffff288224 */ /* 0x010fe400078e0037 */
[----:B------:R-:W-:Y:S01]  /*fcd0*/  @!P0 IMAD.MOV.U32 R41, RZ, RZ, R54 ;  /* 0x000000ffff298224 */ /* 0x000fe200078e0036 */
[----:B------:R-:W4:Y:S04]  /*fce0*/  LDL R55, [R1+0xbe0] ;  /* 0x000be00001377983 */ /* 0x000f280000100800 */
[----:B------:R-:W4:Y:S01]  /*fcf0*/  LDL R54, [R1+0xbdc] ;  /* 0x000bdc0001367983 */ /* 0x000f220000100800 */
[----:B------:R-:W-:-:S05]  /*fd00*/  VIADD R37, R34, 0xffffffd9 ;  /* 0xffffffd922257836 */ /* 0x000fca0000000000 */
[----:B------:R-:W-:Y:S01]  /*fd10*/  ISETP.GE.U32.AND P3, PT, R37, 0x7fffff5a, PT ;  /* 0x7fffff5a2500780c */ /* 0x000fe20003f66070 */
[----:B------:R-:W-:-:S05]  /*fd20*/  VIADD R37, R34, 0xffffffd1 ;  /* 0xffffffd122257836 */ /* 0x000fca0000000000 */
[----:B------:R-:W-:Y:S01]  /*fd30*/  ISETP.GE.U32.AND P1, PT, R37, 0x7fffff52, PT ;  /* 0x7fffff522500780c */ /* 0x000fe20003f26070 */
[----:B------:R-:W-:-:S05]  /*fd40*/  VIADD R37, R34, 0xffffffc9 ;  /* 0xffffffc922257836 */ /* 0x000fca0000000000 */
[----:B------:R-:W-:Y:S02]  /*fd50*/  ISETP.GE.U32.AND P4, PT, R37, 0x7fffff4a, PT ;  /* 0x7fffff4a2500780c */ /* 0x000fe40003f86070 */
[----:B------:R-:W-:Y:S01]  /*fd60*/  PRMT R36, RZ, 0x7610, R36 ;  /* 0x00007610ff247816 */ /* 0x000fe20000000024 */
[----:B------:R-:W-:Y:S01]  /*fd70*/  VIADD R37, R34, 0xffffffc1 ;  /* 0xffffffc122257836 */ /* 0x000fe20000000000 */
[----:B------:R-:W-:-:S04]  /*fd80*/  PRMT R35, RZ, 0x7610, R35 ;  /* 0x00007610ff237816 */ /* 0x000fc80000000023 */
[----:B------:R3:W4:Y:S01]  /*fd90*/  @!P0 LDG.E.U8 R36, desc[UR18][R40.64] ;  /* 0x0000001228248981 */ /* 0x000722000c1e1100 */
[----:B------:R-:W-:Y:S02]  /*fda0*/  ISETP.GE.U32.AND P6, PT, R37, 0x7fffff42, PT ;  /* 0x7fffff422500780c */ /* 0x000fe40003fc6070 */
[----:B------:R-:W-:Y:S01]  /*fdb0*/  PRMT R32, RZ, 0x7610, R32 ;  /* 0x00007610ff207816 */ /* 0x000fe20000000020 */
[----:B---3--:R-:W-:Y:S02]  /*fdc0*/  @!P3 IMAD.MOV.U32 R40, RZ, RZ, R57 ;  /* 0x000000ffff28b224 */ /* 0x008fe400078e0039 */
[----:B------:R-:W-:Y:S01]  /*fdd0*/  @!P3 IMAD.MOV.U32 R41, RZ, RZ, R56 ;  /* 0x000000ffff29b224 */ /* 0x000fe200078e0038 */
[----:B------:R-:W-:Y:S01]  /*fde0*/  PRMT R28, RZ, 0x7610, R28 ;  /* 0x00007610ff1c7816 */ /* 0x000fe2000000001c */
[----:B------:R-:W3:Y:S04]  /*fdf0*/  LDL R56, [R1+0xc1c] ;  /* 0x000c1c0001387983 */ /* 0x000ee80000100800 */
[----:B------:R0:W3:Y:S04]  /*fe00*/  @!P3 LDG.E.U8 R35, desc[UR18][R40.64] ;  /* 0x000000122823b981 */ /* 0x0000e8000c1e1100 */
[----:B------:R-:W3:Y:S01]  /*fe10*/  LDL R57, [R1+0xc20] ;  /* 0x000c200001397983 */ /* 0x000ee20000100800 */
[----:B0-----:R-:W-:-:S02]  /*fe20*/  @!P1 IMAD.MOV.U32 R40, RZ, RZ, R59 ;  /* 0x000000ffff289224 */ /* 0x001fc400078e003b */
[----:B------:R-:W-:Y:S01]  /*fe30*/  @!P1 IMAD.MOV.U32 R41, RZ, RZ, R58 ;  /* 0x000000ffff299224 */ /* 0x000fe200078e003a */
[----:B------:R-:W3:Y:S04]  /*fe40*/  LDL R59, [R1+0xca0] ;  /* 0x000ca000013b7983 */ /* 0x000ee80000100800 */
[----:B------:R0:W3:Y:S04]  /*fe50*/  @!P1 LDG.E.U8 R32, desc[UR18][R40.64] ;  /* 0x0000001228209981 */ /* 0x0000e8000c1e1100 */
[----:B------:R-:W3:Y:S04]  /*fe60*/  LDL R58, [R1+0xc9c] ;  /* 0x000c9c00013a7983 */ /* 0x000ee80000100800 */
[----:B------:R-:W0:Y:S04]  /*fe70*/  LDL R40, [R1+0xc5c] ;  /* 0x000c5c0001287983 */ /* 0x000e280000100800 */
[----:B------:R-:W0:Y:S01]  /*fe80*/  LDL R41, [R1+0xc60] ;  /* 0x000c600001297983 */ /* 0x000e220000100800 */
[----:B------:R-:W-:-:S02]  /*fe90*/  PRMT R7, RZ, 0x7610, R7 ;  /* 0x00007610ff077816 */ /* 0x000fc40000000007 */
[----:B--2---:R-:W-:-:S04]  /*fea0*/  @!P4 LOP3.LUT R61, R61, R60, RZ, 0x3c, !PT ;  /* 0x0000003c3d3dc212 */ /* 0x004fc800078e3cff */
[----:B------:R-:W-:-:S04]  /*feb0*/  @!P4 LOP3.LUT R60, R61, R60, RZ, 0x3c, !PT ;  /* 0x0000003c3d3cc212 */ /* 0x000fc800078e3cff */
[----:B------:R-:W-:Y:S01]  /*fec0*/  @!P4 LOP3.LUT R61, R61, R60, RZ, 0x3c, !PT ;  /* 0x0000003c3d3dc212 */ /* 0x000fe200078e3cff */
[----:B------:R-:W-:Y:S04]  /*fed0*/  STL [R1+0x390], R39 ;  /* 0x0003902701007387 */ /* 0x000fe80000100800 */
[----:B------:R1:W2:Y:S04]  /*fee0*/  @!P4 LDG.E.U8 R28, desc[UR18][R60.64] ;  /* 0x000000123c1cc981 */ /* 0x0002a8000c1e1100 */
[----:B------:R-:W1:Y:S01]  /*fef0*/  LDL R60, [R1+0xcdc] ;  /* 0x000cdc00013c7983 */ /* 0x000e620000100800 */
[----:B----4-:R-:W-:-:S03]  /*ff00*/  @!P6 LOP3.LUT R55, R55, R54, RZ, 0x3c, !PT ;  /* 0x000000363737e212 */ /* 0x010fc600078e3cff */
[----:B------:R-:W1:Y:S01]  /*ff10*/  LDL R61, [R1+0xce0] ;  /* 0x000ce000013d7983 */ /* 0x000e620000100800 */
[----:B------:R-:W-:-:S04]  /*ff20*/  @!P6 LOP3.LUT R54, R55, R54, RZ, 0x3c, !PT ;  /* 0x000000363736e212 */ /* 0x000fc800078e3cff */
[----:B------:R-:W-:-:S05]  /*ff30*/  @!P6 LOP3.LUT R55, R55, R54, RZ, 0x3c, !PT ;  /* 0x000000363737e212 */ /* 0x000fca00078e3cff */
[----:B------:R-:W4:Y:S01]  /*ff40*/  @!P6 LDG.E.U8 R7, desc[UR18][R54.64] ;  /* 0x000000123607e981 */ /* 0x000f22000c1e1100 */
[----:B------:R-:W-:-:S05]  /*ff50*/  VIADD R37, R34, 0xffffffb9 ;  /* 0xffffffb922257836 */ /* 0x000fca0000000000 */
[----:B------:R-:W-:Y:S01]  /*ff60*/  ISETP.GE.U32.AND P5, PT, R37, 0x7fffff3a, PT ;  /* 0x7fffff3a2500780c */ /* 0x000fe20003fa6070 */
[----:B------:R-:W-:-:S05]  /*ff70*/  VIADD R37, R34, 0xffffffb1 ;  /* 0xffffffb122257836 */ /* 0x000fca0000000000 */
[----:B------:R-:W-:Y:S01]  /*ff80*/  ISETP.GE.U32.AND P0, PT, R37, 0x7fffff32, PT ;  /* 0x7fffff322500780c */ /* 0x000fe20003f06070 */
[----:B------:R-:W-:-:S05]  /*ff90*/  VIADD R37, R34, 0xffffffa9 ;  /* 0xffffffa922257836 */ /* 0x000fca0000000000 */
[----:B------:R-:W-:Y:S01]  /*ffa0*/  ISETP.GE.U32.AND P3, PT, R37, 0x7fffff2a, PT ;  /* 0x7fffff2a2500780c */ /* 0x000fe20003f66070 */
[----:B------:R-:W-:-:S05]  /*ffb0*/  VIADD R37, R34, 0xffffffa1 ;  /* 0xffffffa122257836 */ /* 0x000fca0000000000 */
[----:B------:R-:W-:Y:S02]  /*ffc0*/  ISETP.GE.U32.AND P1, PT, R37, 0x7fffff22, PT ;  /* 0x7fffff222500780c */ /* 0x000fe40003f26070 */
[----:B---3--:R-:W-:-:S04]  /*ffd0*/  @!P5 LOP3.LUT R57, R57, R56, RZ, 0x3c, !PT ;  /* 0x000000383939d212 */ /* 0x008fc800078e3cff */
[C---:B------:R-:W-:Y:S02]  /*ffe0*/  @!P5 LOP3.LUT R56, R57.reuse, R56, RZ, 0x3c, !PT ;  /* 0x000000383938d212 */ /* 0x040fe400078e3cff */
[----:B------:R-:W-:Y:S02]  /*fff0*/  PRMT R21, RZ, 0x7610, R21 ;  /* 0x00007610ff157816 */ /* 0x000fe40000000015 */
[----:B------:R-:W-:Y:S02]  /*10000*/  @!P5 LOP3.LUT R57, R57, R56, RZ, 0x3c, !PT ;  /* 0x000000383939d212 */ /* 0x000fe400078e3cff */
[----:B------:R-:W-:Y:S02]  /*10010*/  PRMT R24, RZ, 0x7610, R24 ;  /* 0x00007610ff187816 */ /* 0x000fe40000000018 */
[----:B------:R-:W-:Y:S01]  /*10020*/  PRMT R33, RZ, 0x7610, R33 ;  /* 0x00007610ff217816 */ /* 0x000fe20000000021 */
[----:B------:R-:W3:Y:S04]  /*10030*/  @!P5 LDG.E.U8 R21, desc[UR18][R56.64] ;  /* 0x000000123815d981 */ /* 0x000ee8000c1e1100 */
[----:B------:R-:W-:Y:S04]  /*10040*/  STL [R1+0x38c], R36 ;  /* 0x00038c2401007387 */ /* 0x000fe80000100800 */
[----:B------:R-:W3:Y:S01]  /*10050*/  LDL.LU.64 R54, [R1+0x1670] ;  /* 0x0016700001367983 */ /* 0x000ee20000300a00 */
[----:B0-----:R-:W-:-:S04]  /*10060*/  @!P0 LOP3.LUT R41, R41, R40, RZ, 0x3c, !PT ;  /* 0x0000002829298212 */ /* 0x001fc800078e3cff */
[----:B------:R-:W-:-:S04]  /*10070*/  @!P0 LOP3.LUT R40, R41, R40, RZ, 0x3c, !PT ;  /* 0x0000002829288212 */ /* 0x000fc800078e3cff */
[----:B------:R-:W-:Y:S01]  /*10080*/  @!P0 LOP3.LUT R41, R41, R40, RZ, 0x3c, !PT ;  /* 0x0000002829298212 */ /* 0x000fe200078e3cff */
[----:B------:R0:W-:Y:S04]  /*10090*/  STL [R1+0x384], R32 ;  /* 0x0003842001007387 */ /* 0x0001e80000100800 */
[----:B------:R-:W3:Y:S04]  /*100a0*/  @!P0 LDG.E.U8 R33, desc[UR18][R40.64] ;  /* 0x0000001228218981 */ /* 0x000ee8000c1e1100 */
[----:B0-----:R-:W3:Y:S01]  /*100b0*/  LDL R32, [R1+0xd1c] ;  /* 0x000d1c0001207983 */ /* 0x001ee20000100800 */
[----:B-1----:R-:W-:-:S04]  /*100c0*/  @!P1 LOP3.LUT R61, R61, R60, RZ, 0x3c, !PT ;  /* 0x0000003c3d3d9212 */ /* 0x002fc800078e3cff */
[----:B------:R-:W-:-:S04]  /*100d0*/  @!P1 LOP3.LUT R60, R61, R60, RZ, 0x3c, !PT ;  /* 0x0000003c3d3c9212 */ /* 0x000fc800078e3cff */
[----:B------:R-:W-:Y:S01]  /*100e0*/  @!P1 LOP3.LUT R61, R61, R60, RZ, 0x3c, !PT ;  /* 0x0000003c3d3d9212 */ /* 0x000fe200078e3cff */
[----:B----4-:R0:W-:Y:S04]  /*100f0*/  STL [R1+0x37c], R7 ;  /* 0x00037c0701007387 */ /* 0x0101e80000100800 */
[----:B------:R-:W4:Y:S04]  /*10100*/  @!P1 LDG.E.U8 R24, desc[UR18][R60.64] ;  /* 0x000000123c189981 */ /* 0x000f28000c1e1100 */
[----:B0-----:R-:W4:Y:S01]  /*10110*/  LDL R7, [R1+0xd20] ;  /* 0x000d200001077983 */ /* 0x001f220000100800 */
[----:B------:R-:W-:Y:S01]  /*10120*/  @!P3 LOP3.LUT R59, R59, R58, RZ, 0x3c, !PT ;  /* 0x0000003a3b3bb212 */ /* 0x000fe200078e3cff */
[----:B------:R-:W-:-:S03]  /*10130*/  VIADD R37, R34, 0xffffff99 ;  /* 0xffffff9922257836 */ /* 0x000fc60000000000 */
[----:B------:R-:W-:Y:S02]  /*10140*/  @!P3 LOP3.LUT R58, R59, R58, RZ, 0x3c, !PT ;  /* 0x0000003a3b3ab212 */ /* 0x000fe400078e3cff */
[----:B------:R-:W-:Y:S01]  /*10150*/  ISETP.GE.U32.AND P4, PT, R37, 0x7fffff1a, PT ;  /* 0x7fffff1a2500780c */ /* 0x000fe20003f86070 */
[----:B------:R-:W-:Y:S01]  /*10160*/  STL [R1+0x388], R35 ;  /* 0x0003882301007387 */ /* 0x000fe20000100800 */
[----:B------:R-:W-:Y:S02]  /*10170*/  PRMT R31, RZ, 0x7610, R31 ;  /* 0x00007610ff1f7816 */ /* 0x000fe4000000001f */
[----:B------:R-:W-:Y:S01]  /*10180*/  @!P3 LOP3.LUT R59, R59, R58, RZ, 0x3c, !PT ;  /* 0x0000003a3b3bb212 */ /* 0x000fe200078e3cff */
[----:B------:R-:W4:Y:S04]  /*10190*/  LDL.LU.64 R56, [R1+0x1668] ;  /* 0x0016680001387983 */ /* 0x000f280000300a00 */
[----:B--2---:R0:W-:Y:S04]  /*101a0*/  STL [R1+0x380], R28 ;  /* 0x0003801c01007387 */ /* 0x0041e80000100800 */
[----:B------:R-:W2:Y:S04]  /*101b0*/  @!P3 LDG.E.U8 R31, desc[UR18][R58.64] ;  /* 0x000000123a1fb981 */ /* 0x000ea8000c1e1100 */
[----:B0-----:R-:W2:Y:S01]  /*101c0*/  LDL R28, [R1+0xd54] ;  /* 0x000d5400011c7983 */ /* 0x001ea20000100800 */
[----:B------:R-:W-:-:S03]  /*101d0*/  PRMT R6, RZ, 0x7610, R6 ;  /* 0x00007610ff067816 */ /* 0x000fc60000000006 */
[----:B---3--:R0:W-:Y:S04]  /*101e0*/  STL [R1+0x360], R21 ;  /* 0x0003601501007387 */ /* 0x0081e80000100800 */
[----:B------:R-:W3:Y:S04]  /*101f0*/  LDL R40, [R1+0xd8c] ;  /* 0x000d8c0001287983 */ /* 0x000ee80000100800 */
[----:B------:R-:W3:Y:S04]  /*10200*/  LDL R41, [R1+0xd90] ;  /* 0x000d900001297983 */ /* 0x000ee80000100800 */
[----:B0-----:R-:W3:Y:S04]  /*10210*/  LDL R21, [R1+0xd58] ;  /* 0x000d580001157983 */ /* 0x001ee80000100800 */
[----:B------:R-:W3:Y:S04]  /*10220*/  LDL.LU.64 R58, [R1+0x1660] ;  /* 0x00166000013a7983 */ /* 0x000ee80000300a00 */
[----:B------:R-:W3:Y:S04]  /*10230*/  LDL.LU.64 R60, [R1+0x1658] ;  /* 0x00165800013c7983 */ /* 0x000ee80000300a00 */
[----:B----4-:R0:W-:Y:S04]  /*10240*/  STL [R1+0x354], R24 ;  /* 0x0003541801007387 */ /* 0x0101e80000100800 */
[----:B0-----:R-:W4:Y:S04]  /*10250*/  LDL R24, [R1+0xdc8] ;  /* 0x000dc80001187983 */ /* 0x001f280000100800 */
[----:B------:R0:W-:Y:S02]  /*10260*/  STL [R1+0x35c], R33 ;  /* 0x00035c2101007387 */ /* 0x0001e40000100800 */
[----:B0-----:R-:W-:-:S02]  /*10270*/  @!P4 IMAD.MOV.U32 R33, RZ, RZ, R32 ;  /* 0x000000ffff21c224 */ /* 0x001fc400078e0020 */
[----:B------:R-:W-:-:S05]  /*10280*/  @!P4 IMAD.MOV.U32 R32, RZ, RZ, R7 ;  /* 0x000000ffff20c224 */ /* 0x000fca00078e0007 */
[----:B------:R2:W4:Y:S01]  /*10290*/  @!P4 LDG.E.U8 R6, desc[UR18][R32.64] ;  /* 0x000000122006c981 */ /* 0x000522000c1e1100 */
[----:B------:R-:W-:-:S05]  /*102a0*/  VIADD R37, R34, 0xffffff91 ;  /* 0xffffff9122257836 */ /* 0x000fca0000000000 */
[----:B------:R-:W-:Y:S02]  /*102b0*/  ISETP.GE.U32.AND P6, PT, R37, 0x7fffff12, PT ;  /* 0x7fffff122500780c */ /* 0x000fe40003fc6070 */
[----:B------:R-:W-:-:S11]  /*102c0*/  PRMT R8, RZ, 0x7610, R8 ;  /* 0x00007610ff087816 */ /* 0x000fd60000000008 */
[----:B--2---:R-:W-:Y:S02]  /*102d0*/  @!P6 IMAD.MOV.U32 R33, RZ, RZ, R28 ;  /* 0x000000ffff21e224 */ /* 0x004fe400078e001c */
[----:B---3--:R-:W-:-:S05]  /*102e0*/  @!P6 IMAD.MOV.U32 R32, RZ, RZ, R21 ;  /* 0x000000ffff20e224 */ /* 0x008fca00078e0015 */
[----:B------:R-:W2:Y:S01]  /*102f0*/  @!P6 LDG.E.U8 R8, desc[UR18][R32.64] ;  /* 0x000000122008e981 */ /* 0x000ea2000c1e1100 */
[----:B------:R-:W-:-:S03]  /*10300*/  VIADD R37, R34, 0xffffff89 ;  /* 0xffffff8922257836 */ /* 0x000fc60000000000 */
[----:B----4-:R0:W-:Y:S04]  /*10310*/  STL [R1+0x350], R6 ;  /* 0x0003500601007387 */ /* 0x0101e80000100800 */
[----:B------:R-:W3:Y:S04]  /*10320*/  LDL R7, [R1+0x208] ;  /* 0x0002080001077983 */ /* 0x000ee80000100800 */
[----:B------:R-:W4:Y:S04]  /*10330*/  LDL R33, [R1+0x244] ;  /* 0x0002440001217983 */ /* 0x000f280000100800 */
[----:B0-----:R-:W3:Y:S04]  /*10340*/  LDL R6, [R1+0x204] ;  /* 0x0002040001067983 */ /* 0x001ee80000100800 */
[----:B------:R-:W4:Y:S01]  /*10350*/  LDL R32, [R1+0x248] ;  /* 0x0002480001207983 */ /* 0x000f220000100800 */
[----:B------:R-:W-:Y:S01]  /*10360*/  ISETP.GE.U32.AND P5, PT, R37, 0x7fffff0a, PT ;  /* 0x7fffff0a2500780c */ /* 0x000fe20003fa6070 */
[C---:B------:R-:W-:Y:S01]  /*10370*/  VIADD R37, R34.reuse, 0xffffff81 ;  /* 0xffffff8122257836 */ /* 0x040fe20000000000 */
[----:B------:R-:W-:Y:S01]  /*10380*/  PRMT R27, RZ, 0x7610, R27 ;  /* 0x00007610ff1b7816 */ /* 0x000fe2000000001b */
[----:B------:R-:W4:Y:S03]  /*10390*/  LDL R21, [R1+0xaa4] ;  /* 0x000aa40001157983 */ /* 0x000f260000100800 */
[----:B------:R-:W-:Y:S01]  /*103a0*/  ISETP.GE.U32.AND P0, PT, R37, 0x7fffff02, PT ;  /* 0x7fffff022500780c */ /* 0x000fe20003f06070 */
[----:B------:R-:W-:-:S05]  /*103b0*/  VIADD R37, R34, 0xfffffff8 ;  /* 0xfffffff822257836 */ /* 0x000fca0000000000 */
[----:B------:R-:W-:Y:S02]  /*103c0*/  ISETP.GE.U32.AND P3, PT, R37, 0x7fffff79, PT ;  /* 0x7fffff792500780c */ /* 0x000fe40003f66070 */
[----:B------:R-:W-:Y:S01]  /*103d0*/  @!P5 LOP3.LUT R41, R41, R40, RZ, 0x3c, !PT ;  /* 0x000000282929d212 */ /* 0x000fe200078e3cff */
[----:B------:R-:W-:-:S03]  /*103e0*/  VIADD R37, R34, 0xfffffff0 ;  /* 0xfffffff022257836 */ /* 0x000fc60000000000 */
[----:B------:R-:W-:Y:S02]  /*103f0*/  @!P5 LOP3.LUT R40, R41, R40, RZ, 0x3c, !PT ;  /* 0x000000282928d212 */ /* 0x000fe400078e3cff */
[----:B------:R-:W-:Y:S02]  /*10400*/  ISETP.GE.U32.AND P1, PT, R37, 0x7fffff71, PT ;  /* 0x7fffff712500780c */ /* 0x000fe40003f26070 */
[----:B------:R-:W-:Y:S02]  /*10410*/  @!P5 LOP3.LUT R41, R41, R40, RZ, 0x3c, !PT ;  /* 0x000000282929d212 */ /* 0x000fe400078e3cff */
[----:B------:R-:W-:Y:S02]  /*10420*/  PRMT R22, RZ, 0x7610, R22 ;  /* 0x00007610ff167816 */ /* 0x000fe40000000016 */
[----:B------:R-:W-:Y:S01]  /*10430*/  PRMT R23, RZ, 0x7610, R23 ;  /* 0x00007610ff177816 */ /* 0x000fe20000000017 */
[----:B------:R-:W4:Y:S01]  /*10440*/  @!P5 LDG.E.U8 R27, desc[UR18][R40.64] ;  /* 0x00000012281bd981 */ /* 0x000f22000c1e1100 */
[----:B------:R-:W-:-:S04]  /*10450*/  PRMT R30, RZ, 0x7610, R30 ;  /* 0x00007610ff1e7816 */ /* 0x000fc8000000001e */
[----:B------:R-:W4:Y:S04]  /*10460*/  @!P0 LDG.E.U8 R23, desc[UR18][R24.64] ;  /* 0x0000001218178981 */ /* 0x000f28000c1e1100 */
[----:B--2---:R0:W-:Y:S04]  /*10470*/  STL [R1+0x34c], R8 ;  /* 0x00034c0801007387 */ /* 0x0041e80000100800 */
[----:B0-----:R-:W2:Y:S01]  /*10480*/  LDL R8, [R1+0xaa8] ;  /* 0x000aa80001087983 */ /* 0x001ea20000100800 */
[----:B---3--:R-:W-:-:S04]  /*10490*/  @!P3 LOP3.LUT R7, R7, R6, RZ, 0x3c, !PT ;  /* 0x000000060707b212 */ /* 0x008fc800078e3cff */
[C---:B------:R-:W-:Y:S01]  /*104a0*/  @!P3 LOP3.LUT R6, R7.reuse, R6, RZ, 0x3c, !PT ;  /* 0x000000060706b212 */ /* 0x040fe200078e3cff */
[----:B----4-:R-:W3:Y:S03]  /*104b0*/  @!P1 LDG.E.U8 R30, desc[UR18][R32.64] ;  /* 0x00000012201e9981 */ /* 0x010ee6000c1e1100 */
[----:B------:R-:W-:-:S05]  /*104c0*/  @!P3 LOP3.LUT R7, R7, R6, RZ, 0x3c, !PT ;  /* 0x000000060707b212 */ /* 0x000fca00078e3cff */
[----:B------:R-:W4:Y:S01]  /*104d0*/  @!P3 LDG.E.U8 R22, desc[UR18][R6.64] ;  /* 0x000000120616b981 */ /* 0x000f22000c1e1100 */
[----:B------:R-:W-:-:S03]  /*104e0*/  VIADD R37, R34, 0xffffffe8 ;  /* 0xffffffe822257836 */ /* 0x000fc60000000000 */
[----:B------:R-:W-:Y:S02]  /*104f0*/  STL [R1+0x358], R31 ;  /* 0x0003581f01007387 */ /* 0x000fe40000100800 */
[----:B------:R-:W-:Y:S02]  /*10500*/  ISETP.GE.U32.AND P4, PT, R37, 0x7fffff69, PT ;  /* 0x7fffff692500780c */ /* 0x000fe40003f86070 */
[----:B------:R-:W2:Y:S04]  /*10510*/  LDL.LU.64 R40, [R1+0x1650] ;  /* 0x0016500001287983 */ /* 0x000ea80000300a00 */
[----:B------:R-:W2:Y:S04]  /*10520*/  LDL R28, [R1+0xae4] ;  /* 0x000ae400011c7983 */ /* 0x000ea80000100800 */
[----:B------:R0:W-:Y:S04]  /*10530*/  STL [R1+0x348], R27 ;  /* 0x0003481b01007387 */ /* 0x0001e80000100800 */
[----:B------:R-:W2:Y:S04]  /*10540*/  LDL R25, [R1+0xb24] ;  /* 0x000b240001197983 */ /* 0x000ea80000100800 */
[----:B------:R-:W2:Y:S04]  /*10550*/  LDL R24, [R1+0xb28] ;  /* 0x000b280001187983 */ /* 0x000ea80000100800 */
[----:B0-----:R-:W2:Y:S04]  /*10560*/  LDL R27, [R1+0xae8] ;  /* 0x000ae800011b7983 */ /* 0x001ea80000100800 */
[----:B------:R-:W2:Y:S01]  /*10570*/  LDL.LU.64 R6, [R1+0x1648] ;  /* 0x0016480001067983 */ /* 0x000ea20000300a00 */
[----:B------:R-:W-:Y:S01]  /*10580*/  PRMT R29, RZ, 0x7610, R29 ;  /* 0x00007610ff1d7816 */ /* 0x000fe2000000001d */
[----:B------:R-:W-:-:S02]  /*10590*/  @!P4 IMAD.MOV.U32 R31, RZ, RZ, R21 ;  /* 0x000000ffff1fc224 */ /* 0x000fc400078e0015 */
[----:B----4-:R0:W-:Y:S04]  /*105a0*/  STL [R1+0x340], R22 ;  /* 0x0003401601007387 */ /* 0x0101e80000100800 */
[----:B0-----:R-:W4:Y:S04]  /*105b0*/  LDL R22, [R1+0xb64] ;  /* 0x000b640001167983 */ /* 0x001f280000100800 */
[----:B------:R0:W-:Y:S04]  /*105c0*/  STL [R1+0x344], R23 ;  /* 0x0003441701007387 */ /* 0x0001e80000100800 */
[----:B0-----:R-:W4:Y:S04]  /*105d0*/  LDL R23, [R1+0xb68] ;  /* 0x000b680001177983 */ /* 0x001f280000100800 */
[----:B---3--:R2:W-:Y:S01]  /*105e0*/  STL [R1+0x33c], R30 ;  /* 0x00033c1e01007387 */ /* 0x0085e20000100800 */
[----:B------:R-:W-:Y:S01]  /*105f0*/  VIADD R37, R34, 0xffffffe0 ;  /* 0xffffffe022257836 */ /* 0x000fe20000000000 */
[----:B------:R-:W-:-:S02]  /*10600*/  PRMT R26, RZ, 0x7610, R26 ;  /* 0x00007610ff1a7816 */ /* 0x000fc4000000001a */
[----:B------:R-:W3:Y:S01]  /*10610*/  LDL R21, [R1+0xba4] ;  /* 0x000ba40001157983 */ /* 0x000ee20000100800 */
[----:B--2---:R-:W-:Y:S01]  /*10620*/  @!P4 IMAD.MOV.U32 R30, RZ, RZ, R8 ;  /* 0x000000ffff1ec224 */ /* 0x004fe200078e0008 */
[----:B------:R-:W-:Y:S02]  /*10630*/  ISETP.GE.U32.AND P6, PT, R37, 0x7fffff61, PT ;  /* 0x7fffff612500780c */ /* 0x000fe40003fc6070 */
[----:B------:R-:W2:Y:S04]  /*10640*/  LDL R8, [R1+0xba8] ;  /* 0x000ba80001087983 */ /* 0x000ea80000100800 */
[----:B------:R-:W2:Y:S01]  /*10650*/  @!P4 LDG.E.U8 R29, desc[UR18][R30.64] ;  /* 0x000000121e1dc981 */ /* 0x000ea2000c1e1100 */
[----:B------:R-:W-:-:S05]  /*10660*/  VIADD R37, R34, 0xffffffd8 ;  /* 0xffffffd822257836 */ /* 0x000fca0000000000 */
[----:B------:R-:W-:Y:S02]  /*10670*/  ISETP.GE.U32.AND P5, PT, R37, 0x7fffff59, PT ;  /* 0x7fffff592500780c */ /* 0x000fe40003fa6070 */
[----:B------:R-:W-:-:S11]  /*10680*/  PRMT R17, RZ, 0x7610, R17 ;  /* 0x00007610ff117816 */ /* 0x000fd60000000011 */
[----:B------:R-:W3:Y:S04]  /*10690*/  @!P5 LDG.E.U8 R17, desc[UR18][R24.64] ;  /* 0x000000121811d981 */ /* 0x000ee8000c1e1100 */
[----:B--2---:R0:W-:Y:S02]  /*106a0*/  STL [R1+0x300], R29 ;  /* 0x0003001d01007387 */ /* 0x0041e40000100800 */
[----:B0-----:R-:W-:Y:S02]  /*106b0*/  @!P6 IMAD.MOV.U32 R29, RZ, RZ, R28 ;  /* 0x000000ffff1de224 */ /* 0x001fe400078e001c */
[----:B------:R-:W-:-:S05]  /*106c0*/  @!P6 IMAD.MOV.U32 R28, RZ, RZ, R27 ;  /* 0x000000ffff1ce224 */ /* 0x000fca00078e001b */
[----:B------:R4:W2:Y:S01]  /*106d0*/  @!P6 LDG.E.U8 R26, desc[UR18][R28.64] ;  /* 0x000000121c1ae981 */ /* 0x0008a2000c1e1100 */
[----:B------:R-:W-:-:S05]  /*106e0*/  VIADD R37, R34, 0xffffffd0 ;  /* 0xffffffd022257836 */ /* 0x000fca0000000000 */
[----:B------:R-:W-:Y:S02]  /*106f0*/  ISETP.GE.U32.AND P0, PT, R37, 0x7fffff51, PT ;  /* 0x7fffff512500780c */ /* 0x000fe40003f06070 */
[----:B------:R-:W-:-:S11]  /*10700*/  PRMT R20, RZ, 0x7610, R20 ;  /* 0x00007610ff147816 */ /* 0x000fd60000000014 */
[----:B----4-:R-:W-:Y:S02]  /*10710*/  @!P0 IMAD.MOV.U32 R29, RZ, RZ, R22 ;  /* 0x000000ffff1d8224 */ /* 0x010fe400078e0016 */
[----:B------:R-:W-:-:S05]  /*10720*/  @!P0 IMAD.MOV.U32 R28, RZ, RZ, R23 ;  /* 0x000000ffff1c8224 */ /* 0x000fca00078e0017 */
[----:B------:R0:W4:Y:S04]  /*10730*/  @!P0 LDG.E.U8 R20, desc[UR18][R28.64] ;  /* 0x000000121c148981 */ /* 0x000128000c1e1100 */
[----:B--2---:R1:W-:Y:S04]  /*10740*/  STL [R1+0x2fc], R26 ;  /* 0x0002fc1a01007387 */ /* 0x0043e80000100800 */
[----:B------:R-:W2:Y:S04]  /*10750*/  LDL R27, [R1+0xbe8] ;  /* 0x000be800011b7983 */ /* 0x000ea80000100800 */
[----:B------:R-:W2:Y:S04]  /*10760*/  LDL R25, [R1+0xc24] ;  /* 0x000c240001197983 */ /* 0x000ea80000100800 */
[----:B-1----:R-:W2:Y:S04]  /*10770*/  LDL R26, [R1+0xbe4] ;  /* 0x000be400011a7983 */ /* 0x002ea80000100800 */
[----:B---3--:R1:W-:Y:S04]  /*10780*/  STL [R1+0x2f8], R17 ;  /* 0x0002f81101007387 */ /* 0x0083e80000100800 */
[----:B------:R-:W3:Y:S04]  /*10790*/  LDL R24, [R1+0xc64] ;  /* 0x000c640001187983 */ /* 0x000ee80000100800 */
[----:B------:R-:W3:Y:S04]  /*107a0*/  LDL R22, [R1+0xc68] ;  /* 0x000c680001167983 */ /* 0x000ee80000100800 */
[----:B-1----:R-:W3:Y:S01]  /*107b0*/  LDL R17, [R1+0xc28] ;  /* 0x000c280001117983 */ /* 0x002ee20000100800 */
[----:B------:R-:W-:Y:S01]  /*107c0*/  VIADD R37, R34, 0xffffffc8 ;  /* 0xffffffc822257836 */ /* 0x000fe20000000000 */
[----:B------:R-:W-:-:S02]  /*107d0*/  PRMT R16, RZ, 0x7610, R16 ;  /* 0x00007610ff107816 */ /* 0x000fc40000000010 */
[----:B------:R-:W-:Y:S01]  /*107e0*/  PRMT R18, RZ, 0x7610, R18 ;  /* 0x00007610ff127816 */ /* 0x000fe20000000012 */
[----:B------:R-:W3:Y:S01]  /*107f0*/  LDL R23, [R1+0x1294] ;  /* 0x0012940001177983 */ /* 0x000ee20000100800 */
[----:B------:R-:W-:Y:S01]  /*10800*/  ISETP.GE.U32.AND P3, PT, R37, 0x7fffff49, PT ;  /* 0x7fffff492500780c */ /* 0x000fe20003f66070 */
[----:B------:R-:W-:-:S05]  /*10810*/  VIADD R37, R34, 0xffffffc0 ;  /* 0xffffffc022257836 */ /* 0x000fca0000000000 */
[----:B------:R-:W-:Y:S01]  /*10820*/  ISETP.GE.U32.AND P1, PT, R37, 0x7fffff41, PT ;  /* 0x7fffff412500780c */ /* 0x000fe20003f26070 */
[----:B------:R-:W-:-:S05]  /*10830*/  VIADD R37, R34, 0xffffffb8 ;  /* 0xffffffb822257836 */ /* 0x000fca0000000000 */
[----:B------:R-:W-:Y:S01]  /*10840*/  ISETP.GE.U32.AND P4, PT, R37, 0x7fffff39, PT ;  /* 0x7fffff392500780c */ /* 0x000fe20003f86070 */
[----:B------:R-:W-:Y:S02]  /*10850*/  VIADD R37, R34, 0xffffffb0 ;  /* 0xffffffb022257836 */ /* 0x000fe40000000000 */
[----:B0-----:R-:W-:-:S03]  /*10860*/  @!P3 IMAD.MOV.U32 R28, RZ, RZ, R8 ;  /* 0x000000ffff1cb224 */ /* 0x001fc600078e0008 */
[----:B------:R-:W-:Y:S01]  /*10870*/  ISETP.GE.U32.AND P6, PT, R37, 0x7fffff31, PT ;  /* 0x7fffff312500780c */ /* 0x000fe20003fc6070 */
[----:B------:R-:W-:Y:S01]  /*10880*/  @!P3 IMAD.MOV.U32 R29, RZ, RZ, R21 ;  /* 0x000000ffff1db224 */ /* 0x000fe200078e0015 */
[----:B------:R-:W-:-:S04]  /*10890*/  PRMT R5, RZ, 0x7610, R5 ;  /* 0x00007610ff057816 */ /* 0x000fc80000000005 */
[----:B------:R-:W3:Y:S01]  /*108a0*/  @!P3 LDG.E.U8 R18, desc[UR18][R28.64] ;  /* 0x000000121c12b981 */ /* 0x000ee2000c1e1100 */
[----:B------:R-:W-:-:S03]  /*108b0*/  PRMT R9, RZ, 0x7610, R9 ;  /* 0x00007610ff097816 */ /* 0x000fc60000000009 */
[----:B----4-:R0:W-:Y:S04]  /*108c0*/  STL [R1+0x2f4], R20 ;  /* 0x0002f41401007387 */ /* 0x0101e80000100800 */
[----:B------:R-:W4:Y:S04]  /*108d0*/  LDL R8, [R1+0xca8] ;  /* 0x000ca80001087983 */ /* 0x000f280000100800 */
[----:B------:R-:W4:Y:S04]  /*108e0*/  LDL R21, [R1+0xca4] ;  /* 0x000ca40001157983 */ /* 0x000f280000100800 */
[----:B0-----:R-:W4:Y:S01]  /*108f0*/  LDL R20, [R1+0x1260] ;  /* 0x0012600001147983 */ /* 0x001f220000100800 */
[----:B--2---:R-:W-:-:S04]  /*10900*/  @!P1 LOP3.LUT R27, R27, R26, RZ, 0x3c, !PT ;  /* 0x0000001a1b1b9212 */ /* 0x004fc800078e3cff */
[----:B------:R-:W-:-:S04]  /*10910*/  @!P1 LOP3.LUT R26, R27, R26, RZ, 0x3c, !PT ;  /* 0x0000001a1b1a9212 */ /* 0x000fc800078e3cff */
[----:B------:R-:W-:-:S05]  /*10920*/  @!P1 LOP3.LUT R27, R27, R26, RZ, 0x3c, !PT ;  /* 0x0000001a1b1b9212 */ /* 0x000fca00078e3cff */
[----:B------:R3:W2:Y:S02]  /*10930*/  @!P1 LDG.E.U8 R16, desc[UR18][R26.64] ;  /* 0x000000121a109981 */ /* 0x0006a4000c1e1100 */
[----:B---3--:R-:W-:Y:S02]  /*10940*/  @!P4 IMAD.MOV.U32 R26, RZ, RZ, R17 ;  /* 0x000000ffff1ac224 */ /* 0x008fe400078e0011 */
[----:B------:R-:W-:Y:S02]  /*10950*/  @!P4 IMAD.MOV.U32 R27, RZ, RZ, R25 ;  /* 0x000000ffff1bc224 */ /* 0x000fe400078e0019 */
[----:B------:R-:W-:-:S03]  /*10960*/  @!P6 IMAD.MOV.U32 R25, RZ, RZ, R24 ;  /* 0x000000ffff19e224 */ /* 0x000fc600078e0018 */
[----:B------:R-:W3:Y:S01]  /*10970*/  @!P4 LDG.E.U8 R5, desc[UR18][R26.64] ;  /* 0x000000121a05c981 */ /* 0x000ee2000c1e1100 */
[----:B------:R-:W-:-:S05]  /*10980*/  @!P6 IMAD.MOV.U32 R24, RZ, RZ, R22 ;  /* 0x000000ffff18e224 */ /* 0x000fca00078e0016 */
[----:B------:R-:W4:Y:S01]  /*10990*/  @!P6 LDG.E.U8 R9, desc[UR18][R24.64] ;  /* 0x000000121809e981 */ /* 0x000f22000c1e1100 */
[----:B------:R-:W-:-:S05]  /*109a0*/  VIADD R37, R34, 0xffffffa8 ;  /* 0xffffffa822257836 */ /* 0x000fca0000000000 */
[----:B------:R-:W-:Y:S01]  /*109b0*/  ISETP.GE.U32.AND P5, PT, R37, 0x7fffff29, PT ;  /* 0x7fffff292500780c */ /* 0x000fe20003fa6070 */
[----:B------:R-:W-:-:S05]  /*109c0*/  VIADD R37, R34, 0xffffffa0 ;  /* 0xffffffa022257836 */ /* 0x000fca0000000000 */
[----:B------:R-:W-:Y:S01]  /*109d0*/  ISETP.GE.U32.AND P0, PT, R37, 0x7fffff21, PT ;  /* 0x7fffff212500780c */ /* 0x000fe20003f06070 */
[----:B------:R-:W-:-:S05]  /*109e0*/  VIADD R37, R34, 0xffffff98 ;  /* 0xffffff9822257836 */ /* 0x000fca0000000000 */
[----:B------:R-:W-:Y:S01]  /*109f0*/  ISETP.GE.U32.AND P3, PT, R37, 0x7fffff19, PT ;  /* 0x7fffff192500780c */ /* 0x000fe20003f66070 */
[----:B------:R-:W-:Y:S01]  /*10a00*/  VIADD R37, R34, 0xffffff90 ;  /* 0xffffff9022257836 */ /* 0x000fe20000000000 */
[----:B------:R0:W-:Y:S04]  /*10a10*/  STL [R1+0x2f0], R18 ;  /* 0x0002f01201007387 */ /* 0x0001e80000100800 */
[----:B------:R-:W-:Y:S01]  /*10a20*/  ISETP.GE.U32.AND P1, PT, R37, 0x7fffff11, PT ;  /* 0x7fffff112500780c */ /* 0x000fe20003f26070 */
[----:B------:R-:W-:Y:S01]  /*10a30*/  IMAD R37, R4, 0x5f, RZ ;  /* 0x0000005f04257824 */ /* 0x000fe200078e02ff */
[----:B0-----:R-:W4:Y:S01]  /*10a40*/  LDL R18, [R1+0x1228] ;  /* 0x0012280001127983 */ /* 0x001f220000100800 */
[----:B------:R-:W-:-:S03]  /*10a50*/  PRMT R19, RZ, 0x7610, R19 ;  /* 0x00007610ff137816 */ /* 0x000fc60000000013 */
[----:B--2---:R0:W-:Y:S04]  /*10a60*/  STL [R1+0x2ec], R16 ;  /* 0x0002ec1001007387 */ /* 0x0041e80000100800 */
[----:B------:R-:W2:Y:S04]  /*10a70*/  LDL R17, [R1+0x1160] ;  /* 0x0011600001117983 */ /* 0x000ea80000100800 */
[----:B0-----:R-:W2:Y:S04]  /*10a80*/  LDL R16, [R1+0x11b8] ;  /* 0x0011b80001107983 */ /* 0x001ea80000100800 */
[----:B---3--:R0:W-:Y:S02]  /*10a90*/  STL [R1+0x2e8], R5 ;  /* 0x0002e80501007387 */ /* 0x0081e40000100800 */
[----:B0-----:R-:W-:-:S05]  /*10aa0*/  IADD3 R5, P4, PT, R37, R2, RZ ;  /* 0x0000000225057210 */ /* 0x001fca0007f9e0ff */
[----:B------:R-:W-:Y:S04]  /*10ab0*/  STL [R1+0xce8], R5 ;  /* 0x000ce80501007387 */ /* 0x000fe80000100800 */
[----:B----4-:R0:W-:Y:S02]  /*10ac0*/  STL [R1+0x2e4], R9 ;  /* 0x0002e40901007387 */ /* 0x0101e40000100800 */
[----:B0-----:R-:W-:Y:S02]  /*10ad0*/  LEA.HI.X.SX32 R9, R37, R3, 0x1, P4 ;  /* 0x0000000325097211 */ /* 0x001fe400020f0eff */
[----:B------:R-:W-:Y:S01]  /*10ae0*/  ISETP.GE.AND P4, PT, R20, RZ, PT ;  /* 0x000000ff1400720c */ /* 0x000fe20003f86270 */
[----:B------:R-:W-:-:S05]  /*10af0*/  @!P5 IMAD.MOV.U32 R20, RZ, RZ, R8 ;  /* 0x000000ffff14d224 */ /* 0x000fca00078e0008 */
[----:B------:R-:W3:Y:S01]  /*10b00*/  @!P5 LDG.E.U8 R19, desc[UR18][R20.64] ;  /* 0x000000121413d981 */ /* 0x000ee2000c1e1100 */
[----:B------:R-:W-:Y:S02]  /*10b10*/  ISETP.GE.AND P6, PT, R23, RZ, PT ;  /* 0x000000ff1700720c */ /* 0x000fe40003fc6270 */
[----:B------:R-:W-:Y:S01]  /*10b20*/  ISETP.GE.AND P5, PT, R18, RZ, PT ;  /* 0x000000ff1200720c */ /* 0x000fe20003fa6270 */
[----:B------:R-:W-:Y:S01]  /*10b30*/  STL [R1+0xce4], R9 ;  /* 0x000ce40901007387 */ /* 0x000fe20000100800 */
[----:B------:R-:W-:Y:S01]  /*10b40*/  PRMT R0, RZ, 0x7610, R0 ;  /* 0x00007610ff007816 */ /* 0x000fe20000000000 */
[----:B------:R-:W-:Y:S02]  /*10b50*/  @!P0 IMAD.MOV.U32 R18, RZ, RZ, R5 ;  /* 0x000000ffff128224 */ /* 0x000fe400078e0005 */
[----:B------:R-:W4:Y:S06]  /*10b60*/  LDL.LU R8, [R1+0x3c] ;  /* 0x00003c0001087983 */ /* 0x000f2c0000300800 */
[----:B------:R-:W-:-:S02]  /*10b70*/  @!P6 IMAD.MOV R13, RZ, RZ, -R13 ;  /* 0x000000ffff0de224 */ /* 0x000fc400078e0a0d */
[----:B------:R-:W-:Y:S01]  /*10b80*/  @!P5 IMAD.MOV R15, RZ, RZ, -R15 ;  /* 0x000000ffff0fd224 */ /* 0x000fe200078e0a0f */
[----:B------:R-:W0:Y:S01]  /*10b90*/  S2R R33, SR_TID.X ;  /* 0x0000000000217919 */ /* 0x000e220000002100 */
[----:B---3--:R1:W-:Y:S02]  /*10ba0*/  STL [R1+0x2e0], R19 ;  /* 0x0002e01301007387 */ /* 0x0083e40000100800 */
[----:B-1----:R-:W-:-:S05]  /*10bb0*/  @!P0 IMAD.MOV.U32 R19, RZ, RZ, R9 ;  /* 0x000000ffff138224 */ /* 0x002fca00078e0009 */
[----:B------:R1:W3:Y:S01]  /*10bc0*/  @!P0 LDG.E.U8 R0, desc[UR18][R18.64] ;  /* 0x0000001212008981 */ /* 0x0002e2000c1e1100 */
[----:B--2---:R-:W-:-:S03]  /*10bd0*/  ISETP.GE.AND P0, PT, R16, RZ, PT ;  /* 0x000000ff1000720c */ /* 0x004fc60003f06270 */
[----:B------:R-:W-:Y:S04]  /*10be0*/  STL [R1+0x1538], R13 ;  /* 0x0015380d01007387 */ /* 0x000fe80000100800 */
[----:B------:R2:W-:Y:S04]  /*10bf0*/  STL [R1+0x153c], R15 ;  /* 0x00153c0f01007387 */ /* 0x0005e80000100800 */
[----:B------:R-:W3:Y:S04]  /*10c00*/  LDL.LU R16, [R1+0x38] ;  /* 0x0000380001107983 */ /* 0x000ee80000300800 */
[----:B------:R-:W3:Y:S01]  /*10c10*/  LDL.LU R21, [R1+0x34] ;  /* 0x0000340001157983 */ /* 0x000ee20000300800 */
[----:B------:R-:W-:Y:S01]  /*10c20*/  ISETP.GE.AND P5, PT, R17, RZ, PT ;  /* 0x000000ff1100720c */ /* 0x000fe20003fa6270 */
[----:B------:R-:W-:Y:S01]  /*10c30*/  @!P4 IMAD.MOV R12, RZ, RZ, -R12 ;  /* 0x000000ffff0cc224 */ /* 0x000fe200078e0a0c */
[----:B------:R-:W-:-:S02]  /*10c40*/  ISETP.NE.AND P4, PT, R11, RZ, PT ;  /* 0x000000ff0b00720c */ /* 0x000fc40003f85270 */
[----:B------:R-:W-:-:S04]  /*10c50*/  LOP3.LUT R11, RZ, R11, RZ, 0x33, !PT ;  /* 0x0000000bff0b7212 */ /* 0x000fc800078e33ff */
[----:B----4-:R-:W-:Y:S01]  /*10c60*/  SEL R37, R11, R8, !P4 ;  /* 0x000000080b257207 */ /* 0x010fe20006000000 */
[----:B------:R-:W-:Y:S01]  /*10c70*/  VIADD R8, R34, 0xffffff88 ;  /* 0xffffff8822087836 */ /* 0x000fe20000000000 */
[----:B0-----:R-:W-:-:S03]  /*10c80*/  LOP3.LUT R33, R33, 0x7f, RZ, 0xc0, !PT ;  /* 0x0000007f21217812 */ /* 0x001fc600078ec0ff */
[----:B------:R-:W-:Y:S02]  /*10c90*/  @!P5 IMAD.MOV R10, RZ, RZ, -R10 ;  /* 0x000000ffff0ad224 */ /* 0x000fe400078e0a0a */
[C---:B------:R-:W-:Y:S01]  /*10ca0*/  IMAD R17, R4.reuse, 0x67, RZ ;  /* 0x0000006704117824 */ /* 0x040fe200078e02ff */
[C---:B------:R-:W-:Y:S01]  /*10cb0*/  SEL R90, R11.reuse, R90, !P4 ;  /* 0x0000005a0b5a7207 */ /* 0x040fe20006000000 */
[C---:B-1----:R-:W-:Y:S01]  /*10cc0*/  IMAD R18, R4.reuse, 0x6f, RZ ;  /* 0x0000006f04127824 */ /* 0x042fe200078e02ff */
[C---:B------:R-:W-:Y:S02]  /*10cd0*/  SEL R88, R11.reuse, R88, !P4 ;  /* 0x000000580b587207 */ /* 0x040fe40006000000 */
[C---:B------:R-:W-:Y:S02]  /*10ce0*/  SEL R84, R11.reuse, R84, !P4 ;  /* 0x000000540b547207 */ /* 0x040fe40006000000 */
[----:B------:R-:W-:Y:S01]  /*10cf0*/  SEL R82, R11, R82, !P4 ;  /* 0x000000520b527207 */ /* 0x000fe20006000000 */
[----:B------:R-:W-:Y:S01]  /*10d00*/  IMAD R22, R37, UR11, RZ ;  /* 0x0000000b25167c24 */ /* 0x000fe2000f8e02ff */
[----:B------:R-:W-:Y:S01]  /*10d10*/  SEL R67, R11, R67, !P4 ;  /* 0x000000430b437207 */ /* 0x000fe20006000000 */
[----:B------:R-:W-:-:S02]  /*10d20*/  IMAD R9, R4, 0x77, RZ ;  /* 0x0000007704097824 */ /* 0x000fc400078e02ff */
[----:B------:R-:W-:Y:S01]  /*10d30*/  @!P0 IMAD.MOV R14, RZ, RZ, -R14 ;  /* 0x000000ffff0e8224 */ /* 0x000fe200078e0a0e */
[----:B------:R-:W-:-:S05]  /*10d40*/  SEL R39, R11, R91, !P4 ;  /* 0x0000005b0b277207 */ /* 0x000fca0006000000 */
[----:B------:R-:W-:Y:S01]  /*10d50*/  IMAD R39, R39, UR5, RZ ;  /* 0x0000000527277c24 */ /* 0x000fe2000f8e02ff */
[C---:B------:R-:W-:Y:S01]  /*10d60*/  SEL R91, R11.reuse, R43, !P4 ;  /* 0x0000002b0b5b7207 */ /* 0x040fe20006000000 */
[----:B------:R-:W-:Y:S01]  /*10d70*/  IMAD R43, R90, UR13, RZ ;  /* 0x0000000d5a2b7c24 */ /* 0x000fe2000f8e02ff */
[C---:B------:R-:W-:Y:S01]  /*10d80*/  SEL R5, R11.reuse, R49, !P4 ;  /* 0x000000310b057207 */ /* 0x040fe20006000000 */
[----:B------:R-:W-:Y:S01]  /*10d90*/  IMAD R49, R82, UR21, RZ ;  /* 0x0000001552317c24 */ /* 0x000fe2000f8e02ff */
[C---:B------:R-:W-:Y:S01]  /*10da0*/  SEL R69, R11.reuse, R69, !P4 ;  /* 0x000000450b457207 */ /* 0x040fe20006000000 */
[----:B------:R-:W0:Y:S01]  /*10db0*/  LDCU UR5, c[0x0][0x3b0] ;  /* 0x00007600ff0577ac */ /* 0x000e220008000800 */
[----:B------:R-:W-:-:S03]  /*10dc0*/  SEL R71, R11, R71, !P4 ;  /* 0x000000470b477207 */ /* 0x000fc60006000000 */
[----:B------:R-:W-:Y:S01]  /*10dd0*/  IMAD R69, R69, UR25, RZ ;  /* 0x0000001945457c24 */ /* 0x000fe2000f8e02ff */
[----:B------:R-:W-:Y:S01]  /*10de0*/  SEL R86, R11, R86, !P4 ;  /* 0x000000560b567207 */ /* 0x000fe20006000000 */
[----:B------:R-:W-:Y:S01]  /*10df0*/  IMAD R71, R71, UR27, RZ ;  /* 0x0000001b47477c24 */ /* 0x000fe2000f8e02ff */
[----:B------:R-:W-:Y:S01]  /*10e00*/  SEL R73, R11, R73, !P4 ;  /* 0x000000490b497207 */ /* 0x000fe20006000000 */
[----:B------:R-:W1:Y:S04]  /*10e10*/  LDCU UR13, c[0x0][0x3b0] ;  /* 0x00007600ff0d77ac */ /* 0x000e680008000800 */
[----:B------:R-:W-:Y:S01]  /*10e20*/  IMAD R73, R73, UR29, RZ ;  /* 0x0000001d49497c24 */ /* 0x000fe2000f8e02ff */
[C---:B------:R-:W-:Y:S02]  /*10e30*/  SEL R87, R11.reuse, R87, !P4 ;  /* 0x000000570b577207 */ /* 0x040fe40006000000 */
[----:B------:R-:W-:-:S02]  /*10e40*/  SEL R75, R11, R75, !P4 ;  /* 0x0000004b0b4b7207 */ /* 0x000fc40006000000 */
[----:B------:R-:W-:-:S03]  /*10e50*/  SEL R76, R11, R76, !P4 ;  /* 0x0000004c0b4c7207 */ /* 0x000fc60006000000 */
[----:B------:R-:W-:Y:S01]  /*10e60*/  IMAD R75, R75, UR31, RZ ;  /* 0x0000001f4b4b7c24 */ /* 0x000fe2000f8e02ff */
[C---:B--2---:R-:W-:Y:S01]  /*10e70*/  SEL R15, R11.reuse, R55, !P4 ;  /* 0x000000370b0f7207 */ /* 0x044fe20006000000 */
[----:B------:R-:W-:Y:S01]  /*10e80*/  IMAD R76, R76, UR33, RZ ;  /* 0x000000214c4c7c24 */ /* 0x000fe2000f8e02ff */
[----:B------:R-:W-:Y:S01]  /*10e90*/  SEL R78, R11, R78, !P4 ;  /* 0x0000004e0b4e7207 */ /* 0x000fe20006000000 */
[----:B------:R-:W-:Y:S01]  /*10ea0*/  IMAD R55, R87, UR14, RZ ;  /* 0x0000000e57377c24 */ /* 0x000fe2000f8e02ff */
[C---:B------:R-:W-:Y:S01]  /*10eb0*/  SEL R66, R11.reuse, R66, !P4 ;  /* 0x000000420b427207 */ /* 0x040fe20006000000 */
[----:B------:R-:W2:Y:S02]  /*10ec0*/  LDCU UR14, c[0x0][0x3b0] ;  /* 0x00007600ff0e77ac */ /* 0x000ea40008000800 */
[----:B------:R-:W-:Y:S01]  /*10ed0*/  IMAD R78, R78, UR35, RZ ;  /* 0x000000234e4e7c24 */ /* 0x000fe2000f8e02ff */
[C---:B------:R-:W-:Y:S01]  /*10ee0*/  SEL R64, R11.reuse, R64, !P4 ;  /* 0x000000400b407207 */ /* 0x040fe20006000000 */
[----:B------:R-:W-:Y:S01]  /*10ef0*/  IMAD R66, R66, UR37, RZ ;  /* 0x0000002542427c24 */ /* 0x000fe2000f8e02ff */
[----:B------:R-:W-:-:S02]  /*10f00*/  SEL R42, R11, R42, !P4 ;  /* 0x0000002a0b2a7207 */ /* 0x000fc40006000000 */
[C---:B------:R-:W-:Y:S01]  /*10f10*/  SEL R83, R11.reuse, R83, !P4 ;  /* 0x000000530b537207 */ /* 0x040fe20006000000 */
[----:B------:R-:W-:Y:S01]  /*10f20*/  IMAD R64, R64, UR39, RZ ;  /* 0x0000002740407c24 */ /* 0x000fe2000f8e02ff */
[C---:B------:R-:W-:Y:S01]  /*10f30*/  SEL R44, R11.reuse, R44, !P4 ;  /* 0x0000002c0b2c7207 */ /* 0x040fe20006000000 */
[----:B------:R-:W-:Y:S01]  /*10f40*/  IMAD R42, R42, UR41, RZ ;  /* 0x000000292a2a7c24 */ /* 0x000fe2000f8e02ff */
[C---:B------:R-:W-:Y:S02]  /*10f50*/  SEL R46, R11.reuse, R46, !P4 ;  /* 0x0000002e0b2e7207 */ /* 0x040fe40006000000 */
[C---:B------:R-:W-:Y:S01]  /*10f60*/  SEL R81, R11.reuse, R81, !P4 ;  /* 0x000000510b517207 */ /* 0x040fe20006000000 */
[----:B------:R-:W-:Y:S01]  /*10f70*/  IMAD R44, R44, UR43, RZ ;  /* 0x0000002b2c2c7c24 */ /* 0x000fe2000f8e02ff */
[C---:B------:R-:W-:Y:S01]  /*10f80*/  SEL R48, R11.reuse, R48, !P4 ;  /* 0x000000300b307207 */ /* 0x040fe20006000000 */
[----:B------:R-:W-:Y:S01]  /*10f90*/  IMAD R46, R46, UR45, RZ ;  /* 0x0000002d2e2e7c24 */ /* 0x000fe2000f8e02ff */
[----:B------:R-:W-:-:S02]  /*10fa0*/  SEL R92, R11, R92, !P4 ;  /* 0x0000005c0b5c7207 */ /* 0x000fc40006000000 */
[C---:B------:R-:W-:Y:S02]  /*10fb0*/  SEL R89, R11.reuse, R89, !P4 ;  /* 0x000000590b597207 */ /* 0x040fe40006000000 */
[C---:B------:R-:W-:Y:S02]  /*10fc0*/  SEL R68, R11.reuse, R68, !P4 ;  /* 0x000000440b447207 */ /* 0x040fe40006000000 */
[C---:B------:R-:W-:Y:S02]  /*10fd0*/  SEL R70, R11.reuse, R70, !P4 ;  /* 0x000000460b467207 */ /* 0x040fe40006000000 */
[C---:B------:R-:W-:Y:S02]  /*10fe0*/  SEL R72, R11.reuse, R72, !P4 ;  /* 0x000000480b487207 */ /* 0x040fe40006000000 */
[C---:B------:R-:W-:Y:S02]  /*10ff0*/  SEL R74, R11.reuse, R74, !P4 ;  /* 0x0000004a0b4a7207 */ /* 0x040fe40006000000 */
        /* <DEDUP_REMOVED lines=17> */
[C---:B------:R-:W-:Y:S01]  /*11110*/  SEL R38, R11.reuse, R38, !P4 ;  /* 0x000000260b267207 */ /* 0x040fe20006000000 */
[----:B---3--:R-:W-:Y:S04]  /*11120*/  STL [R1+0x2dc], R0 ;  /* 0x0002dc0001007387 */ /* 0x008fe80000100800 */
[----:B------:R-:W-:Y:S04]  /*11130*/  STL [R1+0x12c0], R4 ;  /* 0x0012c00401007387 */ /* 0x000fe80000100800 */
[----:B------:R-:W-:Y:S04]  /*11140*/  STL [R1+0x131c], R4 ;  /* 0x00131c0401007387 */ /* 0x000fe80000100800 */
[----:B------:R-:W-:Y:S04]  /*11150*/  STL [R1+0x1334], R4 ;  /* 0x0013340401007387 */ /* 0x000fe80000100800 */
[----:B------:R-:W-:Y:S04]  /*11160*/  STL [R1+0x1368], R4 ;  /* 0x0013680401007387 */ /* 0x000fe80000100800 */
[----:B------:R-:W-:Y:S04]  /*11170*/  STL [R1+0x13a0], R4 ;  /* 0x0013a00401007387 */ /* 0x000fe80000100800 */
[----:B------:R-:W-:Y:S01]  /*11180*/  STL [R1+0x13d8], R4 ;  /* 0x0013d80401007387 */ /* 0x000fe20000100800 */
[----:B------:R-:W-:-:S03]  /*11190*/  SEL R16, R11, R16, !P4 ;  /* 0x000000100b107207 */ /* 0x000fc60006000000 */
[----:B------:R-:W-:Y:S04]  /*111a0*/  STL [R1+0x1410], R4 ;  /* 0x0014100401007387 */ /* 0x000fe80000100800 */
[----:B------:R-:W-:Y:S04]  /*111b0*/  STL [R1+0x1490], R4 ;  /* 0x0014900401007387 */ /* 0x000fe80000100800 */
[----:B------:R-:W-:Y:S04]  /*111c0*/  STL [R1+0x1624], R4 ;  /* 0x0016240401007387 */ /* 0x000fe80000100800 */
[----:B------:R-:W-:Y:S04]  /*111d0*/  STL [R1+0x163c], R8 ;  /* 0x00163c0801007387 */ /* 0x000fe80000100800 */
[----:B------:R-:W-:Y:S04]  /*111e0*/  STL [R1+0x1640], R34 ;  /* 0x0016402201007387 */ /* 0x000fe80000100800 */
[----:B------:R-:W-:Y:S04]  /*111f0*/  STL [R1+0x1540], R33 ;  /* 0x0015402101007387 */ /* 0x000fe80000100800 */
[----:B------:R3:W-:Y:S01]  /*11200*/  STL [R1+0x1544], R10 ;  /* 0x0015440a01007387 */ /* 0x0007e20000100800 */
[----:B------:R-:W-:-:S03]  /*11210*/  SEL R37, R11, R21, !P4 ;  /* 0x000000150b257207 */ /* 0x000fc60006000000 */
[----:B------:R-:W-:Y:S01]  /*11220*/  STL [R1+0x1548], R11 ;  /* 0x0015480b01007387 */ /* 0x000fe20000100800 */
[----:B---3--:R-:W-:Y:S01]  /*11230*/  SEL R10, R11, R59, !P4 ;  /* 0x0000003b0b0a7207 */ /* 0x008fe20006000000 */
[----:B------:R-:W-:Y:S01]  /*11240*/  IMAD R59, R16, UR11, RZ ;  /* 0x0000000b103b7c24 */ /* 0x000fe2000f8e02ff */
[CC--:B------:R-:W-:Y:S01]  /*11250*/  IADD3 R16, P5, PT, R17.reuse, R2.reuse, RZ ;  /* 0x0000000211107210 */ /* 0x0c0fe20007fbe0ff */
[----:B------:R-:W-:Y:S03]  /*11260*/  STL [R1+0x15ac], R90 ;  /* 0x0015ac5a01007387 */ /* 0x000fe60000100800 */
[----:B------:R-:W-:Y:S01]  /*11270*/  LEA.HI.X.SX32 R17, R17, R3, 0x1, P5 ;  /* 0x0000000311117211 */ /* 0x000fe200028f0eff */
[----:B------:R-:W-:Y:S01]  /*11280*/  STL [R1+0x15a4], R88 ;  /* 0x0015a45801007387 */ /* 0x000fe20000100800 */
[----:B------:R-:W-:Y:S01]  /*11290*/  IADD3 R21, P5, PT, R18, R2, RZ ;  /* 0x0000000212157210 */ /* 0x000fe20007fbe0ff */
[----:B------:R-:W-:-:S02]  /*112a0*/  VIADD R0, R34, 0x7f ;  /* 0x0000007f22007836 */ /* 0x000fc40000000000 */
[----:B------:R-:W-:Y:S01]  /*112b0*/  STL [R1+0x160c], R84 ;  /* 0x00160c5401007387 */ /* 0x000fe20000100800 */
[----:B------:R-:W-:-:S03]  /*112c0*/  LEA.HI.X.SX32 R18, R18, R3, 0x1, P5 ;  /* 0x0000000312127211 */ /* 0x000fc600028f0eff */
[----:B------:R-:W-:Y:S04]  /*112d0*/  STL [R1+0x1608], R82 ;  /* 0x0016085201007387 */ /* 0x000fe80000100800 */
[----:B------:R-:W-:Y:S01]  /*112e0*/  STL [R1+0x1558], R67 ;  /* 0x0015584301007387 */ /* 0x000fe20000100800 */
[----:B------:R-:W-:-:S03]  /*112f0*/  IADD3 R19, P5, PT, R9, R2, RZ ;  /* 0x0000000209137210 */ /* 0x000fc60007fbe0ff */
[----:B------:R-:W-:Y:S01]  /*11300*/  STL [R1+0x268], R16 ;  /* 0x0002681001007387 */ /* 0x000fe20000100800 */
[----:B------:R-:W-:-:S03]  /*11310*/  ISETP.GT.AND P0, PT, R0, 0x7f, PT ;  /* 0x0000007f0000780c */ /* 0x000fc60003f04270 */
[----:B------:R-:W-:Y:S01]  /*11320*/  STL [R1+0x154c], R16 ;  /* 0x00154c1001007387 */ /* 0x000fe20000100800 */
[----:B------:R-:W-:-:S03]  /*11330*/  IMAD R0, R4, 0x7f, RZ ;  /* 0x0000007f04007824 */ /* 0x000fc600078e02ff */
[----:B------:R-:W-:Y:S04]  /*11340*/  STL [R1+0x264], R17 ;  /* 0x0002641101007387 */ /* 0x000fe80000100800 */
[----:B------:R-:W-:Y:S01]  /*11350*/  STL [R1+0x1550], R17 ;  /* 0x0015501101007387 */ /* 0x000fe20000100800 */
[----:B------:R-:W-:-:S03]  /*11360*/  LEA.HI.X.SX32 R20, R9, R3, 0x1, P5 ;  /* 0x0000000309147211 */ /* 0x000fc600028f0eff */
        /* <DEDUP_REMOVED lines=21> */
[----:B------:R-:W-:-:S03]  /*114c0*/  LEA.HI.X.SX32 R0, R0, R3, 0x1, P5 ;  /* 0x0000000300007211 */ /* 0x000fc600028f0eff */
        /* <DEDUP_REMOVED lines=9> */
[----:B------:R3:W-:Y:S04]  /*11560*/  STL [R1+0x156c], R0 ;  /* 0x00156c0001007387 */ /* 0x0007e80000100800 */
[----:B------:R-:W-:Y:S04]  /*11570*/  STL [R1+0x1370], R3 ;  /* 0x0013700301007387 */ /* 0x000fe80000100800 */
[----:B------:R-:W-:Y:S01]  /*11580*/  STL [R1+0x1384], R3 ;  /* 0x0013840301007387 */ /* 0x000fe20000100800 */
[----:B------:R-:W-:-:S03]  /*11590*/  IMAD R37, R37, UR11, RZ ;  /* 0x0000000b25257c24 */ /* 0x000fc6000f8e02ff */
[----:B------:R-:W-:Y:S01]  /*115a0*/  STL [R1+0x13a8], R3 ;  /* 0x0013a80301007387 */ /* 0x000fe20000100800 */
[----:B---3--:R-:W-:-:S03]  /*115b0*/  IADD3 R0, P5, PT, R22, R7, RZ ;  /* 0x0000000716007210 */ /* 0x008fc60007fbe0ff */
        /* <DEDUP_REMOVED lines=8> */
[----:B------:R3:W-:Y:S04]  /*11640*/  STL [R1+0x288], R0 ;  /* 0x0002880001007387 */ /* 0x0007e80000100800 */
[----:B------:R-:W-:Y:S01]  /*11650*/  STL [R1+0x2c8], R4 ;  /* 0x0002c80401007387 */ /* 0x000fe20000100800 */
[----:B---3--:R-:W-:-:S02]  /*11660*/  LEA.HI.X.SX32 R0, R22, R6, 0x1, P5 ;  /* 0x0000000616007211 */ /* 0x008fc400028f0eff */
[----:B------:R-:W-:-:S03]  /*11670*/  IADD3 R3, P5, PT, R39, R7, RZ ;  /* 0x0000000727037210 */ /* 0x000fc60007fbe0ff */
[----:B------:R3:W-:Y:S01]  /*11680*/  STL [R1+0x284], R0 ;  /* 0x0002840001007387 */ /* 0x0007e20000100800 */
[----:B------:R-:W-:Y:S02]  /*11690*/  ISETP.LT.AND P0, PT, R33, R34, P0 ;  /* 0x000000222100720c */ /* 0x000fe40000701270 */
[----:B------:R-:W-:Y:S01]  /*116a0*/  SEL R34, R11, R45, !P4 ;  /* 0x0000002d0b227207 */ /* 0x000fe20006000000 */
[----:B------:R-:W-:Y:S01]  /*116b0*/  STL [R1+0x328], R3 ;  /* 0x0003280301007387 */ /* 0x000fe20000100800 */
[----:B---3--:R-:W-:Y:S01]  /*116c0*/  LEA.HI.X.SX32 R0, R37, R6, 0x1, P6 ;  /* 0x0000000625007211 */ /* 0x008fe200030f0eff */
[----:B------:R-:W-:Y:S01]  /*116d0*/  IMAD R45, R88, UR15, RZ ;  /* 0x0000000f582d7c24 */ /* 0x000fe2000f8e02ff */
[----:B------:R-:W-:Y:S02]  /*116e0*/  IADD3 R4, P6, PT, R43, R7, RZ ;  /* 0x000000072b047210 */ /* 0x000fe40007fde0ff */
[C---:B------:R-:W-:Y:S01]  /*116f0*/  SEL R8, R11.reuse, R47, !P4 ;  /* 0x0000002f0b087207 */ /* 0x040fe20006000000 */
[----:B------:R3:W-:Y:S01]  /*11700*/  STL [R1+0x2c4], R0 ;  /* 0x0002c40001007387 */ /* 0x0007e20000100800 */
[----:B------:R-:W-:Y:S01]  /*11710*/  IMAD R47, R84, UR17, RZ ;  /* 0x00000011542f7c24 */ /* 0x000fe2000f8e02ff */
[----:B------:R-:W-:-:S02]  /*11720*/  SEL R33, R11, R51, !P4 ;  /* 0x000000330b217207 */ /* 0x000fc40006000000 */
[C---:B------:R-:W-:Y:S01]  /*11730*/  SEL R12, R11.reuse, R12, !P4 ;  /* 0x0000000c0b0c7207 */ /* 0x040fe20006000000 */
[----:B------:R4:W-:Y:S01]  /*11740*/  STL [R1+0x368], R4 ;  /* 0x0003680401007387 */ /* 0x0009e20000100800 */
[----:B------:R-:W-:Y:S01]  /*11750*/  SEL R14, R11, R14, !P4 ;  /* 0x0000000e0b0e7207 */ /* 0x000fe20006000000 */
[----:B------:R-:W-:Y:S02]  /*11760*/  IMAD R48, R48, UR47, RZ ;  /* 0x0000002f30307c24 */ /* 0x000fe4000f8e02ff */
[----:B------:R-:W-:Y:S01]  /*11770*/  IMAD R62, R62, UR49, RZ ;  /* 0x000000313e3e7c24 */ /* 0x000fe2000f8e02ff */
[----:B---3--:R-:W-:Y:S01]  /*11780*/  LEA.HI.X.SX32 R0, R39, R6, 0x1, P5 ;  /* 0x0000000627007211 */ /* 0x008fe200028f0eff */
[----:B------:R-:W-:Y:S02]  /*11790*/  IMAD R52, R52, UR51, RZ ;  /* 0x0000003334347c24 */ /* 0x000fe4000f8e02ff */
[----:B------:R-:W-:Y:S02]  /*117a0*/  IMAD R54, R54, UR53, RZ ;  /* 0x0000003536367c24 */ /* 0x000fe4000f8e02ff */
[----:B------:R-:W-:Y:S01]  /*117b0*/  IMAD R56, R56, UR55, RZ ;  /* 0x0000003738387c24 */ /* 0x000fe2000f8e02ff */
[----:B----4-:R-:W-:Y:S01]  /*117c0*/  IADD3 R4, P5, PT, R45, R7, RZ ;  /* 0x000000072d047210 */ /* 0x010fe20007fbe0ff */
[----:B------:R3:W-:Y:S01]  /*117d0*/  STL [R1+0x324], R0 ;  /* 0x0003240001007387 */ /* 0x0007e20000100800 */
[----:B------:R-:W-:-:S02]  /*117e0*/  IMAD R58, R58, UR57, RZ ;  /* 0x000000393a3a7c24 */ /* 0x000fc4000f8e02ff */
[----:B------:R-:W-:Y:S01]  /*117f0*/  IMAD R60, R60, UR59, RZ ;  /* 0x0000003b3c3c7c24 */ /* 0x000fe2000f8e02ff */
[----:B------:R-:W-:Y:S01]  /*11800*/  STL [R1+0x3a8], R4 ;  /* 0x0003a80401007387 */ /* 0x000fe20000100800 */
[----:B------:R-:W-:Y:S02]  /*11810*/  IMAD R50, R50, UR61, RZ ;  /* 0x0000003d32327c24 */ /* 0x000fe4000f8e02ff */
[----:B------:R-:W-:Y:S02]  /*11820*/  IMAD R41, R41, UR62, RZ ;  /* 0x0000003e29297c24 */ /* 0x000fe4000f8e02ff */
[----:B------:R-:W-:Y:S01]  /*11830*/  IMAD R40, R40, UR63, RZ ;  /* 0x0000003f28287c24 */ /* 0x000fe2000f8e02ff */
[----:B---3--:R-:W-:Y:S01]  /*11840*/  LEA.HI.X.SX32 R0, R43, R6, 0x1, P6 ;  /* 0x000000062b007211 */ /* 0x008fe200030f0eff */
[----:B------:R-:W-:Y:S01]  /*11850*/  IMAD R38, R38, UR64, RZ ;  /* 0x0000004026267c24 */ /* 0x000fe2000f8e02ff */
[----:B------:R-:W-:Y:S01]  /*11860*/  IADD3 R9, P6, PT, R47, R7, RZ ;  /* 0x000000072f097210 */ /* 0x000fe20007fde0ff */
[----:B------:R-:W-:-:S02]  /*11870*/  IMAD R92, R92, UR11, RZ ;  /* 0x0000000b5c5c7c24 */ /* 0x000fc4000f8e02ff */
[----:B------:R-:W-:Y:S01]  /*11880*/  IMAD R57, R86, UR12, RZ ;  /* 0x0000000c56397c24 */ /* 0x000fe2000f8e02ff */
[----:B------:R3:W-:Y:S01]  /*11890*/  STL [R1+0x364], R0 ;  /* 0x0003640001007387 */ /* 0x0007e20000100800 */
[----:B------:R-:W-:Y:S02]  /*118a0*/  IMAD R51, R67, UR23, RZ ;  /* 0x0000001743337c24 */ /* 0x000fe4000f8e02ff */
[----:B------:R-:W-:Y:S01]  /*118b0*/  IMAD R53, R89, UR16, RZ ;  /* 0x0000001059357c24 */ /* 0x000fe2000f8e02ff */
[----:B------:R4:W-:Y:S01]  /*118c0*/  STL [R1+0x3e8], R9 ;  /* 0x0003e80901007387 */ /* 0x0009e20000100800 */
[----:B------:R-:W-:Y:S01]  /*118d0*/  IMAD R12, R12, UR65, RZ ;  /* 0x000000410c0c7c24 */ /* 0x000fe2000f8e02ff */
[----:B------:R-:W-:Y:S01]  /*118e0*/  PRMT R2, RZ, 0x7610, R2 ;  /* 0x00007610ff027816 */ /* 0x000fe20000000002 */
[----:B------:R-:W-:Y:S01]  /*118f0*/  IMAD R14, R14, UR66, RZ ;  /* 0x000000420e0e7c24 */ /* 0x000fe2000f8e02ff */
[----:B------:R-:W0:Y:S01]  /*11900*/  LDCU UR12, c[0x0][0x3b0] ;  /* 0x00007600ff0c77ac */ /* 0x000e220008000800 */
[----:B---3--:R-:W-:-:S02]  /*11910*/  LEA.HI.X.SX32 R0, R45, R6, 0x1, P5 ;  /* 0x000000062d007211 */ /* 0x008fc400028f0eff */
[----:B------:R-:W-:Y:S01]  /*11920*/  IADD3 R85, P5, PT, R49, R7, RZ ;  /* 0x0000000731557210 */ /* 0x000fe20007fbe0ff */
[----:B------:R-:W-:Y:S01]  /*11930*/  IMAD R37, R79, UR36, RZ ;  /* 0x000000244f257c24 */ /* 0x000fe2000f8e02ff */
[----:B------:R-:W3:Y:S01]  /*11940*/  LDCU UR15, c[0x0][0x3b0] ;  /* 0x00007600ff0f77ac */ /* 0x000ee20008000800 */
[----:B------:R1:W-:Y:S01]  /*11950*/  STL [R1+0x3a4], R0 ;  /* 0x0003a40001007387 */ /* 0x0003e20000100800 */
[----:B----4-:R-:W-:-:S03]  /*11960*/  LEA.HI.X.SX32 R9, R49, R6, 0x1, P5 ;  /* 0x0000000631097211 */ /* 0x010fc600028f0eff */
[----:B------:R-:W-:Y:S01]  /*11970*/  STL [R1+0x428], R85 ;  /* 0x0004285501007387 */ /* 0x000fe20000100800 */
[----:B-1----:R-:W-:Y:S02]  /*11980*/  LEA.HI.X.SX32 R0, R47, R6, 0x1, P6 ;  /* 0x000000062f007211 */ /* 0x002fe400030f0eff */
[----:B------:R-:W-:-:S03]  /*11990*/  IADD3 R35, P6, PT, R51, R7, RZ ;  /* 0x0000000733237210 */ /* 0x000fc60007fde0ff */
[----:B------:R1:W-:Y:S01]  /*119a0*/  STL [R1+0x3e4], R0 ;  /* 0x0003e40001007387 */ /* 0x0003e20000100800 */
[----:B------:R-:W-:-:S03]  /*119b0*/  LEA.HI.X.SX32 R93, R51, R6, 0x1, P6 ;  /* 0x00000006335d7211 */ /* 0x000fc600030f0eff */
[----:B------:R4:W-:Y:S01]  /*119c0*/  STL [R1+0x424], R9 ;  /* 0x0004240901007387 */ /* 0x0009e20000100800 */
[----:B-1----:R-:W-:-:S03]  /*119d0*/  IADD3 R0, P5, PT, R69, R7, RZ ;  /* 0x0000000745007210 */ /* 0x002fc60007fbe0ff */
[----:B------:R-:W-:Y:S01]  /*119e0*/  STL [R1+0x468], R35 ;  /* 0x0004682301007387 */ /* 0x000fe20000100800 */
[----:B----4-:R-:W-:-:S03]  /*119f0*/  IADD3 R9, P6, PT, R71, R7, RZ ;  /* 0x0000000747097210 */ /* 0x010fc60007fde0ff */
[----:B------:R1:W-:Y:S04]  /*11a00*/  STL [R1+0x4a8], R0 ;  /* 0x0004a80001007387 */ /* 0x0003e80000100800 */
[----:B------:R-:W-:Y:S04]  /*11a10*/  STL [R1+0x159c], R86 ;  /* 0x00159c5601007387 */ /* 0x000fe80000100800 */
[----:B------:R-:W-:Y:S01]  /*11a20*/  STL [R1+0x1570], R69 ;  /* 0x0015704501007387 */ /* 0x000fe20000100800 */
[----:B-1----:R-:W-:-:S03]  /*11a30*/  LEA.HI.X.SX32 R0, R69, R6, 0x1, P5 ;  /* 0x0000000645007211 */ /* 0x002fc600028f0eff */
[----:B------:R-:W-:Y:S04]  /*11a40*/  STL [R1+0x4e8], R9 ;  /* 0x0004e80901007387 */ /* 0x000fe80000100800 */
[----:B------:R-:W-:Y:S04]  /*11a50*/  STL [R1+0x464], R93 ;  /* 0x0004645d01007387 */ /* 0x000fe80000100800 */
[----:B------:R1:W-:Y:S04]  /*11a60*/  STL [R1+0x4a4], R0 ;  /* 0x0004a40001007387 */ /* 0x0003e80000100800 */
[----:B------:R-:W-:Y:S01]  /*11a70*/  STL [R1+0x1610], R87 ;  /* 0x0016105701007387 */ /* 0x000fe20000100800 */
[----:B-1----:R-:W-:-:S05]  /*11a80*/  IADD3 R0, P5, PT, R73, R7, RZ ;  /* 0x0000000749007210 */ /* 0x002fca0007fbe0ff */
[----:B------:R1:W-:Y:S04]  /*11a90*/  STL [R1+0x528], R0 ;  /* 0x0005280001007387 */ /* 0x0003e80000100800 */
[----:B------:R-:W-:Y:S01]  /*11aa0*/  STL [R1+0x1574], R71 ;  /* 0x0015744701007387 */ /* 0x000fe20000100800 */
[----:B-1----:R-:W-:Y:S02]  /*11ab0*/  LEA.HI.X.SX32 R0, R71, R6, 0x1, P6 ;  /* 0x0000000647007211 */ /* 0x002fe400030f0eff */
[----:B------:R-:W-:-:S03]  /*11ac0*/  IADD3 R87, P6, PT, R75, R7, RZ ;  /* 0x000000074b577210 */ /* 0x000fc60007fde0ff */
[----:B------:R1:W-:Y:S04]  /*11ad0*/  STL [R1+0x4e4], R0 ;  /* 0x0004e40001007387 */ /* 0x0003e80000100800 */
[----:B------:R-:W-:Y:S01]  /*11ae0*/  STL [R1+0x1578], R73 ;  /* 0x0015784901007387 */ /* 0x000fe20000100800 */
[----:B-1----:R-:W-:Y:S02]  /*11af0*/  LEA.HI.X.SX32 R0, R73, R6, 0x1, P5 ;  /* 0x0000000649007211 */ /* 0x002fe400028f0eff */
[----:B------:R-:W-:-:S03]  /*11b00*/  IADD3 R84, P5, PT, R76, R7, RZ ;  /* 0x000000074c547210 */ /* 0x000fc60007fbe0ff */
[----:B------:R1:W-:Y:S01]  /*11b10*/  STL [R1+0x524], R0 ;  /* 0x0005240001007387 */ /* 0x0003e20000100800 */
[----:B------:R-:W-:-:S03]  /*11b20*/  LEA.HI.X.SX32 R9, R76, R6, 0x1, P5 ;  /* 0x000000064c097211 */ /* 0x000fc600028f0eff */
[----:B------:R-:W-:Y:S01]  /*11b30*/  STL [R1+0x568], R87 ;  /* 0x0005685701007387 */ /* 0x000fe20000100800 */
[----:B-1----:R-:W-:-:S03]  /*11b40*/  LEA.HI.X.SX32 R0, R75, R6, 0x1, P6 ;  /* 0x000000064b007211 */ /* 0x002fc600030f0eff */
[----:B------:R-:W-:Y:S01]  /*11b50*/  STL [R1+0x157c], R75 ;  /* 0x00157c4b01007387 */ /* 0x000fe20000100800 */
[----:B------:R-:W-:-:S03]  /*11b60*/  IADD3 R82, P6, PT, R78, R7, RZ ;  /* 0x000000074e527210 */ /* 0x000fc60007fde0ff */
[----:B------:R-:W-:Y:S04]  /*11b70*/  STL [R1+0x5a8], R84 ;  /* 0x0005a85401007387 */ /* 0x000fe80000100800 */
[----:B------:R1:W-:Y:S04]  /*11b80*/  STL [R1+0x564], R0 ;  /* 0x0005640001007387 */ /* 0x0003e80000100800 */
[----:B------:R-:W-:Y:S01]  /*11b90*/  STL [R1+0x1600], R76 ;  /* 0x0016004c01007387 */ /* 0x000fe20000100800 */
[----:B-1----:R-:W-:-:S03]  /*11ba0*/  IADD3 R0, P5, PT, R66, R7, RZ ;  /* 0x0000000742007210 */ /* 0x002fc60007fbe0ff */
[----:B------:R1:W-:Y:S04]  /*11bb0*/  STL [R1+0x5a4], R9 ;  /* 0x0005a40901007387 */ /* 0x0003e80000100800 */
[----:B------:R-:W-:Y:S04]  /*11bc0*/  STL [R1+0x5e8], R82 ;  /* 0x0005e85201007387 */ /* 0x000fe80000100800 */
[----:B------:R4:W-:Y:S01]  /*11bd0*/  STL [R1+0x628], R0 ;  /* 0x0006280001007387 */ /* 0x0009e20000100800 */
[----:B-1----:R-:W-:-:S03]  /*11be0*/  LEA.HI.X.SX32 R9, R78, R6, 0x1, P6 ;  /* 0x000000064e097211 */ /* 0x002fc600030f0eff */
[----:B------:R-:W-:Y:S04]  /*11bf0*/  STL [R1+0x1594], R83 ;  /* 0x0015945301007387 */ /* 0x000fe80000100800 */
[----:B------:R1:W-:Y:S01]  /*11c00*/  STL [R1+0x1604], R78 ;  /* 0x0016044e01007387 */ /* 0x0003e20000100800 */
[----:B----4-:R-:W-:-:S03]  /*11c10*/  IADD3 R0, P6, PT, R64, R7, RZ ;  /* 0x0000000740007210 */ /* 0x010fc60007fde0ff */
[----:B------:R4:W-:Y:S04]  /*11c20*/  STL [R1+0x5e4], R9 ;  /* 0x0005e40901007387 */ /* 0x0009e80000100800 */
[----:B------:R-:W-:Y:S01]  /*11c30*/  STL [R1+0x15f8], R66 ;  /* 0x0015f84201007387 */ /* 0x000fe20000100800 */
[-C--:B-1----:R-:W-:Y:S02]  /*11c40*/  LEA.HI.X.SX32 R78, R66, R6.reuse, 0x1, P5 ;  /* 0x00000006424e7211 */ /* 0x082fe400028f0eff */
[C---:B------:R-:W-:Y:S01]  /*11c50*/  IADD3 R76, P5, PT, R42.reuse, R7, RZ ;  /* 0x000000072a4c7210 */ /* 0x040fe20007fbe0ff */
[----:B------:R1:W-:Y:S04]  /*11c60*/  STL [R1+0x668], R0 ;  /* 0x0006680001007387 */ /* 0x0003e80000100800 */
[----:B------:R-:W-:Y:S01]  /*11c70*/  STL [R1+0x624], R78 ;  /* 0x0006244e01007387 */ /* 0x000fe20000100800 */
[----:B----4-:R-:W-:-:S03]  /*11c80*/  LEA.HI.X.SX32 R9, R42, R6, 0x1, P5 ;  /* 0x000000062a097211 */ /* 0x010fc600028f0eff */
[----:B------:R-:W-:Y:S01]  /*11c90*/  STL [R1+0x158c], R81 ;  /* 0x00158c5101007387 */ /* 0x000fe20000100800 */
[----:B-1----:R-:W-:-:S03]  /*11ca0*/  LEA.HI.X.SX32 R0, R64, R6, 0x1, P6 ;  /* 0x0000000640007211 */ /* 0x002fc600030f0eff */
[----:B------:R-:W-:Y:S01]  /*11cb0*/  STL [R1+0x6a8], R76 ;  /* 0x0006a84c01007387 */ /* 0x000fe20000100800 */
[----:B------:R-:W-:-:S03]  /*11cc0*/  IADD3 R11, P6, PT, R44, R7, RZ ;  /* 0x000000072c0b7210 */ /* 0x000fc60007fde0ff */
[----:B------:R-:W-:Y:S04]  /*11cd0*/  STL [R1+0x15f4], R64 ;  /* 0x0015f44001007387 */ /* 0x000fe80000100800 */
[----:B------:R1:W-:Y:S04]  /*11ce0*/  STL [R1+0x664], R0 ;  /* 0x0006640001007387 */ /* 0x0003e80000100800 */
[----:B------:R4:W-:Y:S01]  /*11cf0*/  STL [R1+0x6e8], R11 ;  /* 0x0006e80b01007387 */ /* 0x0009e20000100800 */
[----:B-1----:R-:W-:-:S03]  /*11d00*/  IADD3 R0, P5, PT, R46, R7, RZ ;  /* 0x000000072e007210 */ /* 0x002fc60007fbe0ff */
[----:B------:R1:W-:Y:S01]  /*11d10*/  STL [R1+0x6a4], R9 ;  /* 0x0006a40901007387 */ /* 0x0003e20000100800 */
[----:B----4-:R-:W-:-:S03]  /*11d20*/  LEA.HI.X.SX32 R11, R44, R6, 0x1, P6 ;  /* 0x000000062c0b7211 */ /* 0x010fc600030f0eff */
[----:B------:R-:W-:Y:S04]  /*11d30*/  STL [R1+0x15fc], R68 ;  /* 0x0015fc4401007387 */ /* 0x000fe80000100800 */
[----:B------:R4:W-:Y:S01]  /*11d40*/  STL [R1+0x728], R0 ;  /* 0x0007280001007387 */ /* 0x0009e20000100800 */
[----:B-1----:R-:W-:-:S03]  /*11d50*/  IADD3 R9, P6, PT, R48, R7, RZ ;  /* 0x0000000730097210 */ /* 0x002fc60007fde0ff */
[----:B------:R-:W-:Y:S01]  /*11d60*/  STL [R1+0x6e4], R11 ;  /* 0x0006e40b01007387 */ /* 0x000fe20000100800 */
[----:B----4-:R-:W-:-:S03]  /*11d70*/  LEA.HI.X.SX32 R0, R46, R6, 0x1, P5 ;  /* 0x000000062e007211 */ /* 0x010fc600028f0eff */
[----:B------:R-:W-:Y:S01]  /*11d80*/  STL [R1+0x768], R9 ;  /* 0x0007680901007387 */ /* 0x000fe20000100800 */
[----:B------:R-:W-:-:S03]  /*11d90*/  IADD3 R66, P5, PT, R62, R7, RZ ;  /* 0x000000073e427210 */ /* 0x000fc60007fbe0ff */
[----:B------:R1:W-:Y:S01]  /*11da0*/  STL [R1+0x724], R0 ;  /* 0x0007240001007387 */ /* 0x0003e20000100800 */
[----:B------:R-:W-:Y:S01]  /*11db0*/  IMAD R47, R68, UR24, RZ ;  /* 0x00000018442f7c24 */ /* 0x000fe2000f8e02ff */
[-C--:B------:R-:W-:Y:S02]  /*11dc0*/  LEA.HI.X.SX32 R68, R62, R6.reuse, 0x1, P5 ;  /* 0x000000063e447211 */ /* 0x080fe400028f0eff */
[----:B------:R-:W-:Y:S01]  /*11dd0*/  STL [R1+0x7a8], R66 ;  /* 0x0007a84201007387 */ /* 0x000fe20000100800 */
[----:B-1----:R-:W-:Y:S02]  /*11de0*/  LEA.HI.X.SX32 R0, R48, R6, 0x1, P6 ;  /* 0x0000000630007211 */ /* 0x002fe400030f0eff */
[----:B------:R-:W-:-:S03]  /*11df0*/  IADD3 R64, P6, PT, R52, R7, RZ ;  /* 0x0000000734407210 */ /* 0x000fc60007fde0ff */
[----:B------:R1:W-:Y:S01]  /*11e00*/  STL [R1+0x764], R0 ;  /* 0x0007640001007387 */ /* 0x0003e20000100800 */
[----:B------:R-:W-:-:S03]  /*11e10*/  LEA.HI.X.SX32 R9, R52, R6, 0x1, P6 ;  /* 0x0000000634097211 */ /* 0x000fc600030f0eff */
[----:B------:R4:W-:Y:S01]  /*11e20*/  STL [R1+0x15f0], R62 ;  /* 0x0015f03e01007387 */ /* 0x0009e20000100800 */
[----:B-1----:R-:W-:-:S03]  /*11e30*/  IADD3 R0, P5, PT, R54, R7, RZ ;  /* 0x0000000736007210 */ /* 0x002fc60007fbe0ff */
[----:B------:R-:W-:Y:S04]  /*11e40*/  STL [R1+0x7e8], R64 ;  /* 0x0007e84001007387 */ /* 0x000fe80000100800 */
[----:B------:R-:W-:Y:S04]  /*11e50*/  STL [R1+0x7a4], R68 ;  /* 0x0007a44401007387 */ /* 0x000fe80000100800 */
[----:B------:R1:W-:Y:S01]  /*11e60*/  STL [R1+0x828], R0 ;  /* 0x0008280001007387 */ /* 0x0003e20000100800 */
[----:B----4-:R-:W-:-:S03]  /*11e70*/  LEA.HI.X.SX32 R62, R54, R6, 0x1, P5 ;  /* 0x00000006363e7211 */ /* 0x010fc600028f0eff */
[----:B------:R-:W-:Y:S01]  /*11e80*/  STL [R1+0x1580], R52 ;  /* 0x0015803401007387 */ /* 0x000fe20000100800 */
[----:B-1----:R-:W-:-:S03]  /*11e90*/  IADD3 R0, P6, PT, R56, R7, RZ ;  /* 0x0000000738007210 */ /* 0x002fc60007fde0ff */
[----:B------:R1:W-:Y:S04]  /*11ea0*/  STL [R1+0x7e4], R9 ;  /* 0x0007e40901007387 */ /* 0x0003e80000100800 */
[----:B------:R-:W-:Y:S04]  /*11eb0*/  STL [R1+0x1584], R54 ;  /* 0x0015843601007387 */ /* 0x000fe80000100800 */
[----:B------:R4:W-:Y:S01]  /*11ec0*/  STL [R1+0x868], R0 ;  /* 0x0008680001007387 */ /* 0x0009e20000100800 */
[----:B-1----:R-:W-:-:S03]  /*11ed0*/  LEA.HI.X.SX32 R9, R56, R6, 0x1, P6 ;  /* 0x0000000638097211 */ /* 0x002fc600030f0eff */
[----:B------:R-:W-:Y:S01]  /*11ee0*/  STL [R1+0x824], R62 ;  /* 0x0008243e01007387 */ /* 0x000fe20000100800 */
[----:B----4-:R-:W-:-:S05]  /*11ef0*/  IADD3 R0, P5, PT, R58, R7, RZ ;  /* 0x000000073a007210 */ /* 0x010fca0007fbe0ff */
[----:B------:R1:W-:Y:S04]  /*11f00*/  STL [R1+0x8a8], R0 ;  /* 0x0008a80001007387 */ /* 0x0003e80000100800 */
[----:B------:R-:W-:Y:S01]  /*11f10*/  STL [R1+0x15e8], R56 ;  /* 0x0015e83801007387 */ /* 0x000fe20000100800 */
[----:B-1----:R-:W-:-:S03]  /*11f20*/  IADD3 R0, P6, PT, R60, R7, RZ ;  /* 0x000000073c007210 */ /* 0x002fc60007fde0ff */
[----:B------:R1:W-:Y:S04]  /*11f30*/  STL [R1+0x864], R9 ;  /* 0x0008640901007387 */ /* 0x0003e80000100800 */
[----:B------:R4:W-:Y:S04]  /*11f40*/  STL [R1+0x15ec], R58 ;  /* 0x0015ec3a01007387 */ /* 0x0009e80000100800 */
[----:B------:R0:W-:Y:S01]  /*11f50*/  STL [R1+0x8e8], R0 ;  /* 0x0008e80001007387 */ /* 0x0001e20000100800 */
[-C--:B-1----:R-:W-:Y:S02]  /*11f60*/  LEA.HI.X.SX32 R9, R58, R6.reuse, 0x1, P5 ;  /* 0x000000063a097211 */ /* 0x082fe400028f0eff */
[----:B----4-:R-:W-:-:S03]  /*11f70*/  LEA.HI.X.SX32 R58, R60, R6, 0x1, P6 ;  /* 0x000000063c3a7211 */ /* 0x010fc600030f0eff */
[----:B------:R1:W-:Y:S01]  /*11f80*/  STL [R1+0x8a4], R9 ;  /* 0x0008a40901007387 */ /* 0x0003e20000100800 */
[----:B0-----:R-:W-:-:S05]  /*11f90*/  IADD3 R0, P5, PT, R50, R7, RZ ;  /* 0x0000000732007210 */ /* 0x001fca0007fbe0ff */
[----:B------:R0:W-:Y:S01]  /*11fa0*/  STL [R1+0x928], R0 ;  /* 0x0009280001007387 */ /* 0x0001e20000100800 */
[----:B-1----:R-:W-:-:S03]  /*11fb0*/  IADD3 R9, P6, PT, R41, R7, RZ ;  /* 0x0000000729097210 */ /* 0x002fc60007fde0ff */
[----:B------:R-:W-:Y:S01]  /*11fc0*/  STL [R1+0x1588], R50 ;  /* 0x0015883201007387 */ /* 0x000fe20000100800 */
[----:B0-----:R-:W-:-:S03]  /*11fd0*/  LEA.HI.X.SX32 R0, R50, R6, 0x1, P5 ;  /* 0x0000000632007211 */ /* 0x001fc600028f0eff */
[----:B------:R-:W-:Y:S01]  /*11fe0*/  STL [R1+0x968], R9 ;  /* 0x0009680901007387 */ /* 0x000fe20000100800 */
[----:B------:R-:W-:-:S03]  /*11ff0*/  IADD3 R32, P5, PT, R40, R7, RZ ;  /* 0x0000000728207210 */ /* 0x000fc60007fbe0ff */
[----:B------:R-:W-:Y:S04]  /*12000*/  STL [R1+0x8e4], R58 ;  /* 0x0008e43a01007387 */ /* 0x000fe80000100800 */
[----:B------:R0:W-:Y:S01]  /*12010*/  STL [R1+0x924], R0 ;  /* 0x0009240001007387 */ /* 0x0001e20000100800 */
[----:B------:R-:W-:-:S03]  /*12020*/  LEA.HI.X.SX32 R56, R40, R6, 0x1, P5 ;  /* 0x0000000628387211 */ /* 0x000fc600028f0eff */
[----:B------:R-:W-:Y:S01]  /*12030*/  STL [R1+0x1590], R77 ;  /* 0x0015904d01007387 */ /* 0x000fe20000100800 */
[-C--:B------:R-:W-:Y:S02]  /*12040*/  IADD3 R23, P5, PT, R12, R7.reuse, RZ ;  /* 0x000000070c177210 */ /* 0x080fe40007fbe0ff */
[-C--:B0-----:R-:W-:Y:S02]  /*12050*/  LEA.HI.X.SX32 R0, R41, R6.reuse, 0x1, P6 ;  /* 0x0000000629007211 */ /* 0x081fe400030f0eff */
[C---:B------:R-:W-:Y:S01]  /*12060*/  IADD3 R30, P6, PT, R38.reuse, R7, RZ ;  /* 0x00000007261e7210 */ /* 0x040fe20007fde0ff */
[----:B------:R-:W-:Y:S04]  /*12070*/  STL [R1+0x9a8], R32 ;  /* 0x0009a82001007387 */ /* 0x000fe80000100800 */
[----:B------:R0:W-:Y:S04]  /*12080*/  STL [R1+0x964], R0 ;  /* 0x0009640001007387 */ /* 0x0001e80000100800 */
[----:B------:R-:W-:Y:S04]  /*12090*/  STL [R1+0x9e8], R30 ;  /* 0x0009e81e01007387 */ /* 0x000fe80000100800 */
[----:B------:R-:W-:Y:S01]  /*120a0*/  STL [R1+0x9a4], R56 ;  /* 0x0009a43801007387 */ /* 0x000fe20000100800 */
[----:B0-----:R-:W-:-:S03]  /*120b0*/  LEA.HI.X.SX32 R0, R38, R6, 0x1, P6 ;  /* 0x0000000626007211 */ /* 0x001fc600030f0eff */
[----:B------:R-:W-:Y:S04]  /*120c0*/  STL [R1+0x1598], R79 ;  /* 0x0015984f01007387 */ /* 0x000fe80000100800 */
[----:B------:R-:W-:Y:S01]  /*120d0*/  STL [R1+0xa20], R23 ;  /* 0x000a201701007387 */ /* 0x000fe20000100800 */
[----:B------:R-:W-:-:S03]  /*120e0*/  IADD3 R22, P6, PT, R14, R7, RZ ;  /* 0x000000070e167210 */ /* 0x000fc60007fde0ff */
[----:B------:R0:W-:Y:S02]  /*120f0*/  STL [R1+0x9e4], R0 ;  /* 0x0009e40001007387 */ /* 0x0001e40000100800 */
[----:B0-----:R-:W-:Y:S02]  /*12100*/  LEA.HI.X.SX32 R0, R12, R6, 0x1, P5 ;  /* 0x000000060c007211 */ /* 0x001fe400028f0eff */
[----:B------:R-:W-:-:S03]  /*12110*/  IADD3 R24, P5, PT, R59, R7, RZ ;  /* 0x000000073b187210 */ /* 0x000fc60007fbe0ff */
[----:B------:R0:W-:Y:S04]  /*12120*/  STL [R1+0xa1c], R0 ;  /* 0x000a1c0001007387 */ /* 0x0001e80000100800 */
[----:B------:R-:W-:Y:S01]  /*12130*/  STL [R1+0xa58], R22 ;  /* 0x000a581601007387 */ /* 0x000fe20000100800 */
[----:B0-----:R-:W-:-:S03]  /*12140*/  LEA.HI.X.SX32 R0, R14, R6, 0x1, P6 ;  /* 0x000000060e007211 */ /* 0x001fc600030f0eff */
[----:B------:R-:W-:Y:S01]  /*12150*/  STL [R1+0x15a0], R65 ;  /* 0x0015a04101007387 */ /* 0x000fe20000100800 */
[----:B------:R-:W-:-:S03]  /*12160*/  IADD3 R27, P6, PT, R92, R7, RZ ;  /* 0x000000075c1b7210 */ /* 0x000fc60007fde0ff */
[----:B------:R-:W-:Y:S04]  /*12170*/  STL [R1+0x290], R24 ;  /* 0x0002901801007387 */ /* 0x000fe80000100800 */
[----:B------:R0:W-:Y:S01]  /*12180*/  STL [R1+0xa54], R0 ;  /* 0x000a540001007387 */ /* 0x0001e20000100800 */
[-C--:B------:R-:W-:Y:S02]  /*12190*/  LEA.HI.X.SX32 R25, R92, R6.reuse, 0x1, P6 ;  /* 0x000000065c197211 */ /* 0x080fe400030f0eff */
[-C--:B------:R-:W-:Y:S02]  /*121a0*/  IADD3 R36, P6, PT, R55, R7.reuse, RZ ;  /* 0x0000000737247210 */ /* 0x080fe40007fde0ff */
[----:B0-----:R-:W-:Y:S02]  /*121b0*/  LEA.HI.X.SX32 R0, R59, R6, 0x1, P5 ;  /* 0x000000063b007211 */ /* 0x001fe400028f0eff */
[----:B------:R-:W-:-:S03]  /*121c0*/  IADD3 R26, P5, PT, R57, R7, RZ ;  /* 0x00000007391a7210 */ /* 0x000fc60007fbe0ff */
[----:B------:R0:W-:Y:S01]  /*121d0*/  STL [R1+0x28c], R0 ;  /* 0x00028c0001007387 */ /* 0x0001e20000100800 */
[----:B------:R-:W-:-:S03]  /*121e0*/  LEA.HI.X.SX32 R9, R57, R6, 0x1, P5 ;  /* 0x0000000639097211 */ /* 0x000fc600028f0eff */
[----:B------:R-:W-:Y:S04]  /*121f0*/  STL [R1+0x2d0], R27 ;  /* 0x0002d01b01007387 */ /* 0x000fe80000100800 */
[----:B------:R-:W-:Y:S01]  /*12200*/  STL [R1+0x15a8], R63 ;  /* 0x0015a83f01007387 */ /* 0x000fe20000100800 */
[----:B0-----:R-:W-:-:S03]  /*12210*/  IADD3 R0, P5, PT, R53, R7, RZ ;  /* 0x0000000735007210 */ /* 0x001fc60007fbe0ff */
[----:B------:R-:W-:Y:S04]  /*12220*/  STL [R1+0x330], R26 ;  /* 0x0003301a01007387 */ /* 0x000fe80000100800 */
[----:B------:R-:W-:Y:S04]  /*12230*/  STL [R1+0x15b4], R92 ;  /* 0x0015b45c01007387 */ /* 0x000fe80000100800 */
[----:B------:R-:W-:Y:S04]  /*12240*/  STL [R1+0x2cc], R25 ;  /* 0x0002cc1901007387 */ /* 0x000fe80000100800 */
[----:B------:R-:W-:Y:S04]  /*12250*/  STL [R1+0x32c], R9 ;  /* 0x00032c0901007387 */ /* 0x000fe80000100800 */
[----:B------:R-:W-:Y:S04]  /*12260*/  STL [R1+0x370], R36 ;  /* 0x0003702401007387 */ /* 0x000fe80000100800 */
[----:B------:R0:W-:Y:S01]  /*12270*/  STL [R1+0x3b0], R0 ;  /* 0x0003b00001007387 */ /* 0x0001e20000100800 */
[----:B------:R-:W-:-:S03]  /*12280*/  IMAD R51, R83, UR20, RZ ;  /* 0x0000001453337c24 */ /* 0x000fc6000f8e02ff */
[----:B------:R-:W-:Y:S01]  /*12290*/  STL [R1+0x15b0], R55 ;  /* 0x0015b03701007387 */ /* 0x000fe20000100800 */
[----:B0-----:R-:W-:Y:S01]  /*122a0*/  LEA.HI.X.SX32 R0, R55, R6, 0x1, P6 ;  /* 0x0000000637007211 */ /* 0x001fe200030f0eff */
[----:B------:R-:W-:Y:S01]  /*122b0*/  IMAD R49, R81, UR22, RZ ;  /* 0x0000001651317c24 */ /* 0x000fe2000f8e02ff */
[----:B------:R-:W-:-:S03]  /*122c0*/  IADD3 R28, P6, PT, R51, R7, RZ ;  /* 0x00000007331c7210 */ /* 0x000fc60007fde0ff */
[----:B------:R0:W-:Y:S04]  /*122d0*/  STL [R1+0x36c], R0 ;  /* 0x00036c0001007387 */ /* 0x0001e80000100800 */
[----:B------:R-:W-:Y:S01]  /*122e0*/  STL [R1+0x15b8], R53 ;  /* 0x0015b83501007387 */ /* 0x000fe20000100800 */
[----:B0-----:R-:W-:Y:S02]  /*122f0*/  LEA.HI.X.SX32 R0, R53, R6, 0x1, P5 ;  /* 0x0000000635007211 */ /* 0x001fe400028f0eff */
[----:B------:R-:W-:-:S03]  /*12300*/  IADD3 R29, P5, PT, R49, R7, RZ ;  /* 0x00000007311d7210 */ /* 0x000fc60007fbe0ff */
[----:B------:R0:W-:Y:S01]  /*12310*/  STL [R1+0x3ac], R0 ;  /* 0x0003ac0001007387 */ /* 0x0001e20000100800 */
[----:B------:R-:W-:-:S03]  /*12320*/  IMAD R46, R34, UR44, RZ ;  /* 0x0000002c222e7c24 */ /* 0x000fc6000f8e02ff */
[----:B------:R-:W-:Y:S04]  /*12330*/  STL [R1+0x3f0], R28 ;  /* 0x0003f01c01007387 */ /* 0x000fe80000100800 */
[----:B------:R-:W4:Y:S01]  /*12340*/  LDL.LU R34, [R1+0x1640] ;  /* 0x0016400001227983 */ /* 0x000f220000300800 */
[----:B0-----:R-:W-:-:S03]  /*12350*/  LEA.HI.X.SX32 R0, R51, R6, 0x1, P6 ;  /* 0x0000000633007211 */ /* 0x001fc600030f0eff */
[----:B------:R-:W-:Y:S04]  /*12360*/  STL [R1+0x430], R29 ;  /* 0x0004301d01007387 */ /* 0x000fe80000100800 */
[----:B------:R0:W-:Y:S01]  /*12370*/  STL [R1+0x3ec], R0 ;  /* 0x0003ec0001007387 */ /* 0x0001e20000100800 */
[----:B------:R-:W-:Y:S01]  /*12380*/  IMAD R41, R8, UR46, RZ ;  /* 0x0000002e08297c24 */ /* 0x000fe2000f8e02ff */
[----:B0-----:R-:W-:-:S05]  /*12390*/  LEA.HI.X.SX32 R0, R49, R6, 0x1, P5 ;  /* 0x0000000631007211 */ /* 0x001fca00028f0eff */
[----:B------:R0:W-:Y:S04]  /*123a0*/  STL [R1+0x42c], R0 ;  /* 0x00042c0001007387 */ /* 0x0001e80000100800 */
[----:B------:R-:W2:Y:S01]  /*123b0*/  LDL.LU R8, [R1+0x163c] ;  /* 0x00163c0001087983 */ /* 0x000ea20000300800 */
[----:B------:R-:W-:Y:S01]  /*123c0*/  IMAD R45, R70, UR26, RZ ;  /* 0x0000001a462d7c24 */ /* 0x000fe2000f8e02ff */
[-C--:B------:R-:W-:Y:S01]  /*123d0*/  IADD3 R92, P6, PT, R47, R7.reuse, RZ ;  /* 0x000000072f5c7210 */ /* 0x080fe20007fde0ff */
[----:B------:R-:W-:Y:S02]  /*123e0*/  IMAD R44, R72, UR28, RZ ;  /* 0x0000001c482c7c24 */ /* 0x000fe4000f8e02ff */
[----:B------:R-:W-:Y:S01]  /*123f0*/  IMAD R43, R74, UR30, RZ ;  /* 0x0000001e4a2b7c24 */ /* 0x000fe2000f8e02ff */
[----:B------:R-:W-:Y:S01]  /*12400*/  IADD3 R90, P5, PT, R45, R7, RZ ;  /* 0x000000072d5a7210 */ /* 0x000fe20007fbe0ff */
[----:B------:R-:W-:Y:S01]  /*12410*/  IMAD R42, R80, UR32, RZ ;  /* 0x00000020502a7c24 */ /* 0x000fe2000f8e02ff */
[----:B------:R-:W-:-:S02]  /*12420*/  LEA.HI.X.SX32 R53, R47, R6, 0x1, P6 ;  /* 0x000000062f357211 */ /* 0x000fc400030f0eff */
[CC--:B------:R-:W-:Y:S01]  /*12430*/  IADD3 R88, P6, PT, R44.reuse, R7.reuse, RZ ;  /* 0x000000072c587210 */ /* 0x0c0fe20007fde0ff */
[----:B------:R-:W-:Y:S01]  /*12440*/  IMAD R39, R77, UR34, RZ ;  /* 0x000000224d277c24 */ /* 0x000fe2000f8e02ff */
[-C--:B------:R-:W-:Y:S01]  /*12450*/  LEA.HI.X.SX32 R55, R45, R6.reuse, 0x1, P5 ;  /* 0x000000062d377211 */ /* 0x080fe200028f0eff */
[----:B------:R-:W-:Y:S01]  /*12460*/  IMAD R14, R63, UR40, RZ ;  /* 0x000000283f0e7c24 */ /* 0x000fe2000f8e02ff */
[-C--:B------:R-:W-:Y:S01]  /*12470*/  IADD3 R86, P5, PT, R43, R7.reuse, RZ ;  /* 0x000000072b567210 */ /* 0x080fe20007fbe0ff */
[----:B------:R-:W-:Y:S01]  /*12480*/  IMAD R12, R65, UR38, RZ ;  /* 0x00000026410c7c24 */ /* 0x000fe2000f8e02ff */
[-C--:B------:R-:W-:Y:S02]  /*12490*/  LEA.HI.X.SX32 R63, R44, R6.reuse, 0x1, P6 ;  /* 0x000000062c3f7211 */ /* 0x080fe400030f0eff */
[CC--:B------:R-:W-:Y:S02]  /*124a0*/  IADD3 R83, P6, PT, R42.reuse, R7.reuse, RZ ;  /* 0x000000072a537210 */ /* 0x0c0fe40007fde0ff */
[-C--:B------:R-:W-:Y:S01]  /*124b0*/  LEA.HI.X.SX32 R65, R43, R6.reuse, 0x1, P5 ;  /* 0x000000062b417211 */ /* 0x080fe200028f0eff */
[----:B------:R-:W-:Y:S01]  /*124c0*/  STL [R1+0x470], R92 ;  /* 0x0004705c01007387 */ /* 0x000fe20000100800 */
[-C--:B------:R-:W-:Y:S01]  /*124d0*/  IADD3 R81, P5, PT, R39, R7.reuse, RZ ;  /* 0x0000000727517210 */ /* 0x080fe20007fbe0ff */
[----:B------:R-:W-:Y:S01]  /*124e0*/  IMAD R40, R5, UR48, RZ ;  /* 0x0000003005287c24 */ /* 0x000fe2000f8e02ff */
[-C--:B------:R-:W-:Y:S01]  /*124f0*/  LEA.HI.X.SX32 R79, R42, R6.reuse, 0x1, P6 ;  /* 0x000000062a4f7211 */ /* 0x080fe200030f0eff */
[----:B------:R-:W-:Y:S01]  /*12500*/  STL [R1+0x4b0], R90 ;  /* 0x0004b05a01007387 */ /* 0x000fe20000100800 */
[-C--:B------:R-:W-:Y:S01]  /*12510*/  IADD3 R54, P6, PT, R37, R7.reuse, RZ ;  /* 0x0000000725367210 */ /* 0x080fe20007fde0ff */
[----:B------:R-:W-:Y:S01]  /*12520*/  IMAD R48, R91, UR42, RZ ;  /* 0x0000002a5b307c24 */ /* 0x000fe2000f8e02ff */
[----:B------:R-:W-:Y:S01]  /*12530*/  LEA.HI.X.SX32 R77, R39, R6, 0x1, P5 ;  /* 0x00000006274d7211 */ /* 0x000fe200028f0eff */
[----:B------:R-:W-:Y:S01]  /*12540*/  STL [R1+0x46c], R53 ;  /* 0x00046c3501007387 */ /* 0x000fe20000100800 */
[----:B------:R-:W-:-:S03]  /*12550*/  IADD3 R75, P5, PT, R12, R7, RZ ;  /* 0x000000070c4b7210 */ /* 0x000fc60007fbe0ff */
[----:B------:R-:W3:Y:S01]  /*12560*/  LDL.LU R5, [R1+0x1638] ;  /* 0x0016380001057983 */ /* 0x000ee20000300800 */
[----:B------:R-:W-:-:S03]  /*12570*/  LEA.HI.X.SX32 R50, R37, R6, 0x1, P6 ;  /* 0x0000000625327211 */ /* 0x000fc600030f0eff */
[----:B------:R-:W-:Y:S01]  /*12580*/  STL [R1+0x4f0], R88 ;  /* 0x0004f05801007387 */ /* 0x000fe20000100800 */
[----:B------:R-:W-:-:S03]  /*12590*/  IADD3 R71, P6, PT, R14, R7, RZ ;  /* 0x000000070e477210 */ /* 0x000fc60007fde0ff */
[----:B------:R-:W-:Y:S01]  /*125a0*/  STL [R1+0x4ac], R55 ;  /* 0x0004ac3701007387 */ /* 0x000fe20000100800 */
[----:B------:R-:W-:-:S03]  /*125b0*/  LEA.HI.X.SX32 R52, R12, R6, 0x1, P5 ;  /* 0x000000060c347211 */ /* 0x000fc600028f0eff */
[----:B------:R-:W-:Y:S01]  /*125c0*/  STL [R1+0x530], R86 ;  /* 0x0005305601007387 */ /* 0x000fe20000100800 */
[----:B0-----:R-:W-:-:S03]  /*125d0*/  IADD3 R0, P5, PT, R48, R7, RZ ;  /* 0x0000000730007210 */ /* 0x001fc60007fbe0ff */
[----:B------:R-:W-:Y:S01]  /*125e0*/  STL [R1+0x4ec], R63 ;  /* 0x0004ec3f01007387 */ /* 0x000fe20000100800 */
[----:B------:R-:W-:-:S03]  /*125f0*/  LEA.HI.X.SX32 R73, R14, R6, 0x1, P6 ;  /* 0x000000060e497211 */ /* 0x000fc600030f0eff */
[----:B------:R-:W-:Y:S01]  /*12600*/  STL [R1+0x570], R83 ;  /* 0x0005705301007387 */ /* 0x000fe20000100800 */
[----:B------:R-:W-:-:S03]  /*12610*/  IADD3 R20, P6, PT, R46, R7, RZ ;  /* 0x000000072e147210 */ /* 0x000fc60007fde0ff */
[----:B------:R-:W-:Y:S01]  /*12620*/  STL [R1+0x52c], R65 ;  /* 0x00052c4101007387 */ /* 0x000fe20000100800 */
[----:B------:R-:W-:-:S03]  /*12630*/  LEA.HI.X.SX32 R69, R48, R6, 0x1, P5 ;  /* 0x0000000630457211 */ /* 0x000fc600028f0eff */
[----:B------:R-:W-:Y:S01]  /*12640*/  STL [R1+0x5b0], R81 ;  /* 0x0005b05101007387 */ /* 0x000fe20000100800 */
[----:B------:R-:W-:-:S03]  /*12650*/  IMAD R38, R33, UR50, RZ ;  /* 0x0000003221267c24 */ /* 0x000fc6000f8e02ff */
        /* <DEDUP_REMOVED lines=11> */
[----:B------:R-:W-:Y:S01]  /*12710*/  IMAD R39, R15, UR54, RZ ;  /* 0x000000360f277c24 */ /* 0x000fe2000f8e02ff */
[----:B------:R-:W-:Y:S02]  /*12720*/  IADD3 R17, P5, PT, R38, R7, RZ ;  /* 0x0000000726117210 */ /* 0x000fe40007fbe0ff */
        /* <DEDUP_REMOVED lines=20> */
[----:B------:R-:W-:-:S03]  /*12870*/  IADD3 R31, P5, PT, R14, R7, RZ ;  /* 0x000000070e1f7210 */ /* 0x000fc60007fbe0ff */
[----:B------:R-:W-:Y:S01]  /*12880*/  STL [R1+0x76c], R40 ;  /* 0x00076c2801007387 */ /* 0x000fe20000100800 */
[----:B------:R-:W-:-:S03]  /*12890*/  LEA.HI.X.SX32 R15, R37, R6, 0x1, P6 ;  /* 0x00000006250f7211 */ /* 0x000fc600030f0eff */
[----:B------:R-:W-:Y:S01]  /*128a0*/  STL [R1+0x7f0], R11 ;  /* 0x0007f00b01007387 */ /* 0x000fe20000100800 */
[----:B------:R-:W-:-:S03]  /*128b0*/  IADD3 R37, P6, PT, R12, R7, RZ ;  /* 0x000000070c257210 */ /* 0x000fc60007fde0ff */
[----:B------:R-:W-:Y:S04]  /*128c0*/  STL [R1+0x7ac], R21 ;  /* 0x0007ac1501007387 */ /* 0x000fe80000100800 */
[----:B------:R-:W-:Y:S04]  /*128d0*/  STL [R1+0x830], R33 ;  /* 0x0008302101007387 */ /* 0x000fe80000100800 */
[----:B------:R-:W3:Y:S04]  /*128e0*/  LDL R39, [R1+0x288] ;  /* 0x0002880001277983 */ /* 0x000ee80000100800 */
[----:B------:R-:W-:Y:S04]  /*128f0*/  STL [R1+0x7ec], R16 ;  /* 0x0007ec1001007387 */ /* 0x000fe80000100800 */
[----:B------:R-:W-:Y:S04]  /*12900*/  STL [R1+0x870], R13 ;  /* 0x0008700d01007387 */ /* 0x000fe80000100800 */
[----:B------:R-:W-:Y:S04]  /*12910*/  STL [R1+0x82c], R10 ;  /* 0x00082c0a01007387 */ /* 0x000fe80000100800 */
[----:B------:R-:W-:Y:S04]  /*12920*/  STL [R1+0x8b0], R31 ;  /* 0x0008b01f01007387 */ /* 0x000fe80000100800 */
[----:B------:R-:W-:Y:S04]  /*12930*/  STL [R1+0x86c], R15 ;  /* 0x00086c0f01007387 */ /* 0x000fe80000100800 */
[----:B------:R-:W-:Y:S01]  /*12940*/  STL [R1+0x8f0], R37 ;  /* 0x0008f02501007387 */ /* 0x000fe20000100800 */
[----:B----4-:R-:W-:Y:S01]  /*12950*/  VIADD R38, R34, 0xffffff80 ;  /* 0xffffff8022267836 */ /* 0x010fe20000000000 */
[----:B------:R-:W-:-:S05]  /*12960*/  LEA.HI.X.SX32 R34, R14, R6, 0x1, P5 ;  /* 0x000000060e227211 */ /* 0x000fca00028f0eff */
[----:B------:R-:W-:Y:S01]  /*12970*/  STL [R1+0x8ac], R34 ;  /* 0x0008ac2201007387 */ /* 0x000fe20000100800 */
[----:B--2---:R-:W-:Y:S02]  /*12980*/  ISETP.GE.U32.AND P5, PT, R8, 0x7fffff09, PT ;  /* 0x7fffff090800780c */ /* 0x004fe40003fa6070 */
[----:B------:R-:W-:Y:S02]  /*12990*/  LEA.HI.X.SX32 R8, R12, R6, 0x1, P6 ;  /* 0x000000060c087211 */ /* 0x000fe400030f0eff */
[----:B------:R-:W-:Y:S01]  /*129a0*/  ISETP.GE.U32.AND P6, PT, R38, 0x7fffff01, PT ;  /* 0x7fffff012600780c */ /* 0x000fe20003fc6070 */
[----:B------:R-:W2:Y:S04]  /*129b0*/  LDL R12, [R1+0x424] ;  /* 0x00042400010c7983 */ /* 0x000ea80000100800 */
[----:B------:R-:W3:Y:S02]  /*129c0*/  LDL R38, [R1+0x284] ;  /* 0x0002840001267983 */ /* 0x000ee40000100800 */
[----:B---3--:R-:W-:-:S04]  /*129d0*/  @P0 LOP3.LUT R39, R39, R38, RZ, 0x3c, !PT ;  /* 0x0000002627270212 */ /* 0x008fc800078e3cff */
[----:B------:R-:W-:-:S04]  /*129e0*/  @P0 LOP3.LUT R38, R39, R38, RZ, 0x3c, !PT ;  /* 0x0000002627260212 */ /* 0x000fc800078e3cff */
[----:B------:R-:W-:-:S05]  /*129f0*/  @P0 LOP3.LUT R39, R39, R38, RZ, 0x3c, !PT ;  /* 0x0000002627270212 */ /* 0x000fca00078e3cff */
[----:B------:R-:W3:Y:S04]  /*12a00*/  @P0 LDG.E.U8 R2, desc[UR18][R38.64] ;  /* 0x0000001226020981 */ /* 0x000ee8000c1e1100 */
[----:B------:R-:W-:Y:S04]  /*12a10*/  STL [R1+0x8ec], R8 ;  /* 0x0008ec0801007387 */ /* 0x000fe80000100800 */
[----:B---3--:R0:W-:Y:S04]  /*12a20*/  STL [R1+0x2bc], R2 ;  /* 0x0002bc0201007387 */ /* 0x0081e80000100800 */
[----:B0-----:R-:W3:Y:S04]  /*12a30*/  LDL.LU R2, [R1+0x1634] ;  /* 0x0016340001027983 */ /* 0x001ee80000300800 */
[----:B------:R-:W4:Y:S04]  /*12a40*/  LDL R38, [R1+0x2c4] ;  /* 0x0002c40001267983 */ /* 0x000f280000100800 */
[----:B------:R-:W4:Y:S01]  /*12a50*/  LDL R39, [R1+0x2c8] ;  /* 0x0002c80001277983 */ /* 0x000f220000100800 */
[----:B------:R-:W-:-:S02]  /*12a60*/  PRMT R5, RZ, 0x7610, R5 ;  /* 0x00007610ff057816 */ /* 0x000fc40000000005 */
[----:B----4-:R-:W-:-:S04]  /*12a70*/  @P0 LOP3.LUT R39, R39, R38, RZ, 0x3c, !PT ;  /* 0x0000002627270212 */ /* 0x010fc800078e3cff */
[----:B------:R-:W-:-:S04]  /*12a80*/  @P0 LOP3.LUT R38, R39, R38, RZ, 0x3c, !PT ;  /* 0x0000002627260212 */ /* 0x000fc800078e3cff */
[----:B------:R-:W-:-:S05]  /*12a90*/  @P0 LOP3.LUT R39, R39, R38, RZ, 0x3c, !PT ;  /* 0x0000002627270212 */ /* 0x000fca00078e3cff */
[----:B------:R-:W4:Y:S01]  /*12aa0*/  @P0 LDG.E.U8 R5, desc[UR18][R38.64] ;  /* 0x0000001226050981 */ /* 0x000f22000c1e1100 */
[----:B------:R-:W-:-:S03]  /*12ab0*/  PRMT R14, RZ, 0x7610, R14 ;  /* 0x00007610ff0e7816 */ /* 0x000fc6000000000e */
[----:B----4-:R0:W-:Y:S04]  /*12ac0*/  STL [R1+0x2b4], R5 ;  /* 0x0002b40501007387 */ /* 0x0101e80000100800 */
[----:B0-----:R-:W4:Y:S04]  /*12ad0*/  LDL.LU R5, [R1+0x1630] ;  /* 0x0016300001057983 */ /* 0x001f280000300800 */
[----:B------:R-:W2:Y:S01]  /*12ae0*/  LDL R39, [R1+0x324] ;  /* 0x0003240001277983 */ /* 0x000ea20000100800 */
[----:B------:R-:W-:-:S03]  /*12af0*/  @P0 IMAD.MOV.U32 R38, RZ, RZ, R3 ;  /* 0x000000ffff260224 */ /* 0x000fc600078e0003 */
[----:B------:R-:W3:Y:S04]  /*12b00*/  LDL.LU R3, [R1+0x162c] ;  /* 0x00162c0001037983 */ /* 0x000ee80000300800 */
[----:B--2---:R0:W2:Y:S04]  /*12b10*/  @P0 LDG.E.U8 R14, desc[UR18][R38.64] ;  /* 0x00000012260e0981 */ /* 0x0040a8000c1e1100 */
[----:B------:R-:W0:Y:S04]  /*12b20*/  LDL R38, [R1+0x364] ;  /* 0x0003640001267983 */ /* 0x000e280000100800 */
[----:B------:R-:W0:Y:S01]  /*12b30*/  LDL R39, [R1+0x368] ;  /* 0x0003680001277983 */ /* 0x000e220000100800 */
[----:B---3--:R-:W-:-:S02]  /*12b40*/  PRMT R2, RZ, 0x7610, R2 ;  /* 0x00007610ff027816 */ /* 0x008fc40000000002 */
[----:B0-----:R-:W-:-:S04]  /*12b50*/  @P0 LOP3.LUT R39, R39, R38, RZ, 0x3c, !PT ;  /* 0x0000002627270212 */ /* 0x001fc800078e3cff */
[----:B------:R-:W-:-:S04]  /*12b60*/  @P0 LOP3.LUT R38, R39, R38, RZ, 0x3c, !PT ;  /* 0x0000002627260212 */ /* 0x000fc800078e3cff */
[----:B------:R-:W-:-:S05]  /*12b70*/  @P0 LOP3.LUT R39, R39, R38, RZ, 0x3c, !PT ;  /* 0x0000002627270212 */ /* 0x000fca00078e3cff */
[----:B------:R-:W3:Y:S04]  /*12b80*/  @P0 LDG.E.U8 R2, desc[UR18][R38.64] ;  /* 0x0000001226020981 */ /* 0x000ee8000c1e1100 */
[----:B--2---:R0:W-:Y:S04]  /*12b90*/  STL [R1+0x2a4], R14 ;  /* 0x0002a40e01007387 */ /* 0x0041e80000100800 */
[----:B0-----:R-:W2:Y:S04]  /*12ba0*/  LDL R14, [R1+0x528] ;  /* 0x00052800010e7983 */ /* 0x001ea80000100800 */
[----:B---3--:R0:W-:Y:S04]  /*12bb0*/  STL [R1+0x29c], R2 ;  /* 0x00029c0201007387 */ /* 0x0081e80000100800 */
[----:B0-----:R-:W3:Y:S04]  /*12bc0*/  LDL.LU R2, [R1+0x1628] ;  /* 0x0016280001027983 */ /* 0x001ee80000300800 */
[----:B------:R-:W2:Y:S01]  /*12bd0*/  LDL R39, [R1+0x3a4] ;  /* 0x0003a40001277983 */ /* 0x000ea20000100800 */
[----:B----4-:R-:W-:Y:S01]  /*12be0*/  PRMT R5, RZ, 0x7610, R5 ;  /* 0x00007610ff057816 */ /* 0x010fe20000000005 */
[----:B------:R-:W-:-:S02]  /*12bf0*/  @P0 IMAD.MOV.U32 R38, RZ, RZ, R4 ;  /* 0x000000ffff260224 */ /* 0x000fc400078e0004 */
[----:B------:R-:W4:Y:S04]  /*12c00*/  LDL.LU R4, [R1+0x1624] ;  /* 0x0016240001047983 */ /* 0x000f280000300800 */
[----:B--2---:R-:W2:Y:S04]  /*12c10*/  @P0 LDG.E.U8 R5, desc[UR18][R38.64] ;  /* 0x0000001226050981 */ /* 0x004ea8000c1e1100 */
[----:B--2---:R0:W-:Y:S04]  /*12c20*/  STL [R1+0x7c], R5 ;  /* 0x00007c0501007387 */ /* 0x0041e80000100800 */
[----:B0-----:R-:W2:Y:S04]  /*12c30*/  LDL.LU R5, [R1+0x1620] ;  /* 0x0016200001057983 */ /* 0x001ea80000300800 */
[----:B------:R-:W2:Y:S04]  /*12c40*/  LDL R38, [R1+0x3e4] ;  /* 0x0003e40001267983 */ /* 0x000ea80000100800 */
[----:B------:R-:W2:Y:S01]  /*12c50*/  LDL R39, [R1+0x3e8] ;  /* 0x0003e80001277983 */ /* 0x000ea20000100800 */
[----:B------:R-:W-:-:S02]  /*12c60*/  PRMT R3, RZ, 0x7610, R3 ;  /* 0x00007610ff037816 */ /* 0x000fc40000000003 */
[----:B---3--:R-:W-:Y:S02]  /*12c70*/  PRMT R2, RZ, 0x7610, R2 ;  /* 0x00007610ff027816 */ /* 0x008fe40000000002 */
[----:B--2---:R-:W-:-:S04]  /*12c80*/  @P0 LOP3.LUT R39, R39, R38, RZ, 0x3c, !PT ;  /* 0x0000002627270212 */ /* 0x004fc800078e3cff */
[----:B------:R-:W-:-:S04]  /*12c90*/  @P0 LOP3.LUT R38, R39, R38, RZ, 0x3c, !PT ;  /* 0x0000002627260212 */ /* 0x000fc800078e3cff */
[----:B------:R-:W-:-:S05]  /*12ca0*/  @P0 LOP3.LUT R39, R39, R38, RZ, 0x3c, !PT ;  /* 0x0000002627270212 */ /* 0x000fca00078e3cff */
[----:B------:R0:W2:Y:S02]  /*12cb0*/  @P0 LDG.E.U8 R3, desc[UR18][R38.64] ;  /* 0x0000001226030981 */ /* 0x0000a4000c1e1100 */
[----:B0-----:R-:W-:Y:S02]  /*12cc0*/  @P0 IMAD.MOV.U32 R38, RZ, RZ, R85 ;  /* 0x000000ffff260224 */ /* 0x001fe400078e0055 */
[----:B------:R-:W-:-:S05]  /*12cd0*/  @P0 IMAD.MOV.U32 R39, RZ, RZ, R12 ;  /* 0x000000ffff270224 */ /* 0x000fca00078e000c */
[----:B------:R0:W3:Y:S01]  /*12ce0*/  @P0 LDG.E.U8 R2, desc[UR18][R38.64] ;  /* 0x0000001226020981 */ /* 0x0000e2000c1e1100 */
[----:B----4-:R-:W-:Y:S01]  /*12cf0*/  PRMT R4, RZ, 0x7610, R4 ;  /* 0x00007610ff047816 */ /* 0x010fe20000000004 */
[----:B0-----:R-:W-:Y:S02]  /*12d00*/  @P0 IMAD.MOV.U32 R38, RZ, RZ, R35 ;  /* 0x000000ffff260224 */ /* 0x001fe400078e0023 */
[----:B------:R-:W-:-:S05]  /*12d10*/  @P0 IMAD.MOV.U32 R39, RZ, RZ, R93 ;  /* 0x000000ffff270224 */ /* 0x000fca00078e005d */
[----:B------:R-:W4:Y:S04]  /*12d20*/  @P0 LDG.E.U8 R4, desc[UR18][R38.64] ;  /* 0x0000001226040981 */ /* 0x000f28000c1e1100 */
[----:B--2---:R0:W-:Y:S04]  /*12d30*/  STL [R1+0x149c], R3 ;  /* 0x00149c0301007387 */ /* 0x0041e80000100800 */
[----:B0-----:R-:W2:Y:S04]  /*12d40*/  LDL R3, [R1+0x5a4] ;  /* 0x0005a40001037983 */ /* 0x001ea80000100800 */
[----:B------:R-:W2:Y:S04]  /*12d50*/  LDL.LU R85, [R1+0x161c] ;  /* 0x00161c0001557983 */ /* 0x000ea80000300800 */
[----:B---3--:R0:W-:Y:S04]  /*12d60*/  STL [R1+0x14a0], R2 ;  /* 0x0014a00201007387 */ /* 0x0081e80000100800 */
[----:B0-----:R-:W3:Y:S04]  /*12d70*/  LDL R2, [R1+0x564] ;  /* 0x0005640001027983 */ /* 0x001ee80000100800 */
[----:B------:R-:W2:Y:S04]  /*12d80*/  LDL.LU R93, [R1+0x1618] ;  /* 0x00161800015d7983 */ /* 0x000ea80000300800 */
[----:B------:R-:W2:Y:S04]  /*12d90*/  LDL.LU R35, [R1+0x1614] ;  /* 0x0016140001237983 */ /* 0x000ea80000300800 */
[----:B------:R-:W2:Y:S04]  /*12da0*/  LDL R38, [R1+0x4a4] ;  /* 0x0004a40001267983 */ /* 0x000ea80000100800 */
[----:B------:R-:W2:Y:S01]  /*12db0*/  LDL R39, [R1+0x4a8] ;  /* 0x0004a80001277983 */ /* 0x000ea20000100800 */
[----:B------:R-:W-:-:S03]  /*12dc0*/  PRMT R5, RZ, 0x7610, R5 ;  /* 0x00007610ff057816 */ /* 0x000fc60000000005 */
[----:B------:R-:W3:Y:S04]  /*12dd0*/  LDL R12, [R1+0x5e4] ;  /* 0x0005e400010c7983 */ /* 0x000ee80000100800 */
[----:B----4-:R0:W-:Y:S04]  /*12de0*/  STL [R1+0x14a4], R4 ;  /* 0x0014a40401007387 */ /* 0x0101e80000100800 */
[----:B0-----:R-:W4:Y:S01]  /*12df0*/  LDL R4, [R1+0x524] ;  /* 0x0005240001047983 */ /* 0x001f220000100800 */
[----:B--2---:R-:W-:-:S04]  /*12e00*/  @P0 LOP3.LUT R39, R39, R38, RZ, 0x3c, !PT ;  /* 0x0000002627270212 */ /* 0x004fc800078e3cff */
[----:B------:R-:W-:-:S04]  /*12e10*/  @P0 LOP3.LUT R38, R39, R38, RZ, 0x3c, !PT ;  /* 0x0000002627260212 */ /* 0x000fc800078e3cff */
[----:B------:R-:W-:-:S05]  /*12e20*/  @P0 LOP3.LUT R39, R39, R38, RZ, 0x3c, !PT ;  /* 0x0000002627270212 */ /* 0x000fca00078e3cff */
[----:B------:R0:W2:Y:S04]  /*12e30*/  @P0 LDG.E.U8 R5, desc[UR18][R38.64] ;  /* 0x0000001226050981 */ /* 0x0000a8000c1e1100 */
[----:B------:R-:W0:Y:S04]  /*12e40*/  LDL R38, [R1+0x4e4] ;  /* 0x0004e40001267983 */ /* 0x000e280000100800 */
[----:B------:R-:W0:Y:S01]  /*12e50*/  LDL R39, [R1+0x4e8] ;  /* 0x0004e80001277983 */ /* 0x000e220000100800 */
[----:B------:R-:W-:Y:S02]  /*12e60*/  PRMT R85, RZ, 0x7610, R85 ;  /* 0x00007610ff557816 */ /* 0x000fe40000000055 */
[----:B------:R-:W-:-:S02]  /*12e70*/  PRMT R93, RZ, 0x7610, R93 ;  /* 0x00007610ff5d7816 */ /* 0x000fc4000000005d */
[----:B------:R-:W-:Y:S02]  /*12e80*/  PRMT R35, RZ, 0x7610, R35 ;  /* 0x00007610ff237816 */ /* 0x000fe40000000023 */
[----:B------:R-:W-:Y:S02]  /*12e90*/  PRMT R91, RZ, 0x7610, R91 ;  /* 0x00007610ff5b7816 */ /* 0x000fe4000000005b */
[----:B0-----:R-:W-:-:S04]  /*12ea0*/  @P0 LOP3.LUT R39, R39, R38, RZ, 0x3c, !PT ;  /* 0x0000002627270212 */ /* 0x001fc800078e3cff */
[----:B------:R-:W-:-:S04]  /*12eb0*/  @P0 LOP3.LUT R38, R39, R38, RZ, 0x3c, !PT ;  /* 0x0000002627260212 */ /* 0x000fc800078e3cff */
[----:B------:R-:W-:-:S05]  /*12ec0*/  @P0 LOP3.LUT R39, R39, R38, RZ, 0x3c, !PT ;  /* 0x0000002627270212 */ /* 0x000fca00078e3cff */
[----:B------:R0:W2:Y:S02]  /*12ed0*/  @P0 LDG.E.U8 R85, desc[UR18][R38.64] ;  /* 0x0000001226550981 */ /* 0x0000a4000c1e1100 */
[----:B0-----:R-:W-:Y:S02]  /*12ee0*/  @P0 IMAD.MOV.U32 R38, RZ, RZ, R14 ;  /* 0x000000ffff260224 */ /* 0x001fe400078e000e */
[----:B----4-:R-:W-:-:S05]  /*12ef0*/  @P0 IMAD.MOV.U32 R39, RZ, RZ, R4 ;  /* 0x000000ffff270224 */ /* 0x010fca00078e0004 */
[----:B------:R0:W4:Y:S02]  /*12f00*/  @P0 LDG.E.U8 R93, desc[UR18][R38.64] ;  /* 0x00000012265d0981 */ /* 0x000124000c1e1100 */
[----:B0-----:R-:W-:Y:S02]  /*12f10*/  @P0 IMAD.MOV.U32 R38, RZ, RZ, R87 ;  /* 0x000000ffff260224 */ /* 0x001fe400078e0057 */
[----:B---3--:R-:W-:-:S05]  /*12f20*/  @P0 IMAD.MOV.U32 R39, RZ, RZ, R2 ;  /* 0x000000ffff270224 */ /* 0x008fca00078e0002 */
[----:B------:R0:W3:Y:S02]  /*12f30*/  @P0 LDG.E.U8 R35, desc[UR18][R38.64] ;  /* 0x0000001226230981 */ /* 0x0000e4000c1e1100 */
[----:B0-----:R-:W-:Y:S02]  /*12f40*/  @P0 IMAD.MOV.U32 R38, RZ, RZ, R84 ;  /* 0x000000ffff260224 */ /* 0x001fe400078e0054 */
[----:B------:R-:W-:-:S05]  /*12f50*/  @P0 IMAD.MOV.U32 R39, RZ, RZ, R3 ;  /* 0x000000ffff270224 */ /* 0x000fca00078e0003 */
[----:B------:R0:W3:Y:S04]  /*12f60*/  @P0 LDG.E.U8 R91, desc[UR18][R38.64] ;  /* 0x00000012265b0981 */ /* 0x0000e8000c1e1100 */
[----:B--2---:R1:W-:Y:S01]  /*12f70*/  STL [R1+0x14a8], R5 ;  /* 0x0014a80501007387 */ /* 0x0043e20000100800 */
[----:B------:R-:W-:Y:S01]  /*12f80*/  PRMT R89, RZ, 0x7610, R89 ;  /* 0x00007610ff597816 */ /* 0x000fe20000000059 */
[----:B0-----:R-:W-:Y:S02]  /*12f90*/  @P0 IMAD.MOV.U32 R38, RZ, RZ, R82 ;  /* 0x000000ffff260224 */ /* 0x001fe400078e0052 */
[----:B------:R-:W-:-:S05]  /*12fa0*/  @P0 IMAD.MOV.U32 R39, RZ, RZ, R12 ;  /* 0x000000ffff270224 */ /* 0x000fca00078e000c */
[----:B------:R0:W2:Y:S04]  /*12fb0*/  @P0 LDG.E.U8 R89, desc[UR18][R38.64] ;  /* 0x0000001226590981 */ /* 0x0000a8000c1e1100 */
[----:B------:R0:W-:Y:S04]  /*12fc0*/  STL [R1+0x14ac], R85 ;  /* 0x0014ac5501007387 */ /* 0x0001e80000100800 */
[----:B-1----:R-:W2:Y:S04]  /*12fd0*/  LDL R5, [R1+0x6e4] ;  /* 0x0006e40001057983 */ /* 0x002ea80000100800 */
[----:B------:R-:W2:Y:S04]  /*12fe0*/  LDL R14, [R1+0x6e8] ;  /* 0x0006e800010e7983 */ /* 0x000ea80000100800 */
[----:B0-----:R-:W2:Y:S04]  /*12ff0*/  LDL R85, [R1+0x6a4] ;  /* 0x0006a40001557983 */ /* 0x001ea80000100800 */
[----:B----4-:R0:W-:Y:S04]  /*13000*/  STL [R1+0x14b0], R93 ;  /* 0x0014b05d01007387 */ /* 0x0101e80000100800 */
[----:B0-----:R-:W4:Y:S04]  /*13010*/  LDL R93, [R1+0x668] ;  /* 0x00066800015d7983 */ /* 0x001f280000100800 */
[----:B------:R-:W2:Y:S04]  /*13020*/  LDL.LU R87, [R1+0x1610] ;  /* 0x0016100001577983 */ /* 0x000ea80000300800 */
[----:B---3--:R-:W-:Y:S04]  /*13030*/  STL [R1+0x14b4], R35 ;  /* 0x0014b42301007387 */ /* 0x008fe80000100800 */
[----:B------:R-:W3:Y:S04]  /*13040*/  LDL.LU R84, [R1+0x160c] ;  /* 0x00160c0001547983 */ /* 0x000ee80000300800 */
[----:B------:R-:W4:Y:S04]  /*13050*/  LDL R4, [R1+0x724] ;  /* 0x0007240001047983 */ /* 0x000f280000100800 */
[----:B------:R-:W4:Y:S04]  /*13060*/  LDL R2, [R1+0x728] ;  /* 0x0007280001027983 */ /* 0x000f280000100800 */
[----:B------:R0:W-:Y:S04]  /*13070*/  STL [R1+0x14b8], R91 ;  /* 0x0014b85b01007387 */ /* 0x0001e80000100800 */
[----:B0-----:R-:W4:Y:S04]  /*13080*/  LDL R91, [R1+0x664] ;  /* 0x00066400015b7983 */ /* 0x001f280000100800 */
[----:B------:R-:W4:Y:S04]  /*13090*/  LDL.LU R82, [R1+0x1608] ;  /* 0x0016080001527983 */ /* 0x000f280000300800 */
[----:B------:R-:W4:Y:S04]  /*130a0*/  LDL R39, [R1+0x628] ;  /* 0x0006280001277983 */ /* 0x000f280000100800 */
[----:B------:R-:W4:Y:S04]  /*130b0*/  LDL R3, [R1+0x764] ;  /* 0x0007640001037983 */ /* 0x000f280000100800 */
[----:B------:R-:W4:Y:S01]  /*130c0*/  LDL R12, [R1+0x768] ;  /* 0x00076800010c7983 */ /* 0x000f220000100800 */
[----:B--2---:R-:W-:-:S02]  /*130d0*/  PRMT R87, RZ, 0x7610, R87 ;  /* 0x00007610ff577816 */ /* 0x004fc40000000057 */
[----:B---3--:R-:W-:Y:S01]  /*130e0*/  PRMT R84, RZ, 0x7610, R84 ;  /* 0x00007610ff547816 */ /* 0x008fe20000000054 */
[----:B----4-:R-:W-:Y:S02]  /*130f0*/  @P0 IMAD.MOV.U32 R38, RZ, RZ, R39 ;  /* 0x000000ffff260224 */ /* 0x010fe400078e0027 */
[----:B------:R-:W-:-:S05]  /*13100*/  @P0 IMAD.MOV.U32 R39, RZ, RZ, R78 ;  /* 0x000000ffff270224 */ /* 0x000fca00078e004e */
[----:B------:R0:W2:Y:S02]  /*13110*/  @P0 LDG.E.U8 R87, desc[UR18][R38.64] ;  /* 0x0000001226570981 */ /* 0x0000a4000c1e1100 */
[----:B0-----:R-:W-:Y:S02]  /*13120*/  @P0 IMAD.MOV.U32 R38, RZ, RZ, R93 ;  /* 0x000000ffff260224 */ /* 0x001fe400078e005d */
[----:B------:R-:W-:-:S05]  /*13130*/  @P0 IMAD.MOV.U32 R39, RZ, RZ, R91 ;  /* 0x000000ffff270224 */ /* 0x000fca00078e005b */
[----:B------:R0:W3:Y:S04]  /*13140*/  @P0 LDG.E.U8 R84, desc[UR18][R38.64] ;  /* 0x0000001226540981 */ /* 0x0000e8000c1e1100 */
[----:B------:R-:W-:Y:S04]  /*13150*/  STL [R1+0x14bc], R89 ;  /* 0x0014bc5901007387 */ /* 0x000fe80000100800 */
[----:B------:R-:W4:Y:S01]  /*13160*/  LDL.LU R78, [R1+0x1604] ;  /* 0x00160400014e7983 */ /* 0x000f220000300800 */
[----:B0-----:R-:W-:-:S03]  /*13170*/  @P0 IMAD.MOV.U32 R38, RZ, RZ, R76 ;  /* 0x000000ffff260224 */ /* 0x001fc600078e004c */
[----:B--2---:R0:W-:Y:S04]  /*13180*/  STL [R1+0x14c0], R87 ;  /* 0x0014c05701007387 */ /* 0x0041e80000100800 */
[----:B0-----:R-:W2:Y:S04]  /*13190*/  LDL R87, [R1+0x7e4] ;  /* 0x0007e40001577983 */ /* 0x001ea80000100800 */
[----:B---3--:R-:W-:Y:S04]  /*131a0*/  STL [R1+0x14c4], R84 ;  /* 0x0014c45401007387 */ /* 0x008fe80000100800 */
[----:B------:R-:W3:Y:S01]  /*131b0*/  LDL.LU R76, [R1+0x1600] ;  /* 0x00160000014c7983 */ /* 0x000ee20000300800 */
[----:B------:R-:W-:Y:S01]  /*131c0*/  PRMT R82, RZ, 0x7610, R82 ;  /* 0x00007610ff527816 */ /* 0x000fe20000000052 */
[----:B------:R-:W-:Y:S01]  /*131d0*/  @P0 IMAD.MOV.U32 R39, RZ, RZ, R85 ;  /* 0x000000ffff270224 */ /* 0x000fe200078e0055 */
[----:B------:R-:W-:Y:S01]  /*131e0*/  PRMT R80, RZ, 0x7610, R80 ;  /* 0x00007610ff507816 */ /* 0x000fe20000000050 */
[----:B------:R-:W2:Y:S04]  /*131f0*/  LDL R89, [R1+0x828] ;  /* 0x0008280001597983 */ /* 0x000ea80000100800 */
[----:B------:R0:W2:Y:S01]  /*13200*/  @P0 LDG.E.U8 R82, desc[UR18][R38.64] ;  /* 0x0000001226520981 */ /* 0x0000a2000c1e1100 */
[----:B----4-:R-:W-:Y:S01]  /*13210*/  PRMT R78, RZ, 0x7610, R78 ;  /* 0x00007610ff4e7816 */ /* 0x010fe2000000004e */
[----:B0-----:R-:W-:-:S02]  /*13220*/  @P0 IMAD.MOV.U32 R38, RZ, RZ, R14 ;  /* 0x000000ffff260224 */ /* 0x001fc400078e000e */
[----:B------:R-:W-:-:S05]  /*13230*/  @P0 IMAD.MOV.U32 R39, RZ, RZ, R5 ;  /* 0x000000ffff270224 */ /* 0x000fca00078e0005 */
[----:B------:R0:W4:Y:S02]  /*13240*/  @P0 LDG.E.U8 R80, desc[UR18][R38.64] ;  /* 0x0000001226500981 */ /* 0x000124000c1e1100 */
[----:B0-----:R-:W-:Y:S02]  /*13250*/  @P0 IMAD.MOV.U32 R38, RZ, RZ, R2 ;  /* 0x000000ffff260224 */ /* 0x001fe400078e0002 */
[----:B------:R-:W-:-:S05]  /*13260*/  @P0 IMAD.MOV.U32 R39, RZ, RZ, R4 ;  /* 0x000000ffff270224 */ /* 0x000fca00078e0004 */
[----:B------:R0:W4:Y:S02]  /*13270*/  @P0 LDG.E.U8 R78, desc[UR18][R38.64] ;  /* 0x00000012264e0981 */ /* 0x000124000c1e1100 */
[----:B0-----:R-:W-:Y:S02]  /*13280*/  @P0 IMAD.MOV.U32 R38, RZ, RZ, R12 ;  /* 0x000000ffff260224 */ /* 0x001fe400078e000c */
[----:B------:R-:W-:Y:S01]  /*13290*/  @P0 IMAD.MOV.U32 R39, RZ, RZ, R3 ;  /* 0x000000ffff270224 */ /* 0x000fe200078e0003 */
[----:B------:R-:W-:Y:S02]  /*132a0*/  PRMT R74, RZ, 0x7610, R74 ;  /* 0x00007610ff4a7816 */ /* 0x000fe4000000004a */
[----:B------:R-:W-:Y:S02]  /*132b0*/  PRMT R72, RZ, 0x7610, R72 ;  /* 0x00007610ff487816 */ /* 0x000fe40000000048 */
[----:B---3--:R-:W-:-:S06]  /*132c0*/  PRMT R76, RZ, 0x7610, R76 ;  /* 0x00007610ff4c7816 */ /* 0x008fcc000000004c */
[----:B------:R0:W3:Y:S02]  /*132d0*/  @P0 LDG.E.U8 R76, desc[UR18][R38.64] ;  /* 0x00000012264c0981 */ /* 0x0000e4000c1e1100 */
[----:B0-----:R-:W-:Y:S02]  /*132e0*/  @P0 IMAD.MOV.U32 R38, RZ, RZ, R66 ;  /* 0x000000ffff260224 */ /* 0x001fe400078e0042 */
[----:B------:R-:W-:-:S05]  /*132f0*/  @P0 IMAD.MOV.U32 R39, RZ, RZ, R68 ;  /* 0x000000ffff270224 */ /* 0x000fca00078e0044 */
[----:B------:R0:W3:Y:S02]  /*13300*/  @P0 LDG.E.U8 R74, desc[UR18][R38.64] ;  /* 0x00000012264a0981 */ /* 0x0000e4000c1e1100 */
[----:B0-----:R-:W-:Y:S02]  /*13310*/  @P0 IMAD.MOV.U32 R38, RZ, RZ, R64 ;  /* 0x000000ffff260224 */ /* 0x001fe400078e0040 */
[----:B--2---:R-:W-:-:S05]  /*13320*/  @P0 IMAD.MOV.U32 R39, RZ, RZ, R87 ;  /* 0x000000ffff270224 */ /* 0x004fca00078e0057 */
[----:B------:R0:W2:Y:S04]  /*13330*/  @P0 LDG.E.U8 R72, desc[UR18][R38.64] ;  /* 0x0000001226480981 */ /* 0x0000a8000c1e1100 */
[----:B------:R-:W-:Y:S04]  /*13340*/  STL [R1+0x14c8], R82 ;  /* 0x0014c85201007387 */ /* 0x000fe80000100800 */
[----:B------:R-:W2:Y:S04]  /*13350*/  LDL R91, [R1+0x864] ;  /* 0x00086400015b7983 */ /* 0x000ea80000100800 */
[----:B------:R-:W2:Y:S04]  /*13360*/  LDL R14, [R1+0x868] ;  /* 0x00086800010e7983 */ /* 0x000ea80000100800 */
[----:B------:R-:W2:Y:S04]  /*13370*/  LDL R93, [R1+0x8a4] ;  /* 0x0008a400015d7983 */ /* 0x000ea80000100800 */
[----:B------:R-:W2:Y:S04]  /*13380*/  LDL R85, [R1+0x8a8] ;  /* 0x0008a80001557983 */ /* 0x000ea80000100800 */
[----:B----4-:R-:W-:Y:S04]  /*13390*/  STL [R1+0x14cc], R80 ;  /* 0x0014cc5001007387 */ /* 0x010fe80000100800 */
[----:B------:R-:W4:Y:S04]  /*133a0*/  LDL R5, [R1+0x8e8] ;  /* 0x0008e80001057983 */ /* 0x000f280000100800 */
[----:B------:R-:W-:Y:S04]  /*133b0*/  STL [R1+0x14d0], R78 ;  /* 0x0014d04e01007387 */ /* 0x000fe80000100800 */
[----:B------:R-:W4:Y:S04]  /*133c0*/  LDL R4, [R1+0x924] ;  /* 0x0009240001047983 */ /* 0x000f280000100800 */
[----:B------:R-:W4:Y:S01]  /*133d0*/  LDL R2, [R1+0x928] ;  /* 0x0009280001027983 */ /* 0x000f220000100800 */
[----:B0-----:R-:W-:-:S03]  /*133e0*/  @P0 IMAD.MOV.U32 R39, RZ, RZ, R62 ;  /* 0x000000ffff270224 */ /* 0x001fc600078e003e */
[----:B---3--:R-:W-:Y:S04]  /*133f0*/  STL [R1+0x14d4], R76 ;  /* 0x0014d44c01007387 */ /* 0x008fe80000100800 */
[----:B------:R-:W3:Y:S04]  /*13400*/  LDL.LU R68, [R1+0x15fc] ;  /* 0x0015fc0001447983 */ /* 0x000ee80000300800 */
[----:B------:R-:W4:Y:S04]  /*13410*/  LDL.LU R66, [R1+0x15f8] ;  /* 0x0015f80001427983 */ /* 0x000f280000300800 */
[----:B------:R-:W4:Y:S04]  /*13420*/  LDL R3, [R1+0x964] ;  /* 0x0009640001037983 */ /* 0x000f280000100800 */
[----:B------:R-:W4:Y:S04]  /*13430*/  LDL R12, [R1+0x968] ;  /* 0x00096800010c7983 */ /* 0x000f280000100800 */
[----:B------:R-:W-:Y:S04]  /*13440*/  STL [R1+0x14d8], R74 ;  /* 0x0014d84a01007387 */ /* 0x000fe80000100800 */
[----:B------:R-:W4:Y:S04]  /*13450*/  LDL.LU R64, [R1+0x15f4] ;  /* 0x0015f40001407983 */ /* 0x000f280000300800 */
[----:B--2---:R-:W-:Y:S04]  /*13460*/  STL [R1+0x14dc], R72 ;  /* 0x0014dc4801007387 */ /* 0x004fe80000100800 */
[----:B------:R-:W2:Y:S01]  /*13470*/  LDL.LU R62, [R1+0x15f0] ;  /* 0x0015f000013e7983 */ /* 0x000ea20000300800 */
[----:B------:R-:W-:Y:S01]  /*13480*/  PRMT R70, RZ, 0x7610, R70 ;  /* 0x00007610ff467816 */ /* 0x000fe20000000046 */
[----:B------:R-:W-:-:S05]  /*13490*/  @P0 IMAD.MOV.U32 R38, RZ, RZ, R89 ;  /* 0x000000ffff260224 */ /* 0x000fca00078e0059 */
[----:B------:R0:W2:Y:S02]  /*134a0*/  @P0 LDG.E.U8 R70, desc[UR18][R38.64] ;  /* 0x0000001226460981 */ /* 0x0000a4000c1e1100 */
[----:B0-----:R-:W-:Y:S02]  /*134b0*/  @P0 IMAD.MOV.U32 R38, RZ, RZ, R14 ;  /* 0x000000ffff260224 */ /* 0x001fe400078e000e */
[----:B------:R-:W-:Y:S01]  /*134c0*/  @P0 IMAD.MOV.U32 R39, RZ, RZ, R91 ;  /* 0x000000ffff270224 */ /* 0x000fe200078e005b */
[----:B------:R-:W-:Y:S02]  /*134d0*/  PRMT R60, RZ, 0x7610, R60 ;  /* 0x00007610ff3c7816 */ /* 0x000fe4000000003c */
[----:B---3--:R-:W-:Y:S02]  /*134e0*/  PRMT R68, RZ, 0x7610, R68 ;  /* 0x00007610ff447816 */ /* 0x008fe40000000044 */
[----:B----4-:R-:W-:-:S04]  /*134f0*/  PRMT R66, RZ, 0x7610, R66 ;  /* 0x00007610ff427816 */ /* 0x010fc80000000042 */
[----:B------:R0:W3:Y:S02]  /*13500*/  @P0 LDG.E.U8 R68, desc[UR18][R38.64] ;  /* 0x0000001226440981 */ /* 0x0000e4000c1e1100 */
[----:B0-----:R-:W-:Y:S02]  /*13510*/  @P0 IMAD.MOV.U32 R38, RZ, RZ, R85 ;  /* 0x000000ffff260224 */ /* 0x001fe400078e0055 */
[----:B------:R-:W-:Y:S01]  /*13520*/  @P0 IMAD.MOV.U32 R39, RZ, RZ, R93 ;  /* 0x000000ffff270224 */ /* 0x000fe200078e005d */
[----:B------:R-:W-:-:S04]  /*13530*/  PRMT R64, RZ, 0x7610, R64 ;  /* 0x00007610ff407816 */ /* 0x000fc80000000040 */
[----:B------:R0:W4:Y:S02]  /*13540*/  @P0 LDG.E.U8 R66, desc[UR18][R38.64] ;  /* 0x0000001226420981 */ /* 0x000124000c1e1100 */
[----:B0-----:R-:W-:Y:S02]  /*13550*/  @P0 IMAD.MOV.U32 R38, RZ, RZ, R5 ;  /* 0x000000ffff260224 */ /* 0x001fe400078e0005 */
[----:B------:R-:W-:Y:S01]  /*13560*/  @P0 IMAD.MOV.U32 R39, RZ, RZ, R58 ;  /* 0x000000ffff270224 */ /* 0x000fe200078e003a */
[----:B--2---:R-:W-:-:S04]  /*13570*/  PRMT R62, RZ, 0x7610, R62 ;  /* 0x00007610ff3e7816 */ /* 0x004fc8000000003e */
[----:B------:R0:W2:Y:S02]  /*13580*/  @P0 LDG.E.U8 R64, desc[UR18][R38.64] ;  /* 0x0000001226400981 */ /* 0x0000a4000c1e1100 */
[----:B0-----:R-:W-:Y:S02]  /*13590*/  @P0 IMAD.MOV.U32 R38, RZ, RZ, R2 ;  /* 0x000000ffff260224 */ /* 0x001fe400078e0002 */
[----:B------:R-:W-:-:S05]  /*135a0*/  @P0 IMAD.MOV.U32 R39, RZ, RZ, R4 ;  /* 0x000000ffff270224 */ /* 0x000fca00078e0004 */
[----:B------:R0:W2:Y:S02]  /*135b0*/  @P0 LDG.E.U8 R62, desc[UR18][R38.64] ;  /* 0x00000012263e0981 */ /* 0x0000a4000c1e1100 */
[----:B0-----:R-:W-:Y:S02]  /*135c0*/  @P0 IMAD.MOV.U32 R38, RZ, RZ, R12 ;  /* 0x000000ffff260224 */ /* 0x001fe400078e000c */
[----:B------:R-:W-:-:S05]  /*135d0*/  @P0 IMAD.MOV.U32 R39, RZ, RZ, R3 ;  /* 0x000000ffff270224 */ /* 0x000fca00078e0003 */
[----:B------:R0:W2:Y:S04]  /*135e0*/  @P0 LDG.E.U8 R60, desc[UR18][R38.64] ;  /* 0x00000012263c0981 */ /* 0x0000a8000c1e1100 */
[----:B------:R-:W-:Y:S04]  /*135f0*/  STL [R1+0x14e0], R70 ;  /* 0x0014e04601007387 */ /* 0x000fe80000100800 */
[----:B------:R-:W2:Y:S01]  /*13600*/  LDL R14, [R1+0x9e4] ;  /* 0x0009e400010e7983 */ /* 0x000ea20000100800 */
[----:B0-----:R-:W-:Y:S02]  /*13610*/  @P0 IMAD.MOV.U32 R39, RZ, RZ, R56 ;  /* 0x000000ffff270224 */ /* 0x001fe400078e0038 */
[----:B------:R-:W-:Y:S01]  /*13620*/  @P0 IMAD.MOV.U32 R38, RZ, RZ, R32 ;  /* 0x000000ffff260224 */ /* 0x000fe200078e0020 */
[----:B---3--:R-:W-:Y:S04]  /*13630*/  STL [R1+0x14e4], R68 ;  /* 0x0014e44401007387 */ /* 0x008fe80000100800 */
[----:B------:R-:W3:Y:S04]  /*13640*/  LDL R91, [R1+0xa1c] ;  /* 0x000a1c00015b7983 */ /* 0x000ee80000100800 */
[----:B----4-:R-:W-:Y:S04]  /*13650*/  STL [R1+0x14e8], R66 ;  /* 0x0014e84201007387 */ /* 0x010fe80000100800 */
[----:B------:R-:W4:Y:S04]  /*13660*/  LDL.LU R58, [R1+0x15ec] ;  /* 0x0015ec00013a7983 */ /* 0x000f280000300800 */
[----:B------:R-:W3:Y:S04]  /*13670*/  LDL R93, [R1+0xa54] ;  /* 0x000a5400015d7983 */ /* 0x000ee80000100800 */
[----:B------:R-:W3:Y:S04]  /*13680*/  LDL R85, [R1+0x28c] ;  /* 0x00028c0001557983 */ /* 0x000ee80000100800 */
[----:B--2---:R-:W-:Y:S04]  /*13690*/  STL [R1+0x14ec], R64 ;  /* 0x0014ec4001007387 */ /* 0x004fe80000100800 */
[----:B------:R-:W-:Y:S04]  /*136a0*/  STL [R1+0x14f0], R62 ;  /* 0x0014f03e01007387 */ /* 0x000fe80000100800 */
[----:B------:R-:W2:Y:S04]  /*136b0*/  LDL R5, [R1+0x32c] ;  /* 0x00032c0001057983 */ /* 0x000ea80000100800 */
[----:B------:R-:W2:Y:S04]  /*136c0*/  LDL R4, [R1+0x36c] ;  /* 0x00036c0001047983 */ /* 0x000ea80000100800 */
[----:B------:R-:W-:Y:S04]  /*136d0*/  STL [R1+0x14f4], R60 ;  /* 0x0014f43c01007387 */ /* 0x000fe80000100800 */
[----:B------:R-:W2:Y:S04]  /*136e0*/  LDL.LU R56, [R1+0x15e8] ;  /* 0x0015e80001387983 */ /* 0x000ea80000300800 */
[----:B------:R-:W2:Y:S01]  /*136f0*/  LDL.LU R32, [R1+0x15e4] ;  /* 0x0015e40001207983 */ /* 0x000ea20000300800 */
[----:B------:R-:W-:-:S02]  /*13700*/  PRMT R59, RZ, 0x7610, R59 ;  /* 0x00007610ff3b7816 */ /* 0x000fc4000000003b */
[----:B------:R-:W-:Y:S01]  /*13710*/  PRMT R57, RZ, 0x7610, R57 ;  /* 0x00007610ff397816 */ /* 0x000fe20000000039 */
[----:B------:R-:W2:Y:S04]  /*13720*/  LDL R2, [R1+0x3ac] ;  /* 0x0003ac0001027983 */ /* 0x000ea80000100800 */
[----:B------:R0:W2:Y:S04]  /*13730*/  @P0 LDG.E.U8 R59, desc[UR18][R38.64] ;  /* 0x00000012263b0981 */ /* 0x0000a8000c1e1100 */
[----:B------:R-:W2:Y:S04]  /*13740*/  LDL R3, [R1+0x3b0] ;  /* 0x0003b00001037983 */ /* 0x000ea80000100800 */
[----:B------:R-:W2:Y:S01]  /*13750*/  LDL R12, [R1+0x3ec] ;  /* 0x0003ec00010c7983 */ /* 0x000ea20000100800 */
[----:B0-----:R-:W-:-:S02]  /*13760*/  @P0 IMAD.MOV.U32 R38, RZ, RZ, R30 ;  /* 0x000000ffff260224 */ /* 0x001fc400078e001e */
[----:B------:R-:W-:Y:S01]  /*13770*/  @P0 IMAD.MOV.U32 R39, RZ, RZ, R14 ;  /* 0x000000ffff270224 */ /* 0x000fe200078e000e */
[----:B----4-:R-:W-:-:S06]  /*13780*/  PRMT R58, RZ, 0x7610, R58 ;  /* 0x00007610ff3a7816 */ /* 0x010fcc000000003a */
[----:B------:R0:W4:Y:S02]  /*13790*/  @P0 LDG.E.U8 R58, desc[UR18][R38.64] ;  /* 0x00000012263a0981 */ /* 0x000124000c1e1100 */
[----:B0-----:R-:W-:Y:S02]  /*137a0*/  @P0 IMAD.MOV.U32 R38, RZ, RZ, R23 ;  /* 0x000000ffff260224 */ /* 0x001fe400078e0017 */
[----:B---3--:R-:W-:-:S05]  /*137b0*/  @P0 IMAD.MOV.U32 R39, RZ, RZ, R91 ;  /* 0x000000ffff270224 */ /* 0x008fca00078e005b */
[----:B------:R0:W3:Y:S02]  /*137c0*/  @P0 LDG.E.U8 R57, desc[UR18][R38.64] ;  /* 0x0000001226390981 */ /* 0x0000e4000c1e1100 */
[----:B0-----:R-:W-:Y:S02]  /*137d0*/  @P0 IMAD.MOV.U32 R38, RZ, RZ, R22 ;  /* 0x000000ffff260224 */ /* 0x001fe400078e0016 */
[----:B------:R-:W-:Y:S01]  /*137e0*/  @P0 IMAD.MOV.U32 R39, RZ, RZ, R93 ;  /* 0x000000ffff270224 */ /* 0x000fe200078e005d */
[----:B--2---:R-:W-:-:S06]  /*137f0*/  PRMT R56, RZ, 0x7610, R56 ;  /* 0x00007610ff387816 */ /* 0x004fcc0000000038 */
[----:B------:R0:W2:Y:S01]  /*13800*/  @P0 LDG.E.U8 R56, desc[UR18][R38.64] ;  /* 0x0000001226380981 */ /* 0x0000a2000c1e1100 */
[----:B------:R-:W-:Y:S01]  /*13810*/  PRMT R32, RZ, 0x7610, R32 ;  /* 0x00007610ff207816 */ /* 0x000fe20000000020 */
[----:B0-----:R-:W-:Y:S02]  /*13820*/  @P0 IMAD.MOV.U32 R38, RZ, RZ, R24 ;  /* 0x000000ffff260224 */ /* 0x001fe400078e0018 */
[----:B------:R-:W-:-:S05]  /*13830*/  @P0 IMAD.MOV.U32 R39, RZ, RZ, R85 ;  /* 0x000000ffff270224 */ /* 0x000fca00078e0055 */
[----:B------:R0:W2:Y:S04]  /*13840*/  @P0 LDG.E.U8 R32, desc[UR18][R38.64] ;  /* 0x0000001226200981 */ /* 0x0000a8000c1e1100 */
[----:B------:R-:W-:Y:S04]  /*13850*/  STL [R1+0x14f8], R59 ;  /* 0x0014f83b01007387 */ /* 0x000fe80000100800 */
[----:B------:R-:W2:Y:S04]  /*13860*/  LDL.LU R30, [R1+0x15e0] ;  /* 0x0015e000011e7983 */ /* 0x000ea80000300800 */
[----:B------:R-:W2:Y:S01]  /*13870*/  LDL R14, [R1+0x42c] ;  /* 0x00042c00010e7983 */ /* 0x000ea20000100800 */
[----:B0-----:R-:W-:-:S03]  /*13880*/  @P0 IMAD.MOV.U32 R39, RZ, RZ, R25 ;  /* 0x000000ffff270224 */ /* 0x001fc600078e0019 */
[----:B----4-:R-:W-:Y:S04]  /*13890*/  STL [R1+0x14fc], R58 ;  /* 0x0014fc3a01007387 */ /* 0x010fe80000100800 */
[----:B------:R-:W4:Y:S04]  /*138a0*/  LDL.LU R23, [R1+0x15dc] ;  /* 0x0015dc0001177983 */ /* 0x000f280000300800 */
[----:B---3--:R-:W-:Y:S04]  /*138b0*/  STL [R1+0x1500], R57 ;  /* 0x0015003901007387 */ /* 0x008fe80000100800 */
[----:B------:R-:W3:Y:S04]  /*138c0*/  LDL.LU R22, [R1+0x15d8] ;  /* 0x0015d80001167983 */ /* 0x000ee80000300800 */
[----:B--2---:R-:W-:Y:S04]  /*138d0*/  STL [R1+0x1504], R56 ;  /* 0x0015043801007387 */ /* 0x004fe80000100800 */
[----:B------:R-:W2:Y:S04]  /*138e0*/  LDL.LU R24, [R1+0x15d4] ;  /* 0x0015d40001187983 */ /* 0x000ea80000300800 */
[----:B------:R0:W-:Y:S04]  /*138f0*/  STL [R1+0x1508], R32 ;  /* 0x0015082001007387 */ /* 0x0001e80000100800 */
[----:B------:R-:W2:Y:S01]  /*13900*/  LDL.LU R25, [R1+0x15d0] ;  /* 0x0015d00001197983 */ /* 0x000ea20000300800 */
[----:B------:R-:W-:-:S03]  /*13910*/  @P0 IMAD.MOV.U32 R38, RZ, RZ, R27 ;  /* 0x000000ffff260224 */ /* 0x000fc600078e001b */
[----:B------:R-:W2:Y:S01]  /*13920*/  LDL.LU R27, [R1+0x15cc] ;  /* 0x0015cc00011b7983 */ /* 0x000ea20000300800 */
[----:B------:R-:W-:-:S06]  /*13930*/  PRMT R30, RZ, 0x7610, R30 ;  /* 0x00007610ff1e7816 */ /* 0x000fcc000000001e */
[----:B------:R1:W2:Y:S02]  /*13940*/  @P0 LDG.E.U8 R30, desc[UR18][R38.64] ;  /* 0x00000012261e0981 */ /* 0x0002a4000c1e1100 */
[----:B-1----:R-:W-:Y:S02]  /*13950*/  @P0 IMAD.MOV.U32 R38, RZ, RZ, R26 ;  /* 0x000000ffff260224 */ /* 0x002fe400078e001a */
[----:B------:R-:W-:Y:S01]  /*13960*/  @P0 IMAD.MOV.U32 R39, RZ, RZ, R5 ;  /* 0x000000ffff270224 */ /* 0x000fe200078e0005 */
[----:B------:R-:W2:Y:S01]  /*13970*/  LDL.LU R26, [R1+0x15c8] ;  /* 0x0015c800011a7983 */ /* 0x000ea20000300800 */
[----:B----4-:R-:W-:-:S06]  /*13980*/  PRMT R23, RZ, 0x7610, R23 ;  /* 0x00007610ff177816 */ /* 0x010fcc0000000017 */
[----:B------:R1:W4:Y:S02]  /*13990*/  @P0 LDG.E.U8 R23, desc[UR18][R38.64] ;  /* 0x0000001226170981 */ /* 0x000324000c1e1100 */
[----:B-1----:R-:W-:Y:S01]  /*139a0*/  @P0 IMAD.MOV.U32 R38, RZ, RZ, R36 ;  /* 0x000000ffff260224 */ /* 0x002fe200078e0024 */
[----:B---3--:R-:W-:Y:S01]  /*139b0*/  PRMT R22, RZ, 0x7610, R22 ;  /* 0x00007610ff167816 */ /* 0x008fe20000000016 */
[----:B------:R-:W-:Y:S01]  /*139c0*/  @P0 IMAD.MOV.U32 R39, RZ, RZ, R4 ;  /* 0x000000ffff270224 */ /* 0x000fe200078e0004 */
[----:B------:R-:W3:Y:S04]  /*139d0*/  LDL.LU R36, [R1+0x15c4] ;  /* 0x0015c40001247983 */ /* 0x000ee80000300800 */
[----:B------:R1:W4:Y:S02]  /*139e0*/  @P0 LDG.E.U8 R22, desc[UR18][R38.64] ;  /* 0x0000001226160981 */ /* 0x000324000c1e1100 */
[----:B-1----:R-:W-:-:S02]  /*139f0*/  @P0 IMAD.MOV.U32 R38, RZ, RZ, R3 ;  /* 0x000000ffff260224 */ /* 0x002fc400078e0003 */
[----:B------:R-:W-:Y:S01]  /*13a00*/  @P0 IMAD.MOV.U32 R39, RZ, RZ, R2 ;  /* 0x000000ffff270224 */ /* 0x000fe200078e0002 */
[----:B--2---:R-:W-:-:S06]  /*13a10*/  PRMT R24, RZ, 0x7610, R24 ;  /* 0x00007610ff187816 */ /* 0x004fcc0000000018 */
[----:B------:R1:W2:Y:S02]  /*13a20*/  @P0 LDG.E.U8 R24, desc[UR18][R38.64] ;  /* 0x0000001226180981 */ /* 0x0002a4000c1e1100 */
[----:B-1----:R-:W-:Y:S02]  /*13a30*/  @P0 IMAD.MOV.U32 R38, RZ, RZ, R28 ;  /* 0x000000ffff260224 */ /* 0x002fe400078e001c */
[----:B------:R-:W2:Y:S01]  /*13a40*/  LDL.LU R28, [R1+0x15c0] ;  /* 0x0015c000011c7983 */ /* 0x000ea20000300800 */
[----:B------:R-:W-:Y:S01]  /*13a50*/  PRMT R25, RZ, 0x7610, R25 ;  /* 0x00007610ff197816 */ /* 0x000fe20000000019 */
[----:B------:R-:W-:-:S05]  /*13a60*/  @P0 IMAD.MOV.U32 R39, RZ, RZ, R12 ;  /* 0x000000ffff270224 */ /* 0x000fca00078e000c */
[----:B------:R1:W4:Y:S02]  /*13a70*/  @P0 LDG.E.U8 R25, desc[UR18][R38.64] ;  /* 0x0000001226190981 */ /* 0x000324000c1e1100 */
[----:B-1----:R-:W-:Y:S02]  /*13a80*/  @P0 IMAD.MOV.U32 R38, RZ, RZ, R29 ;  /* 0x000000ffff260224 */ /* 0x002fe400078e001d */
[----:B------:R-:W4:Y:S01]  /*13a90*/  LDL.LU R29, [R1+0x15bc] ;  /* 0x0015bc00011d7983 */ /* 0x000f220000300800 */
[----:B------:R-:W-:Y:S01]  /*13aa0*/  PRMT R27, RZ, 0x7610, R27 ;  /* 0x00007610ff1b7816 */ /* 0x000fe2000000001b */
[----:B------:R-:W-:-:S05]  /*13ab0*/  @P0 IMAD.MOV.U32 R39, RZ, RZ, R14 ;  /* 0x000000ffff270224 */ /* 0x000fca00078e000e */
[----:B------:R1:W4:Y:S01]  /*13ac0*/  @P0 LDG.E.U8 R27, desc[UR18][R38.64] ;  /* 0x00000012261b0981 */ /* 0x000322000c1e1100 */
[----:B------:R-:W-:Y:S01]  /*13ad0*/  PRMT R26, RZ, 0x7610, R26 ;  /* 0x00007610ff1a7816 */ /* 0x000fe2000000001a */
[----:B-1----:R-:W-:Y:S02]  /*13ae0*/  @P0 IMAD.MOV.U32 R39, RZ, RZ, R53 ;  /* 0x000000ffff270224 */ /* 0x002fe400078e0035 */
[----:B------:R-:W-:Y:S01]  /*13af0*/  @P0 IMAD.MOV.U32 R38, RZ, RZ, R92 ;  /* 0x000000ffff260224 */ /* 0x000fe200078e005c */
[----:B------:R-:W4:Y:S04]  /*13b00*/  LDL.LU R53, [R1+0x15b8] ;  /* 0x0015b80001357983 */ /* 0x000f280000300800 */
[----:B------:R-:W4:Y:S04]  /*13b10*/  LDL.LU R92, [R1+0x15b4] ;  /* 0x0015b400015c7983 */ /* 0x000f280000300800 */
[----:B------:R1:W4:Y:S02]  /*13b20*/  @P0 LDG.E.U8 R26, desc[UR18][R38.64] ;  /* 0x00000012261a0981 */ /* 0x000324000c1e1100 */
[----:B-1----:R-:W-:-:S02]  /*13b30*/  @P0 IMAD.MOV.U32 R38, RZ, RZ, R90 ;  /* 0x000000ffff260224 */ /* 0x002fc400078e005a */
[----:B------:R-:W-:Y:S02]  /*13b40*/  @P0 IMAD.MOV.U32 R39, RZ, RZ, R55 ;  /* 0x000000ffff270224 */ /* 0x000fe400078e0037 */
[----:B------:R-:W4:Y:S04]  /*13b50*/  LDL.LU R55, [R1+0x15b0] ;  /* 0x0015b00001377983 */ /* 0x000f280000300800 */
[----:B------:R-:W4:Y:S01]  /*13b60*/  LDL.LU R90, [R1+0x15ac] ;  /* 0x0015ac00015a7983 */ /* 0x000f220000300800 */
[----:B---3--:R-:W-:-:S06]  /*13b70*/  PRMT R36, RZ, 0x7610, R36 ;  /* 0x00007610ff247816 */ /* 0x008fcc0000000024 */
[----:B------:R1:W3:Y:S02]  /*13b80*/  @P0 LDG.E.U8 R36, desc[UR18][R38.64] ;  /* 0x0000001226240981 */ /* 0x0002e4000c1e1100 */
[----:B-1----:R-:W-:Y:S02]  /*13b90*/  @P0 IMAD.MOV.U32 R39, RZ, RZ, R63 ;  /* 0x000000ffff270224 */ /* 0x002fe400078e003f */
[----:B------:R-:W-:Y:S01]  /*13ba0*/  @P0 IMAD.MOV.U32 R38, RZ, RZ, R88 ;  /* 0x000000ffff260224 */ /* 0x000fe200078e0058 */
[----:B------:R-:W3:Y:S04]  /*13bb0*/  LDL.LU R63, [R1+0x15a8] ;  /* 0x0015a800013f7983 */ /* 0x000ee80000300800 */
[----:B------:R-:W3:Y:S01]  /*13bc0*/  LDL.LU R88, [R1+0x15a4] ;  /* 0x0015a40001587983 */ /* 0x000ee20000300800 */
[----:B--2---:R-:W-:-:S06]  /*13bd0*/  PRMT R28, RZ, 0x7610, R28 ;  /* 0x00007610ff1c7816 */ /* 0x004fcc000000001c */
[----:B------:R1:W2:Y:S02]  /*13be0*/  @P0 LDG.E.U8 R28, desc[UR18][R38.64] ;  /* 0x00000012261c0981 */ /* 0x0002a4000c1e1100 */
[----:B-1----:R-:W-:Y:S02]  /*13bf0*/  @P0 IMAD.MOV.U32 R39, RZ, RZ, R65 ;  /* 0x000000ffff270224 */ /* 0x002fe400078e0041 */
[----:B------:R-:W-:Y:S01]  /*13c00*/  @P0 IMAD.MOV.U32 R38, RZ, RZ, R86 ;  /* 0x000000ffff260224 */ /* 0x000fe200078e0056 */
[----:B------:R-:W2:Y:S04]  /*13c10*/  LDL.LU R65, [R1+0x15a0] ;  /* 0x0015a00001417983 */ /* 0x000ea80000300800 */
[----:B------:R-:W2:Y:S01]  /*13c20*/  LDL.LU R86, [R1+0x159c] ;  /* 0x00159c0001567983 */ /* 0x000ea20000300800 */
[----:B----4-:R-:W-:-:S06]  /*13c30*/  PRMT R29, RZ, 0x7610, R29 ;  /* 0x00007610ff1d7816 */ /* 0x010fcc000000001d */
[----:B------:R1:W4:Y:S02]  /*13c40*/  @P0 LDG.E.U8 R29, desc[UR18][R38.64] ;  /* 0x00000012261d0981 */ /* 0x000324000c1e1100 */
[----:B-1----:R-:W-:Y:S02]  /*13c50*/  @P0 IMAD.MOV.U32 R39, RZ, RZ, R79 ;  /* 0x000000ffff270224 */ /* 0x002fe400078e004f */
[----:B------:R-:W-:Y:S01]  /*13c60*/  @P0 IMAD.MOV.U32 R38, RZ, RZ, R83 ;  /* 0x000000ffff260224 */ /* 0x000fe200078e0053 */
[----:B------:R-:W4:Y:S04]  /*13c70*/  LDL.LU R79, [R1+0x1598] ;  /* 0x00159800014f7983 */ /* 0x000f280000300800 */
[----:B------:R-:W4:Y:S01]  /*13c80*/  LDL.LU R83, [R1+0x1594] ;  /* 0x0015940001537983 */ /* 0x000f220000300800 */
[----:B------:R-:W-:-:S06]  /*13c90*/  PRMT R92, RZ, 0x7610, R92 ;  /* 0x00007610ff5c7816 */ /* 0x000fcc000000005c */
        /* <DEDUP_REMOVED lines=20> */
[----:B------:R-:W2:Y:S01]  /*13de0*/  LDL.LU R73, [R1+0x1578] ;  /* 0x0015780001497983 */ /* 0x000ea20000300800 */
[----:B------:R-:W-:-:S03]  /*13df0*/  @P0 IMAD.MOV.U32 R38, RZ, RZ, R71 ;  /* 0x000000ffff260224 */ /* 0x000fc600078e0047 */
[----:B------:R-:W2:Y:S01]  /*13e00*/  LDL.LU R71, [R1+0x1574] ;  /* 0x0015740001477983 */ /* 0x000ea20000300800 */
[----:B----4-:R-:W-:-:S06]  /*13e10*/  PRMT R83, RZ, 0x7610, R83 ;  /* 0x00007610ff537816 */ /* 0x010fcc0000000053 */
[----:B------:R1:W4:Y:S02]  /*13e20*/  @P0 LDG.E.U8 R83, desc[UR18][R38.64] ;  /* 0x0000001226530981 */ /* 0x000324000c1e1100 */
[----:B-1----:R-:W-:Y:S02]  /*13e30*/  @P0 IMAD.MOV.U32 R39, RZ, RZ, R69 ;  /* 0x000000ffff270224 */ /* 0x002fe400078e0045 */
[----:B------:R-:W4:Y:S01]  /*13e40*/  LDL.LU R69, [R1+0x1570] ;  /* 0x0015700001457983 */ /* 0x000f220000300800 */
[----:B------:R-:W-:Y:S01]  /*13e50*/  @P0 IMAD.MOV.U32 R38, RZ, RZ, R0 ;  /* 0x000000ffff260224 */ /* 0x000fe200078e0000 */
[----:B------:R-:W-:Y:S02]  /*13e60*/  PRMT R79, RZ, 0x7610, R79 ;  /* 0x00007610ff4f7816 */ /* 0x000fe4000000004f */
[----:B------:R-:W-:Y:S01]  /*13e70*/  PRMT R77, RZ, 0x7610, R77 ;  /* 0x00007610ff4d7816 */ /* 0x000fe2000000004d */
[----:B------:R-:W4:Y:S01]  /*13e80*/  LDL.LU R0, [R1+0x156c] ;  /* 0x00156c0001007983 */ /* 0x000f220000300800 */
[----:B------:R-:W-:-:S03]  /*13e90*/  PRMT R81, RZ, 0x7610, R81 ;  /* 0x00007610ff517816 */ /* 0x000fc60000000051 */
[----:B------:R-:W4:Y:S04]  /*13ea0*/  LDL.LU R12, [R1+0x1c0] ;  /* 0x0001c000010c7983 */ /* 0x000f280000300800 */
[----:B------:R1:W4:Y:S02]  /*13eb0*/  @P0 LDG.E.U8 R81, desc[UR18][R38.64] ;  /* 0x0000001226510981 */ /* 0x000324000c1e1100 */
[----:B-1----:R-:W-:Y:S02]  /*13ec0*/  @P0 IMAD.MOV.U32 R38, RZ, RZ, R20 ;  /* 0x000000ffff260224 */ /* 0x002fe400078e0014 */
[----:B------:R-:W-:Y:S02]  /*13ed0*/  @P0 IMAD.MOV.U32 R39, RZ, RZ, R9 ;  /* 0x000000ffff270224 */ /* 0x000fe400078e0009 */
[----:B------:R-:W4:Y:S04]  /*13ee0*/  LDL.LU R9, [R1+0x1568] ;  /* 0x0015680001097983 */ /* 0x000f280000300800 */
[----:B------:R1:W4:Y:S04]  /*13ef0*/  @P0 LDG.E.U8 R79, desc[UR18][R38.64] ;  /* 0x00000012264f0981 */ /* 0x000328000c1e1100 */
[----:B------:R-:W4:Y:S01]  /*13f00*/  LDL.LU R20, [R1+0x1564] ;  /* 0x0015640001147983 */ /* 0x000f220000300800 */
[----:B-1----:R-:W-:-:S02]  /*13f10*/  @P0 IMAD.MOV.U32 R38, RZ, RZ, R18 ;  /* 0x000000ffff260224 */ /* 0x002fc400078e0012 */
[----:B------:R-:W-:Y:S02]  /*13f20*/  @P0 IMAD.MOV.U32 R39, RZ, RZ, R19 ;  /* 0x000000ffff270224 */ /* 0x000fe400078e0013 */
[----:B------:R-:W4:Y:S04]  /*13f30*/  LDL.LU R19, [R1+0x1560] ;  /* 0x0015600001137983 */ /* 0x000f280000300800 */
[----:B------:R-:W4:Y:S04]  /*13f40*/  LDL.LU R18, [R1+0x155c] ;  /* 0x00155c0001127983 */ /* 0x000f280000300800 */
[----:B------:R1:W4:Y:S04]  /*13f50*/  @P0 LDG.E.U8 R77, desc[UR18][R38.64] ;  /* 0x00000012264d0981 */ /* 0x000328000c1e1100 */
[----:B------:R-:W4:Y:S01]  /*13f60*/  LDL.LU R14, [R1+0x1bc] ;  /* 0x0001bc00010e7983 */ /* 0x000f220000300800 */
[----:B-1----:R-:W-:-:S03]  /*13f70*/  @P0 IMAD.MOV.U32 R38, RZ, RZ, R67 ;  /* 0x000000ffff260224 */ /* 0x002fc600078e0043 */
[----:B------:R-:W4:Y:S01]  /*13f80*/  LDL.LU R67, [R1+0x1558] ;  /* 0x0015580001437983 */ /* 0x000f220000300800 */
[----:B------:R-:W-:-:S03]  /*13f90*/  @P0 IMAD.MOV.U32 R39, RZ, RZ, R40 ;  /* 0x000000ffff270224 */ /* 0x000fc600078e0028 */
[----:B------:R-:W4:Y:S01]  /*13fa0*/  LDL.LU R40, [R1+0x1b8] ;  /* 0x0001b80001287983 */ /* 0x000f220000300800 */
[----:B---3--:R-:W-:-:S06]  /*13fb0*/  PRMT R75, RZ, 0x7610, R75 ;  /* 0x00007610ff4b7816 */ /* 0x008fcc000000004b */
[----:B------:R1:W3:Y:S02]  /*13fc0*/  @P0 LDG.E.U8 R75, desc[UR18][R38.64] ;  /* 0x00000012264b0981 */ /* 0x0002e4000c1e1100 */
[----:B-1----:R-:W-:Y:S02]  /*13fd0*/  @P0 IMAD.MOV.U32 R38, RZ, RZ, R17 ;  /* 0x000000ffff260224 */ /* 0x002fe400078e0011 */
[----:B------:R-:W-:Y:S02]  /*13fe0*/  @P0 IMAD.MOV.U32 R39, RZ, RZ, R21 ;  /* 0x000000ffff270224 */ /* 0x000fe400078e0015 */
[----:B------:R-:W3:Y:S04]  /*13ff0*/  LDL.LU R21, [R1+0x1554] ;  /* 0x0015540001157983 */ /* 0x000ee80000300800 */
[----:B------:R-:W3:Y:S01]  /*14000*/  LDL.LU R17, [R1+0x1550] ;  /* 0x0015500001117983 */ /* 0x000ee20000300800 */
[----:B--2---:R-:W-:-:S06]  /*14010*/  PRMT R73, RZ, 0x7610, R73 ;  /* 0x00007610ff497816 */ /* 0x004fcc0000000049 */
[----:B------:R1:W2:Y:S01]  /*14020*/  @P0 LDG.E.U8 R73, desc[UR18][R38.64] ;  /* 0x0000001226490981 */ /* 0x0002a2000c1e1100 */
[----:B------:R-:W-:Y:S01]  /*14030*/  PRMT R71, RZ, 0x7610, R71 ;  /* 0x00007610ff477816 */ /* 0x000fe20000000047 */
[----:B-1----:R-:W-:Y:S02]  /*14040*/  @P0 IMAD.MOV.U32 R39, RZ, RZ, R16 ;  /* 0x000000ffff270224 */ /* 0x002fe400078e0010 */
[----:B------:R-:W-:Y:S01]  /*14050*/  @P0 IMAD.MOV.U32 R38, RZ, RZ, R11 ;  /* 0x000000ffff260224 */ /* 0x000fe200078e000b */
[----:B------:R-:W2:Y:S04]  /*14060*/  LDL.LU R16, [R1+0x154c] ;  /* 0x00154c0001107983 */ /* 0x000ea80000300800 */
[----:B------:R-:W2:Y:S01]  /*14070*/  LDL.LU R11, [R1+0x1548] ;  /* 0x00154800010b7983 */ /* 0x000ea20000300800 */
[----:B----4-:R-:W-:-:S03]  /*14080*/  PRMT R69, RZ, 0x7610, R69 ;  /* 0x00007610ff457816 */ /* 0x010fc60000000045 */
[----:B------:R1:W4:Y:S02]  /*14090*/  @P0 LDG.E.U8 R71, desc[UR18][R38.64] ;  /* 0x0000001226470981 */ /* 0x000324000c1e1100 */
[----:B-1----:R-:W-:Y:S02]  /*140a0*/  @P0 IMAD.MOV.U32 R38, RZ, RZ, R33 ;  /* 0x000000ffff260224 */ /* 0x002fe400078e0021 */
[----:B------:R-:W-:Y:S02]  /*140b0*/  @P0 IMAD.MOV.U32 R39, RZ, RZ, R10 ;  /* 0x000000ffff270224 */ /* 0x000fe400078e000a */
[----:B------:R-:W4:Y:S04]  /*140c0*/  LDL.LU R10, [R1+0x1544] ;  /* 0x00154400010a7983 */ /* 0x000f280000300800 */
[----:B------:R1:W4:Y:S04]  /*140d0*/  @P0 LDG.E.U8 R69, desc[UR18][R38.64] ;  /* 0x0000001226450981 */ /* 0x000328000c1e1100 */
[----:B------:R-:W4:Y:S01]  /*140e0*/  LDL.LU R33, [R1+0x1540] ;  /* 0x0015400001217983 */ /* 0x000f220000300800 */
[----:B-1----:R-:W-:-:S02]  /*140f0*/  @P0 IMAD.MOV.U32 R39, RZ, RZ, R15 ;  /* 0x000000ffff270224 */ /* 0x002fc400078e000f */
[----:B------:R-:W-:Y:S01]  /*14100*/  @P0 IMAD.MOV.U32 R38, RZ, RZ, R13 ;  /* 0x000000ffff260224 */ /* 0x000fe200078e000d */
[----:B------:R-:W4:Y:S04]  /*14110*/  LDL.LU R15, [R1+0x153c] ;  /* 0x00153c00010f7983 */ /* 0x000f280000300800 */
[----:B------:R-:W4:Y:S01]  /*14120*/  LDL.LU R13, [R1+0x1538] ;  /* 0x00153800010d7983 */ /* 0x000f220000300800 */
[----:B------:R-:W-:Y:S02]  /*14130*/  PRMT R65, RZ, 0x7610, R65 ;  /* 0x00007610ff417816 */ /* 0x000fe40000000041 */
[----:B------:R-:W-:Y:S02]  /*14140*/  PRMT R63, RZ, 0x7610, R63 ;  /* 0x00007610ff3f7816 */ /* 0x000fe4000000003f */
[----:B------:R-:W-:-:S02]  /*14150*/  PRMT R35, RZ, 0x7610, R35 ;  /* 0x00007610ff237816 */ /* 0x000fc40000000023 */
[----:B------:R-:W-:-:S06]  /*14160*/  PRMT R67, RZ, 0x7610, R67 ;  /* 0x00007610ff437816 */ /* 0x000fcc0000000043 */
        /* <DEDUP_REMOVED lines=9> */
[----:B------:R3:W4:Y:S01]  /*14200*/  @P0 LDG.E.U8 R63, desc[UR18][R38.64] ;  /* 0x00000012263f0981 */ /* 0x000722000c1e1100 */
[----:B------:R-:W-:Y:S02]  /*14210*/  PRMT R61, RZ, 0x7610, R61 ;  /* 0x00007610ff3d7816 */ /* 0x000fe4000000003d */
[----:B------:R-:W-:Y:S01]  /*14220*/  PRMT R55, RZ, 0x7610, R55 ;  /* 0x00007610ff377816 */ /* 0x000fe20000000037 */
[----:B---3--:R-:W-:-:S02]  /*14230*/  @!P3 IMAD.MOV.U32 R39, RZ, RZ, R17 ;  /* 0x000000ffff27b224 */ /* 0x008fc400078e0011 */
[----:B------:R-:W3:Y:S01]  /*14240*/  LDL.LU R17, [R1+0x1528] ;  /* 0x0015280001117983 */ /* 0x000ee20000300800 */
[----:B--2---:R-:W-:-:S03]  /*14250*/  @!P3 IMAD.MOV.U32 R38, RZ, RZ, R16 ;  /* 0x000000ffff26b224 */ /* 0x004fc600078e0010 */
[----:B------:R-:W2:Y:S01]  /*14260*/  LDL.LU R16, [R1+0x1524] ;  /* 0x0015240001107983 */ /* 0x000ea20000300800 */
[C---:B------:R-:W-:Y:S02]  /*14270*/  SEL R12, R11.reuse, R12, !P4 ;  /* 0x0000000c0b0c7207 */ /* 0x040fe40006000000 */
[C---:B------:R-:W-:Y:S01]  /*14280*/  SEL R14, R11.reuse, R14, !P4 ;  /* 0x0000000e0b0e7207 */ /* 0x040fe20006000000 */
[----:B------:R1:W2:Y:S02]  /*14290*/  @!P3 LDG.E.U8 R35, desc[UR18][R38.64] ;  /* 0x000000122623b981 */ /* 0x0002a4000c1e1100 */
[----:B------:R-:W-:Y:S01]  /*142a0*/  IMAD R37, R12, UR5, RZ ;  /* 0x000000050c257c24 */ /* 0x000fe2000f8e02ff */
[----:B------:R-:W4:Y:S01]  /*142b0*/  LDCU UR5, c[0x0][0x3b0] ;  /* 0x00007600ff0577ac */ /* 0x000f220008000800 */
[----:B------:R-:W-:-:S03]  /*142c0*/  SEL R12, R11, R40, !P4 ;  /* 0x000000280b0c7207 */ /* 0x000fc60006000000 */
[----:B------:R-:W-:Y:S01]  /*142d0*/  IADD3 R2, P3, PT, R37, R7, RZ ;  /* 0x0000000725027210 */ /* 0x000fe20007f7e0ff */
[----:B-1----:R-:W-:-:S03]  /*142e0*/  IMAD R38, R14, UR12, RZ ;  /* 0x0000000c0e267c24 */ /* 0x002fc6000f8e02ff */
[----:B------:R-:W-:Y:S01]  /*142f0*/  LEA.HI.X.SX32 R3, R37, R6, 0x1, P3 ;  /* 0x0000000625037211 */ /* 0x000fe200018f0eff */
[----:B------:R-:W-:Y:S01]  /*14300*/  IMAD R37, R12, UR13, RZ ;  /* 0x0000000d0c257c24 */ /* 0x000fe2000f8e02ff */
[----:B------:R1:W-:Y:S01]  /*14310*/  STL [R1+0x930], R2 ;  /* 0x0009300201007387 */ /* 0x0003e20000100800 */
[----:B------:R-:W-:Y:S01]  /*14320*/  PRMT R52, RZ, 0x7610, R52 ;  /* 0x00007610ff347816 */ /* 0x000fe20000000034 */
[----:B------:R-:W2:Y:S01]  /*14330*/  LDCU UR12, c[0x0][0x3b0] ;  /* 0x00007600ff0c77ac */ /* 0x000ea20008000800 */
[CC--:B------:R-:W-:Y:S01]  /*14340*/  IADD3 R5, P3, PT, R38.reuse, R7.reuse, RZ ;  /* 0x0000000726057210 */ /* 0x0c0fe20007f7e0ff */
[----:B------:R-:W-:Y:S01]  /*14350*/  @P0 IMAD.MOV.U32 R12, RZ, RZ, R2 ;  /* 0x000000ffff0c0224 */ /* 0x000fe200078e0002 */
[----:B----4-:R-:W-:Y:S01]  /*14360*/  SEL R10, R11, R10, !P4 ;  /* 0x0000000a0b0a7207 */ /* 0x010fe20006000000 */
[----:B------:R-:W4:Y:S01]  /*14370*/  LDCU UR13, c[0x0][0x3b0] ;  /* 0x00007600ff0d77ac */ /* 0x000f220008000800 */
[----:B0-----:R-:W-:Y:S01]  /*14380*/  LEA.HI.X.SX32 R32, R38, R6, 0x1, P3 ;  /* 0x0000000626207211 */ /* 0x001fe200018f0eff */
[----:B------:R0:W-:Y:S01]  /*14390*/  STL [R1+0x92c], R3 ;  /* 0x00092c0301007387 */ /* 0x0001e20000100800 */
[----:B-1----:R-:W-:-:S03]  /*143a0*/  IADD3 R2, P3, PT, R37, R7, RZ ;  /* 0x0000000725027210 */ /* 0x002fc60007f7e0ff */
[----:B------:R-:W2:Y:S01]  /*143b0*/  LDL R85, [R1+0xf64] ;  /* 0x000f640001557983 */ /* 0x000ea20000100800 */
[C---:B------:R-:W-:Y:S01]  /*143c0*/  SEL R14, R11.reuse, R13, !P4 ;  /* 0x0000000d0b0e7207 */ /* 0x040fe20006000000 */
[----:B------:R-:W-:Y:S01]  /*143d0*/  @P0 IMAD.MOV.U32 R13, RZ, RZ, R3 ;  /* 0x000000ffff0d0224 */ /* 0x000fe200078e0003 */
[----:B------:R-:W-:-:S03]  /*143e0*/  SEL R15, R11, R15, !P4 ;  /* 0x0000000f0b0f7207 */ /* 0x000fc60006000000 */
[----:B------:R-:W-:Y:S01]  /*143f0*/  IMAD R14, R14, UR14, RZ ;  /* 0x0000000e0e0e7c24 */ /* 0x000fe2000f8e02ff */
[-C--:B0-----:R-:W-:Y:S01]  /*14400*/  LEA.HI.X.SX32 R3, R37, R6.reuse, 0x1, P3 ;  /* 0x0000000625037211 */ /* 0x081fe200018f0eff */
[----:B------:R0:W3:Y:S01]  /*14410*/  @P0 LDG.E.U8 R61, desc[UR18][R12.64] ;  /* 0x000000120c3d0981 */ /* 0x0000e2000c1e1100 */
[----:B------:R-:W-:Y:S01]  /*14420*/  IMAD R15, R15, UR5, RZ ;  /* 0x000000050f0f7c24 */ /* 0x000fe2000f8e02ff */
[----:B------:R-:W-:Y:S01]  /*14430*/  PRMT R51, RZ, 0x7610, R51 ;  /* 0x00007610ff337816 */ /* 0x000fe20000000033 */
[----:B------:R-:W-:Y:S01]  /*14440*/  IMAD R10, R10, UR15, RZ ;  /* 0x0000000f0a0a7c24 */ /* 0x000fe2000f8e02ff */
[CC--:B------:R-:W-:Y:S01]  /*14450*/  IADD3 R4, P3, PT, R14.reuse, R7.reuse, RZ ;  /* 0x000000070e047210 */ /* 0x0c0fe20007f7e0ff */
[----:B------:R-:W-:Y:S01]  /*14460*/  STL [R1+0x970], R5 ;  /* 0x0009700501007387 */ /* 0x000fe20000100800 */
[----:B------:R-:W-:Y:S01]  /*14470*/  PRMT R50, RZ, 0x7610, R50 ;  /* 0x00007610ff327816 */ /* 0x000fe20000000032 */
[----:B------:R-:W1:Y:S02]  /*14480*/  LDCU UR5, c[0x0][0x3b0] ;  /* 0x00007600ff0577ac */ /* 0x000e640008000800 */
[----:B------:R0:W-:Y:S02]  /*14490*/  STL [R1+0x96c], R32 ;  /* 0x00096c2001007387 */ /* 0x0001e40000100800 */
[----:B0-----:R-:W-:Y:S01]  /*144a0*/  @P0 IMAD.MOV.U32 R12, RZ, RZ, R5 ;  /* 0x000000ffff0c0224 */ /* 0x001fe200078e0005 */
[----:B------:R-:W-:Y:S01]  /*144b0*/  PRMT R49, RZ, 0x7610, R49 ;  /* 0x00007610ff317816 */ /* 0x000fe20000000031 */
[----:B------:R-:W-:Y:S01]  /*144c0*/  @P0 IMAD.MOV.U32 R13, RZ, RZ, R32 ;  /* 0x000000ffff0d0224 */ /* 0x000fe200078e0020 */
[----:B------:R-:W-:Y:S01]  /*144d0*/  STL [R1+0x9b0], R2 ;  /* 0x0009b00201007387 */ /* 0x000fe20000100800 */
[----:B------:R-:W-:Y:S01]  /*144e0*/  PRMT R54, RZ, 0x7610, R54 ;  /* 0x00007610ff367816 */ /* 0x000fe20000000036 */
[----:B------:R-:W0:Y:S01]  /*144f0*/  LDCU UR14, c[0x0][0x3b0] ;  /* 0x00007600ff0e77ac */ /* 0x000e220008000800 */
[----:B------:R-:W-:Y:S01]  /*14500*/  LEA.HI.X.SX32 R32, R14, R6, 0x1, P3 ;  /* 0x000000060e207211 */ /* 0x000fe200018f0eff */
[----:B------:R0:W-:Y:S01]  /*14510*/  STL [R1+0x9ac], R3 ;  /* 0x0009ac0301007387 */ /* 0x0001e20000100800 */
[----:B------:R-:W-:-:S03]  /*14520*/  IADD3 R5, P3, PT, R15, R7, RZ ;  /* 0x000000070f057210 */ /* 0x000fc60007f7e0ff */
[----:B------:R1:W3:Y:S04]  /*14530*/  @P0 LDG.E.U8 R55, desc[UR18][R12.64] ;  /* 0x000000120c370981 */ /* 0x0002e8000c1e1100 */
[----:B------:R0:W-:Y:S04]  /*14540*/  STL [R1+0x9f0], R4 ;  /* 0x0009f00401007387 */ /* 0x0001e80000100800 */
[----:B------:R-:W-:Y:S01]  /*14550*/  STL [R1+0x9ec], R32 ;  /* 0x0009ec2001007387 */ /* 0x000fe20000100800 */
[----:B-1----:R-:W-:-:S03]  /*14560*/  @P0 IMAD.MOV.U32 R13, RZ, RZ, R3 ;  /* 0x000000ffff0d0224 */ /* 0x002fc600078e0003 */
[----:B0-----:R-:W3:Y:S04]  /*14570*/  LDL.LU R3, [R1+0x2d4] ;  /* 0x0002d40001037983 */ /* 0x001ee80000300800 */
[----:B------:R-:W-:Y:S04]  /*14580*/  STL [R1+0xa28], R5 ;  /* 0x000a280501007387 */ /* 0x000fe80000100800 */
[----:B------:R-:W4:Y:S01]  /*14590*/  LDL R40, [R1+0xf88] ;  /* 0x000f880001287983 */ /* 0x000f220000100800 */
[----:B------:R-:W-:Y:S01]  /*145a0*/  @P0 IMAD.MOV.U32 R12, RZ, RZ, R2 ;  /* 0x000000ffff0c0224 */ /* 0x000fe200078e0002 */
[----:B------:R-:W-:-:S04]  /*145b0*/  LEA.HI.X.SX32 R14, R15, R6, 0x1, P3 ;  /* 0x000000060f0e7211 */ /* 0x000fc800018f0eff */
[----:B------:R0:W4:Y:S01]  /*145c0*/  @P0 LDG.E.U8 R52, desc[UR18][R12.64] ;  /* 0x000000120c340981 */ /* 0x000122000c1e1100 */
[C---:B------:R-:W-:Y:S01]  /*145d0*/  IADD3 R2, P3, PT, R10.reuse, R7, RZ ;  /* 0x000000070a027210 */ /* 0x040fe20007f7e0ff */
[----:B0-----:R-:W-:Y:S02]  /*145e0*/  @P0 IMAD.MOV.U32 R12, RZ, RZ, R4 ;  /* 0x000000ffff0c0224 */ /* 0x001fe400078e0004 */
[----:B------:R-:W-:Y:S01]  /*145f0*/  @P0 IMAD.MOV.U32 R13, RZ, RZ, R32 ;  /* 0x000000ffff0d0224 */ /* 0x000fe200078e0020 */
[----:B------:R-:W-:-:S04]  /*14600*/  LEA.HI.X.SX32 R4, R10, R6, 0x1, P3 ;  /* 0x000000060a047211 */ /* 0x000fc800018f0eff */
[----:B------:R0:W4:Y:S02]  /*14610*/  @P0 LDG.E.U8 R51, desc[UR18][R12.64] ;  /* 0x000000120c330981 */ /* 0x000124000c1e1100 */
[----:B0-----:R-:W-:Y:S02]  /*14620*/  @P0 IMAD.MOV.U32 R12, RZ, RZ, R5 ;  /* 0x000000ffff0c0224 */ /* 0x001fe400078e0005 */
[----:B------:R-:W-:-:S05]  /*14630*/  @P0 IMAD.MOV.U32 R13, RZ, RZ, R14 ;  /* 0x000000ffff0d0224 */ /* 0x000fca00078e000e */
[----:B------:R0:W4:Y:S04]  /*14640*/  @P0 LDG.E.U8 R50, desc[UR18][R12.64] ;  /* 0x000000120c320981 */ /* 0x000128000c1e1100 */
[----:B------:R-:W-:Y:S01]  /*14650*/  STL [R1+0xa24], R14 ;  /* 0x000a240e01007387 */ /* 0x000fe20000100800 */
[----:B0-----:R-:W-:Y:S02]  /*14660*/  @P0 IMAD.MOV.U32 R12, RZ, RZ, R2 ;  /* 0x000000ffff0c0224 */ /* 0x001fe400078e0002 */
[----:B------:R-:W-:Y:S01]  /*14670*/  @P0 IMAD.MOV.U32 R13, RZ, RZ, R4 ;  /* 0x000000ffff0d0224 */ /* 0x000fe200078e0004 */
[----:B------:R0:W-:Y:S04]  /*14680*/  STL [R1+0xa60], R2 ;  /* 0x000a600201007387 */ /* 0x0001e80000100800 */
[----:B------:R1:W4:Y:S04]  /*14690*/  @P0 LDG.E.U8 R49, desc[UR18][R12.64] ;  /* 0x000000120c310981 */ /* 0x000328000c1e1100 */
[----:B------:R0:W-:Y:S01]  /*146a0*/  STL [R1+0xa5c], R4 ;  /* 0x000a5c0401007387 */ /* 0x0001e20000100800 */
[----:B-1----:R-:W-:-:S02]  /*146b0*/  @!P1 IMAD.MOV.U32 R13, RZ, RZ, R18 ;  /* 0x000000ffff0d9224 */ /* 0x002fc400078e0012 */
[----:B------:R-:W-:Y:S01]  /*146c0*/  @!P1 IMAD.MOV.U32 R12, RZ, RZ, R21 ;  /* 0x000000ffff0c9224 */ /* 0x000fe200078e0015 */
[----:B------:R-:W4:Y:S04]  /*146d0*/  LDL.LU R18, [R1+0x1520] ;  /* 0x0015200001127983 */ /* 0x000f280000300800 */
[----:B------:R-:W4:Y:S04]  /*146e0*/  LDL.LU R21, [R1+0x151c] ;  /* 0x00151c0001157983 */ /* 0x000f280000300800 */
[----:B------:R1:W4:Y:S01]  /*146f0*/  @!P1 LDG.E.U8 R54, desc[UR18][R12.64] ;  /* 0x000000120c369981 */ /* 0x000322000c1e1100 */
[----:B------:R-:W-:Y:S01]  /*14700*/  PRMT R53, RZ, 0x7610, R53 ;  /* 0x00007610ff357816 */ /* 0x000fe20000000035 */
[----:B-1----:R-:W-:-:S02]  /*14710*/  @!P5 IMAD.MOV.U32 R13, RZ, RZ, R20 ;  /* 0x000000ffff0dd224 */ /* 0x002fc400078e0014 */
[----:B------:R-:W4:Y:S01]  /*14720*/  LDL.LU R20, [R1+0x1518] ;  /* 0x0015180001147983 */ /* 0x000f220000300800 */
[----:B------:R-:W-:-:S03]  /*14730*/  @!P5 IMAD.MOV.U32 R12, RZ, RZ, R19 ;  /* 0x000000ffff0cd224 */ /* 0x000fc600078e0013 */
[----:B------:R-:W4:Y:S04]  /*14740*/  LDL.LU R19, [R1+0x1514] ;  /* 0x0015140001137983 */ /* 0x000f280000300800 */
[----:B------:R1:W4:Y:S01]  /*14750*/  @!P5 LDG.E.U8 R53, desc[UR18][R12.64] ;  /* 0x000000120c35d981 */ /* 0x000322000c1e1100 */
[----:B------:R-:W-:Y:S01]  /*14760*/  PRMT R48, RZ, 0x7610, R48 ;  /* 0x00007610ff307816 */ /* 0x000fe20000000030 */
[----:B-1----:R-:W-:Y:S02]  /*14770*/  @!P6 IMAD.MOV.U32 R13, RZ, RZ, R0 ;  /* 0x000000ffff0de224 */ /* 0x002fe400078e0000 */
[----:B------:R-:W-:-:S05]  /*14780*/  @!P6 IMAD.MOV.U32 R12, RZ, RZ, R9 ;  /* 0x000000ffff0ce224 */ /* 0x000fca00078e0009 */
[----:B------:R1:W4:Y:S01]  /*14790*/  @!P6 LDG.E.U8 R48, desc[UR18][R12.64] ;  /* 0x000000120c30e981 */ /* 0x000322000c1e1100 */
[----:B--2---:R-:W-:-:S03]  /*147a0*/  ISETP.GE.AND P3, PT, R85, RZ, PT ;  /* 0x000000ff5500720c */ /* 0x004fc60003f66270 */
[----:B------:R-:W2:Y:S04]  /*147b0*/  LDL R85, [R1+0xfac] ;  /* 0x000fac0001557983 */ /* 0x000ea80000100800 */
[----:B------:R-:W2:Y:S04]  /*147c0*/  LDL.LU R0, [R1+0x1510] ;  /* 0x0015100001007983 */ /* 0x000ea80000300800 */
[----:B------:R-:W2:Y:S04]  /*147d0*/  LDL.LU R9, [R1+0x150c] ;  /* 0x00150c0001097983 */ /* 0x000ea80000300800 */
[----:B0-----:R-:W2:Y:S01]  /*147e0*/  LDL R2, [R1+0x1024] ;  /* 0x0010240001027983 */ /* 0x001ea20000100800 */
[----:B---3--:R-:W-:-:S03]  /*147f0*/  SEL R10, R11, R3, !P4 ;  /* 0x000000030b0a7207 */ /* 0x008fc60006000000 */
[----:B------:R-:W3:Y:S01]  /*14800*/  LDL R3, [R1+0x1128] ;  /* 0x0011280001037983 */ /* 0x000ee20000100800 */
[----:B----4-:R-:W-:-:S03]  /*14810*/  ISETP.GE.AND P6, PT, R40, RZ, PT ;  /* 0x000000ff2800720c */ /* 0x010fc60003fc6270 */
[----:B------:R-:W4:Y:S01]  /*14820*/  LDL R40, [R1+0x10c0] ;  /* 0x0010c00001287983 */ /* 0x000f220000100800 */
[----:B------:R-:W-:Y:S01]  /*14830*/  ISETP.GT.U32.AND P1, PT, R8, R17, PT ;  /* 0x000000110800720c */ /* 0x000fe20003f24070 */
[----:B------:R-:W-:Y:S02]  /*14840*/  @!P3 IMAD.MOV R16, RZ, RZ, -R16 ;  /* 0x000000ffff10b224 */ /* 0x000fe400078e0a10 */
[----:B------:R-:W-:-:S03]  /*14850*/  IMAD R10, R10, UR11, RZ ;  /* 0x0000000b0a0a7c24 */ /* 0x000fc6000f8e02ff */
[----:B------:R-:W-:-:S05]  /*14860*/  SEL R16, R11, R16, !P4 ;  /* 0x000000100b107207 */ /* 0x000fca0006000000 */
[----:B------:R-:W-:Y:S02]  /*14870*/  IMAD R16, R16, UR11, RZ ;  /* 0x0000000b10107c24 */ /* 0x000fe4000f8e02ff */
[----:B------:R-:W-:-:S04]  /*14880*/  @!P1 IMAD.IADD R17, R17, 0x1, -R8 ;  /* 0x0000000111119824 */ /* 0x000fc800078e0a08 */
[----:B------:R-:W-:Y:S01]  /*14890*/  @!P6 IMAD.MOV R17, RZ, RZ, -R17 ;  /* 0x000000ffff11e224 */ /* 0x000fe200078e0a11 */
[----:B------:R-:W-:-:S04]  /*148a0*/  PRMT R47, RZ, 0x7610, R47 ;  /* 0x00007610ff2f7816 */ /* 0x000fc8000000002f */
[----:B------:R-:W-:Y:S02]  /*148b0*/  SEL R17, R11, R17, !P4 ;  /* 0x000000110b117207 */ /* 0x000fe40006000000 */
[----:B------:R-:W-:-:S03]  /*148c0*/  PRMT R46, RZ, 0x7610, R46 ;  /* 0x00007610ff2e7816 */ /* 0x000fc6000000002e */
[----:B------:R-:W-:Y:S01]  /*148d0*/  IMAD R17, R17, UR5, RZ ;  /* 0x0000000511117c24 */ /* 0x000fe2000f8e02ff */
[----:B------:R-:W0:Y:S01]  /*148e0*/  LDCU UR5, c[0x0][0x3b0] ;  /* 0x00007600ff0577ac */ /* 0x000e220008000800 */
[C---:B------:R-:W-:Y:S02]  /*148f0*/  ISETP.GT.U32.AND P5, PT, R8.reuse, R18, PT ;  /* 0x000000120800720c */ /* 0x040fe40003fa4070 */
[----:B------:R-:W-:-:S11]  /*14900*/  ISETP.GT.U32.AND P3, PT, R8, R21, PT ;  /* 0x000000150800720c */ /* 0x000fd60003f64070 */
[--C-:B------:R-:W-:Y:S01]  /*14910*/  @!P5 IMAD.IADD R18, R18, 0x1, -R8.reuse ;  /* 0x000000011212d824 */ /* 0x100fe200078e0a08 */
[-C--:B------:R-:W-:Y:S01]  /*14920*/  IADD3 R4, P5, PT, R16, R7.reuse, RZ ;  /* 0x0000000710047210 */ /* 0x080fe20007fbe0ff */
[--C-:B------:R-:W-:Y:S01]  /*14930*/  @!P3 IMAD.IADD R21, R21, 0x1, -R8.reuse ;  /* 0x000000011515b824 */ /* 0x100fe200078e0a08 */
[----:B-1----:R-:W-:Y:S02]  /*14940*/  IADD3 R12, P3, PT, R10, R7, RZ ;  /* 0x000000070a0c7210 */ /* 0x002fe40007f7e0ff */
[----:B------:R-:W-:Y:S02]  /*14950*/  ISETP.GT.U32.AND P1, PT, R8, R20, PT ;  /* 0x000000140800720c */ /* 0x000fe40003f24070 */
[-C--:B------:R-:W-:Y:S02]  /*14960*/  LEA.HI.X.SX32 R13, R10, R6.reuse, 0x1, P3 ;  /* 0x000000060a0d7211 */ /* 0x080fe400018f0eff */
[----:B------:R-:W-:Y:S02]  /*14970*/  ISETP.GT.U32.AND P3, PT, R8, R19, PT ;  /* 0x000000130800720c */ /* 0x000fe40003f64070 */
[----:B------:R-:W-:Y:S01]  /*14980*/  LEA.HI.X.SX32 R5, R16, R6, 0x1, P5 ;  /* 0x0000000610057211 */ /* 0x000fe200028f0eff */
[----:B------:R1:W-:Y:S04]  /*14990*/  STL [R1+0x298], R12 ;  /* 0x0002980c01007387 */ /* 0x0003e80000100800 */
[----:B------:R1:W4:Y:S02]  /*149a0*/  @P0 LDG.E.U8 R47, desc[UR18][R12.64] ;  /* 0x000000120c2f0981 */ /* 0x000324000c1e1100 */
[----:B------:R-:W-:-:S04]  /*149b0*/  @!P1 IMAD.IADD R20, R20, 0x1, -R8 ;  /* 0x0000000114149824 */ /* 0x000fc800078e0a08 */
[----:B------:R-:W-:Y:S01]  /*149c0*/  @!P3 IMAD.IADD R19, R19, 0x1, -R8 ;  /* 0x000000011313b824 */ /* 0x000fe200078e0a08 */
[----:B------:R-:W-:Y:S01]  /*149d0*/  STL [R1+0x2d8], R4 ;  /* 0x0002d80401007387 */ /* 0x000fe20000100800 */
[----:B-1----:R-:W-:-:S03]  /*149e0*/  @P0 IMAD.MOV.U32 R12, RZ, RZ, R4 ;  /* 0x000000ffff0c0224 */ /* 0x002fc600078e0004 */
[----:B------:R1:W-:Y:S04]  /*149f0*/  STL [R1+0x294], R13 ;  /* 0x0002940d01007387 */ /* 0x0003e80000100800 */
[----:B------:R-:W-:Y:S01]  /*14a00*/  STL [R1+0x2d4], R5 ;  /* 0x0002d40501007387 */ /* 0x000fe20000100800 */
[----:B-1----:R-:W-:Y:S01]  /*14a10*/  @P0 IMAD.MOV.U32 R13, RZ, RZ, R5 ;  /* 0x000000ffff0d0224 */ /* 0x002fe200078e0005 */
[----:B------:R-:W-:-:S04]  /*14a20*/  PRMT R45, RZ, 0x7610, R45 ;  /* 0x00007610ff2d7816 */ /* 0x000fc8000000002d */
[----:B------:R1:W4:Y:S01]  /*14a30*/  @P0 LDG.E.U8 R46, desc[UR18][R12.64] ;  /* 0x000000120c2e0981 */ /* 0x000322000c1e1100 */
[----:B------:R-:W-:Y:S02]  /*14a40*/  PRMT R43, RZ, 0x7610, R43 ;  /* 0x00007610ff2b7816 */ /* 0x000fe4000000002b */
[----:B------:R-:W-:Y:S02]  /*14a50*/  PRMT R42, RZ, 0x7610, R42 ;  /* 0x00007610ff2a7816 */ /* 0x000fe4000000002a */
[----:B------:R-:W-:Y:S02]  /*14a60*/  PRMT R41, RZ, 0x7610, R41 ;  /* 0x00007610ff297816 */ /* 0x000fe40000000029 */
[----:B------:R-:W-:Y:S02]  /*14a70*/  PRMT R44, RZ, 0x7610, R44 ;  /* 0x00007610ff2c7816 */ /* 0x000fe4000000002c */
[----:B--2---:R-:W-:Y:S02]  /*14a80*/  ISETP.GE.AND P5, PT, R85, RZ, PT ;  /* 0x000000ff5500720c */ /* 0x004fe40003fa6270 */
[----:B------:R-:W-:-:S11]  /*14a90*/  ISETP.GE.AND P1, PT, R2, RZ, PT ;  /* 0x000000ff0200720c */ /* 0x000fd60003f26270 */
[----:B------:R-:W-:Y:S01]  /*14aa0*/  @!P5 IMAD.MOV R18, RZ, RZ, -R18 ;  /* 0x000000ffff12d224 */ /* 0x000fe200078e0a12 */
[----:B------:R-:W-:-:S04]  /*14ab0*/  IADD3 R2, P6, PT, R17, R7, RZ ;  /* 0x0000000711027210 */ /* 0x000fc80007fde0ff */
[----:B------:R-:W-:Y:S01]  /*14ac0*/  SEL R18, R11, R18, !P4 ;  /* 0x000000120b127207 */ /* 0x000fe20006000000 */
[----:B------:R-:W-:-:S04]  /*14ad0*/  @!P1 IMAD.MOV R21, RZ, RZ, -R21 ;  /* 0x000000ffff159224 */ /* 0x000fc800078e0a15 */
[----:B------:R-:W-:Y:S01]  /*14ae0*/  IMAD R18, R18, UR12, RZ ;  /* 0x0000000c12127c24 */ /* 0x000fe2000f8e02ff */
[----:B------:R2:W-:Y:S01]  /*14af0*/  STL [R1+0x338], R2 ;  /* 0x0003380201007387 */ /* 0x0005e20000100800 */
[----:B-1----:R-:W-:Y:S01]  /*14b00*/  @P0 IMAD.MOV.U32 R12, RZ, RZ, R2 ;  /* 0x000000ffff0c0224 */ /* 0x002fe200078e0002 */
[----:B------:R-:W-:Y:S01]  /*14b10*/  SEL R21, R11, R21, !P4 ;  /* 0x000000150b157207 */ /* 0x000fe20006000000 */
[----:B------:R-:W1:Y:S04]  /*14b20*/  LDCU UR12, c[0x0][0x3b0] ;  /* 0x00007600ff0c77ac */ /* 0x000e680008000800 */
[----:B------:R-:W-:Y:S01]  /*14b30*/  IMAD R21, R21, UR13, RZ ;  /* 0x0000000d15157c24 */ /* 0x000fe2000f8e02ff */
[----:B------:R-:W0:Y:S01]  /*14b40*/  LDCU UR13, c[0x0][0x3b0] ;  /* 0x00007600ff0d77ac */ /* 0x000e220008000800 */
[----:B--2---:R-:W-:-:S02]  /*14b50*/  IADD3 R2, P1, PT, R18, R7, RZ ;  /* 0x0000000712027210 */ /* 0x004fc40007f3e0ff */
[----:B---3--:R-:W-:Y:S02]  /*14b60*/  ISETP.GE.AND P3, PT, R3, RZ, PT ;  /* 0x000000ff0300720c */ /* 0x008fe40003f66270 */
[----:B----4-:R-:W-:Y:S02]  /*14b70*/  ISETP.GE.AND P5, PT, R40, RZ, PT ;  /* 0x000000ff2800720c */ /* 0x010fe40003fa6270 */
[----:B------:R-:W-:-:S09]  /*14b80*/  LEA.HI.X.SX32 R3, R17, R6, 0x1, P6 ;  /* 0x0000000611037211 */ /* 0x000fd200030f0eff */
[----:B------:R-:W-:Y:S01]  /*14b90*/  @!P3 IMAD.MOV R20, RZ, RZ, -R20 ;  /* 0x000000ffff14b224 */ /* 0x000fe200078e0a14 */
[----:B------:R2:W-:Y:S01]  /*14ba0*/  STL [R1+0x334], R3 ;  /* 0x0003340301007387 */ /* 0x0005e20000100800 */
[----:B------:R-:W-:-:S03]  /*14bb0*/  @P0 IMAD.MOV.U32 R13, RZ, RZ, R3 ;  /* 0x000000ffff0d0224 */ /* 0x000fc600078e0003 */
[----:B------:R-:W-:Y:S01]  /*14bc0*/  SEL R20, R11, R20, !P4 ;  /* 0x000000140b147207 */ /* 0x000fe20006000000 */
[----:B------:R-:W-:Y:S01]  /*14bd0*/  @!P5 IMAD.MOV R19, RZ, RZ, -R19 ;  /* 0x000000ffff13d224 */ /* 0x000fe200078e0a13 */
[----:B------:R3:W4:Y:S01]  /*14be0*/  @P0 LDG.E.U8 R45, desc[UR18][R12.64] ;  /* 0x000000120c2d0981 */ /* 0x000722000c1e1100 */
[----:B--2---:R-:W-:-:S03]  /*14bf0*/  LEA.HI.X.SX32 R3, R18, R6, 0x1, P1 ;  /* 0x0000000612037211 */ /* 0x004fc600008f0eff */
[----:B------:R-:W-:Y:S01]  /*14c00*/  SEL R19, R11, R19, !P4 ;  /* 0x000000130b137207 */ /* 0x000fe20006000000 */
[----:B------:R-:W-:Y:S01]  /*14c10*/  IMAD R20, R20, UR14, RZ ;  /* 0x0000000e14147c24 */ /* 0x000fe2000f8e02ff */
[----:B------:R-:W-:Y:S01]  /*14c20*/  IADD3 R10, P1, PT, R21, R7, RZ ;  /* 0x00000007150a7210 */ /* 0x000fe20007f3e0ff */
[----:B---3--:R-:W-:-:S03]  /*14c30*/  @P0 IMAD.MOV.U32 R12, RZ, RZ, R2 ;  /* 0x000000ffff0c0224 */ /* 0x008fc600078e0002 */
[-C--:B------:R-:W-:Y:S01]  /*14c40*/  LEA.HI.X.SX32 R14, R21, R6.reuse, 0x1, P1 ;  /* 0x00000006150e7211 */ /* 0x080fe200008f0eff */
[----:B------:R-:W-:Y:S02]  /*14c50*/  @P0 IMAD.MOV.U32 R13, RZ, RZ, R3 ;  /* 0x000000ffff0d0224 */ /* 0x000fe400078e0003 */
[----:B0-----:R-:W-:Y:S01]  /*14c60*/  IMAD R19, R19, UR5, RZ ;  /* 0x0000000513137c24 */ /* 0x001fe2000f8e02ff */
[C---:B------:R-:W-:Y:S01]  /*14c70*/  IADD3 R4, P3, PT, R20.reuse, R7, RZ ;  /* 0x0000000714047210 */ /* 0x040fe20007f7e0ff */
[----:B------:R0:W-:Y:S04]  /*14c80*/  STL [R1+0x378], R2 ;  /* 0x0003780201007387 */ /* 0x0001e80000100800 */
[----:B------:R2:W3:Y:S01]  /*14c90*/  @P0 LDG.E.U8 R43, desc[UR18][R12.64] ;  /* 0x000000120c2b0981 */ /* 0x0004e2000c1e1100 */
[----:B------:R-:W-:-:S02]  /*14ca0*/  LEA.HI.X.SX32 R5, R20, R6, 0x1, P3 ;  /* 0x0000000614057211 */ /* 0x000fc400018f0eff */
[C---:B0-----:R-:W-:Y:S01]  /*14cb0*/  IADD3 R2, P5, PT, R19.reuse, R7, RZ ;  /* 0x0000000713027210 */ /* 0x041fe20007fbe0ff */
[----:B------:R0:W-:Y:S01]  /*14cc0*/  STL [R1+0x374], R3 ;  /* 0x0003740301007387 */ /* 0x0001e20000100800 */
[----:B--2---:R-:W-:Y:S02]  /*14cd0*/  @P0 IMAD.MOV.U32 R12, RZ, RZ, R10 ;  /* 0x000000ffff0c0224 */ /* 0x004fe400078e000a */
[----:B------:R-:W-:Y:S01]  /*14ce0*/  @P0 IMAD.MOV.U32 R13, RZ, RZ, R14 ;  /* 0x000000ffff0d0224 */ /* 0x000fe200078e000e */
[----:B------:R2:W-:Y:S01]  /*14cf0*/  STL [R1+0x3b8], R10 ;  /* 0x0003b80a01007387 */ /* 0x0005e20000100800 */
[----:B0-----:R-:W-:-:S03]  /*14d00*/  LEA.HI.X.SX32 R3, R19, R6, 0x1, P5 ;  /* 0x0000000613037211 */ /* 0x001fc600028f0eff */
[----:B------:R-:W-:Y:S04]  /*14d10*/  STL [R1+0x3f8], R4 ;  /* 0x0003f80401007387 */ /* 0x000fe80000100800 */
[----:B------:R0:W3:Y:S01]  /*14d20*/  @P0 LDG.E.U8 R42, desc[UR18][R12.64] ;  /* 0x000000120c2a0981 */ /* 0x0000e2000c1e1100 */
[----:B--2---:R-:W-:-:S03]  /*14d30*/  VIADD R10, R0, 0xd6 ;  /* 0x000000d6000a7836 */ /* 0x004fc60000000000 */
[----:B------:R-:W-:Y:S04]  /*14d40*/  STL [R1+0x3b4], R14 ;  /* 0x0003b40e01007387 */ /* 0x000fe80000100800 */
[----:B------:R-:W-:Y:S01]  /*14d50*/  STL [R1+0x438], R2 ;  /* 0x0004380201007387 */ /* 0x000fe20000100800 */
[----:B0-----:R-:W-:Y:S02]  /*14d60*/  @P0 IMAD.MOV.U32 R12, RZ, RZ, R4 ;  /* 0x000000ffff0c0224 */ /* 0x001fe400078e0004 */
[----:B------:R-:W-:Y:S01]  /*14d70*/  @P0 IMAD.MOV.U32 R13, RZ, RZ, R5 ;  /* 0x000000ffff0d0224 */ /* 0x000fe200078e0005 */
[----:B------:R0:W-:Y:S04]  /*14d80*/  STL [R1+0x3f4], R5 ;  /* 0x0003f40501007387 */ /* 0x0001e80000100800 */
[----:B------:R-:W-:Y:S04]  /*14d90*/  STL [R1+0x434], R3 ;  /* 0x0004340301007387 */ /* 0x000fe80000100800 */
[----:B------:R2:W-:Y:S01]  /*14da0*/  STL [R1+0xf30], R10 ;  /* 0x000f300a01007387 */ /* 0x0005e20000100800 */
[----:B0-----:R-:W-:-:S03]  /*14db0*/  VIADD R5, R0, 0xd7 ;  /* 0x000000d700057836 */ /* 0x001fc60000000000 */
[----:B------:R0:W3:Y:S01]  /*14dc0*/  @P0 LDG.E.U8 R41, desc[UR18][R12.64] ;  /* 0x000000120c290981 */ /* 0x0000e2000c1e1100 */
[----:B--2---:R-:W-:Y:S01]  /*14dd0*/  IABS R10, R10 ;  /* 0x0000000a000a7213 */ /* 0x004fe20000000000 */
[----:B0-----:R-:W-:Y:S02]  /*14de0*/  @P0 IMAD.MOV.U32 R12, RZ, RZ, R2 ;  /* 0x000000ffff0c0224 */ /* 0x001fe400078e0002 */
[----:B------:R-:W-:Y:S02]  /*14df0*/  @P0 IMAD.MOV.U32 R13, RZ, RZ, R3 ;  /* 0x000000ffff0d0224 */ /* 0x000fe400078e0003 */
[----:B------:R-:W-:-:S03]  /*14e00*/  IMAD.HI.U32 R15, R9, R10, RZ ;  /* 0x0000000a090f7227 */ /* 0x000fc600078e00ff */
[----:B------:R0:W2:Y:S01]  /*14e10*/  @P0 LDG.E.U8 R44, desc[UR18][R12.64] ;  /* 0x000000120c2c0981 */ /* 0x0000a2000c1e1100 */
[----:B------:R-:W-:Y:S02]  /*14e20*/  IMAD.MOV R15, RZ, RZ, -R15 ;  /* 0x000000ffff0f7224 */ /* 0x000fe400078e0a0f */
[C---:B------:R-:W-:Y:S02]  /*14e30*/  VIADD R4, R0.reuse, 0xda ;  /* 0x000000da00047836 */ /* 0x040fe40000000000 */
[C---:B------:R-:W-:Y:S01]  /*14e40*/  VIADD R3, R0.reuse, 0xdb ;  /* 0x000000db00037836 */ /* 0x040fe20000000000 */
[----:B0-----:R-:W-:Y:S01]  /*14e50*/  IABS R12, R5 ;  /* 0x00000005000c7213 */ /* 0x001fe20000000000 */
[----:B------:R-:W-:Y:S01]  /*14e60*/  VIADD R2, R0, 0xdc ;  /* 0x000000dc00027836 */ /* 0x000fe20000000000 */
[----:B------:R0:W-:Y:S01]  /*14e70*/  STL [R1+0xf34], R5 ;  /* 0x000f340501007387 */ /* 0x0001e20000100800 */
[----:B------:R-:W-:Y:S02]  /*14e80*/  IMAD R10, R8, R15, R10 ;  /* 0x0000000f080a7224 */ /* 0x000fe400078e020a */
[----:B------:R-:W-:Y:S01]  /*14e90*/  IMAD.HI.U32 R17, R9, R12, RZ ;  /* 0x0000000c09117227 */ /* 0x000fe200078e00ff */
[----:B------:R0:W-:Y:S01]  /*14ea0*/  STL [R1+0xf3c], R4 ;  /* 0x000f3c0401007387 */ /* 0x0001e20000100800 */
[----:B------:R-:W-:-:S02]  /*14eb0*/  IABS R13, R4 ;  /* 0x00000004000d7213 */ /* 0x000fc40000000000 */
[----:B------:R-:W-:Y:S01]  /*14ec0*/  IMAD.MOV R17, RZ, RZ, -R17 ;  /* 0x000000ffff117224 */ /* 0x000fe200078e0a11 */
[----:B------:R0:W-:Y:S04]  /*14ed0*/  STL [R1+0xf38], R3 ;  /* 0x000f380301007387 */ /* 0x0001e80000100800 */
[----:B------:R-:W-:Y:S01]  /*14ee0*/  STL [R1+0xf40], R2 ;  /* 0x000f400201007387 */ /* 0x000fe20000100800 */
[----:B------:R-:W-:-:S03]  /*14ef0*/  IMAD.HI.U32 R18, R9, R13, RZ ;  /* 0x0000000d09127227 */ /* 0x000fc600078e00ff */
[----:B------:R-:W-:Y:S01]  /*14f00*/  STL [R1+0x1300], R10 ;  /* 0x0013000a01007387 */ /* 0x000fe20000100800 */
[----:B------:R-:W-:-:S03]  /*14f10*/  IMAD R12, R8, R17, R12 ;  /* 0x00000011080c7224 */ /* 0x000fc600078e020c */
[----:B------:R-:W-:Y:S01]  /*14f20*/  STL [R1+0x1320], R10 ;  /* 0x0013200a01007387 */ /* 0x000fe20000100800 */
[----:B------:R-:W-:-:S03]  /*14f30*/  IABS R14, R3 ;  /* 0x00000003000e7213 */ /* 0x000fc60000000000 */
[----:B------:R-:W-:Y:S01]  /*14f40*/  STL [R1+0x1340], R10 ;  /* 0x0013400a01007387 */ /* 0x000fe20000100800 */
[----:B------:R-:W-:-:S03]  /*14f50*/  IMAD.MOV R18, RZ, RZ, -R18 ;  /* 0x000000ffff127224 */ /* 0x000fc600078e0a12 */
[----:B------:R-:W-:Y:S04]  /*14f60*/  STL [R1+0x1354], R10 ;  /* 0x0013540a01007387 */ /* 0x000fe80000100800 */
[----:B------:R-:W-:Y:S04]  /*14f70*/  STL [R1+0x138c], R10 ;  /* 0x00138c0a01007387 */ /* 0x000fe80000100800 */
[----:B------:R-:W-:Y:S04]  /*14f80*/  STL [R1+0x13c4], R10 ;  /* 0x0013c40a01007387 */ /* 0x000fe80000100800 */
[----:B------:R-:W-:Y:S01]  /*14f90*/  STL [R1+0x13fc], R10 ;  /* 0x0013fc0a01007387 */ /* 0x000fe20000100800 */
[----:B------:R-:W-:-:S03]  /*14fa0*/  IMAD.HI.U32 R19, R9, R14, RZ ;  /* 0x0000000e09137227 */ /* 0x000fc600078e00ff */
[----:B------:R-:W-:Y:S01]  /*14fb0*/  STL [R1+0x12f4], R12 ;  /* 0x0012f40c01007387 */ /* 0x000fe20000100800 */
[----:B------:R-:W-:-:S03]  /*14fc0*/  IMAD R13, R8, R18, R13 ;  /* 0x00000012080d7224 */ /* 0x000fc600078e020d */
[----:B------:R-:W-:Y:S04]  /*14fd0*/  STL [R1+0x1310], R12 ;  /* 0x0013100c01007387 */ /* 0x000fe80000100800 */
        /* <DEDUP_REMOVED lines=12> */
[----:B------:R-:W-:Y:S04]  /*150a0*/  STL [R1+0x1348], R13 ;  /* 0x0013480d01007387 */ /* 0x000fe80000100800 */
[----:B------:R-:W-:Y:S01]  /*150b0*/  STL [R1+0x135c], R13 ;  /* 0x00135c0d01007387 */ /* 0x000fe20000100800 */
[----:B------:R-:W-:-:S03]  /*150c0*/  IMAD.MOV R20, RZ, RZ, -R20 ;  /* 0x000000ffff147224 */ /* 0x000fc600078e0a14 */
[----:B------:R-:W-:Y:S01]  /*150d0*/  STL [R1+0x1374], R13 ;  /* 0x0013740d01007387 */ /* 0x000fe20000100800 */
[----:B------:R-:W-:-:S03]  /*150e0*/  VIADD R21, R0, 0xdd ;  /* 0x000000dd00157836 */ /* 0x000fc60000000000 */
[----:B------:R-:W-:Y:S04]  /*150f0*/  STL [R1+0x13ac], R13 ;  /* 0x0013ac0d01007387 */ /* 0x000fe80000100800 */
[----:B------:R-:W-:Y:S04]  /*15100*/  STL [R1+0x13e4], R13 ;  /* 0x0013e40d01007387 */ /* 0x000fe80000100800 */
[----:B------:R-:W-:Y:S01]  /*15110*/  STL [R1+0x141c], R13 ;  /* 0x00141c0d01007387 */ /* 0x000fe20000100800 */
[----:B------:R-:W-:-:S03]  /*15120*/  IMAD R16, R8, R20, R16 ;  /* 0x0000001408107224 */ /* 0x000fc600078e0210 */
[----:B------:R-:W-:Y:S04]  /*15130*/  STL [R1+0x12f0], R14 ;  /* 0x0012f00e01007387 */ /* 0x000fe80000100800 */
[----:B------:R-:W-:Y:S01]  /*15140*/  STL [R1+0x1378], R14 ;  /* 0x0013780e01007387 */ /* 0x000fe20000100800 */
[----:B------:R-:W-:-:S03]  /*15150*/  IABS R15, R21 ;  /* 0x00000015000f7213 */ /* 0x000fc60000000000 */
[----:B------:R-:W-:Y:S04]  /*15160*/  STL [R1+0x1394], R14 ;  /* 0x0013940e01007387 */ /* 0x000fe80000100800 */
[----:B------:R-:W-:Y:S04]  /*15170*/  STL [R1+0x13b0], R14 ;  /* 0x0013b00e01007387 */ /* 0x000fe80000100800 */
[----:B------:R-:W-:Y:S04]  /*15180*/  STL [R1+0x13cc], R14 ;  /* 0x0013cc0e01007387 */ /* 0x000fe80000100800 */
[----:B------:R-:W-:Y:S04]  /*15190*/  STL [R1+0x13e8], R14 ;  /* 0x0013e80e01007387 */ /* 0x000fe80000100800 */
[----:B------:R-:W-:Y:S01]  /*151a0*/  STL [R1+0x1404], R14 ;  /* 0x0014040e01007387 */ /* 0x000fe20000100800 */
[----:B0-----:R-:W-:-:S03]  /*151b0*/  VIADD R5, R0, 0xde ;  /* 0x000000de00057836 */ /* 0x001fc60000000000 */
[----:B------:R-:W-:Y:S04]  /*151c0*/  STL [R1+0x1420], R14 ;  /* 0x0014200e01007387 */ /* 0x000fe80000100800 */
[----:B------:R-:W-:Y:S04]  /*151d0*/  STL [R1+0x12f8], R16 ;  /* 0x0012f81001007387 */ /* 0x000fe80000100800 */
[----:B------:R0:W-:Y:S01]  /*151e0*/  STL [R1+0xf2c], R21 ;  /* 0x000f2c1501007387 */ /* 0x0001e20000100800 */
[C---:B------:R-:W-:Y:S01]  /*151f0*/  VIADD R4, R0.reuse, 0xdf ;  /* 0x000000df00047836 */ /* 0x040fe20000000000 */
[----:B------:R-:W-:Y:S01]  /*15200*/  IABS R17, R5 ;  /* 0x0000000500117213 */ /* 0x000fe20000000000 */
[----:B------:R-:W-:-:S02]  /*15210*/  VIADD R3, R0, 0xe2 ;  /* 0x000000e200037836 */ /* 0x000fc40000000000 */
[----:B0-----:R-:W-:-:S04]  /*15220*/  IMAD.HI.U32 R21, R9, R15, RZ ;  /* 0x0000000f09157227 */ /* 0x001fc800078e00ff */
[----:B------:R-:W-:Y:S02]  /*15230*/  IMAD.MOV R21, RZ, RZ, -R21 ;  /* 0x000000ffff157224 */ /* 0x000fe400078e0a15 */
[----:B------:R-:W-:Y:S01]  /*15240*/  VIADD R2, R0, 0xe3 ;  /* 0x000000e300027836 */ /* 0x000fe20000000000 */
[----:B------:R-:W-:Y:S01]  /*15250*/  STL [R1+0xf28], R5 ;  /* 0x000f280501007387 */ /* 0x000fe20000100800 */
[----:B------:R-:W-:Y:S02]  /*15260*/  IMAD R15, R8, R21, R15 ;  /* 0x00000015080f7224 */ /* 0x000fe400078e020f */
[----:B------:R-:W-:Y:S01]  /*15270*/  IMAD.HI.U32 R39, R9, R17, RZ ;  /* 0x0000001109277227 */ /* 0x000fe200078e00ff */
[----:B------:R-:W-:Y:S01]  /*15280*/  STL [R1+0xf24], R4 ;  /* 0x000f240401007387 */ /* 0x000fe20000100800 */
[----:B------:R-:W-:-:S03]  /*15290*/  IABS R18, R4 ;  /* 0x0000000400127213 */ /* 0x000fc60000000000 */
[----:B------:R-:W-:Y:S01]  /*152a0*/  STL [R1+0xf20], R3 ;  /* 0x000f200301007387 */ /* 0x000fe20000100800 */
[----:B------:R-:W-:-:S03]  /*152b0*/  IMAD.MOV R39, RZ, RZ, -R39 ;  /* 0x000000ffff277224 */ /* 0x000fc600078e0a27 */
[----:B------:R0:W-:Y:S01]  /*152c0*/  STL [R1+0xf1c], R2 ;  /* 0x000f1c0201007387 */ /* 0x0001e20000100800 */
[----:B------:R-:W-:-:S03]  /*152d0*/  IABS R19, R3 ;  /* 0x0000000300137213 */ /* 0x000fc60000000000 */
[----:B------:R-:W-:Y:S04]  /*152e0*/  STL [R1+0x1304], R15 ;  /* 0x0013040f01007387 */ /* 0x000fe80000100800 */
[----:B------:R-:W-:Y:S01]  /*152f0*/  STL [R1+0x1330], R15 ;  /* 0x0013300f01007387 */ /* 0x000fe20000100800 */
[----:B------:R-:W-:-:S03]  /*15300*/  IMAD R17, R8, R39, R17 ;  /* 0x0000002708117224 */ /* 0x000fc600078e0211 */
[----:B------:R-:W-:Y:S01]  /*15310*/  STL [R1+0x1360], R15 ;  /* 0x0013600f01007387 */ /* 0x000fe20000100800 */
[----:B------:R-:W-:-:S03]  /*15320*/  IMAD.HI.U32 R38, R9, R18, RZ ;  /* 0x0000001209267227 */ /* 0x000fc600078e00ff */
[----:B------:R-:W-:Y:S01]  /*15330*/  STL [R1+0x137c], R15 ;  /* 0x00137c0f01007387 */ /* 0x000fe20000100800 */
[----:B------:R-:W-:-:S03]  /*15340*/  IABS R20, R2 ;  /* 0x0000000200147213 */ /* 0x000fc60000000000 */
[----:B------:R-:W-:Y:S01]  /*15350*/  STL [R1+0x1398], R15 ;  /* 0x0013980f01007387 */ /* 0x000fe20000100800 */
[----:B------:R-:W-:-:S03]  /*15360*/  IMAD.HI.U32 R37, R9, R19, RZ ;  /* 0x0000001309257227 */ /* 0x000fc600078e00ff */
[----:B------:R-:W-:Y:S04]  /*15370*/  STL [R1+0x13b4], R15 ;  /* 0x0013b40f01007387 */ /* 0x000fe80000100800 */
[----:B------:R-:W-:Y:S01]  /*15380*/  STL [R1+0x13d0], R15 ;  /* 0x0013d00f01007387 */ /* 0x000fe20000100800 */
[----:B------:R-:W-:-:S03]  /*15390*/  IMAD.MOV R38, RZ, RZ, -R38 ;  /* 0x000000ffff267224 */ /* 0x000fc600078e0a26 */
[----:B------:R-:W-:Y:S01]  /*153a0*/  STL [R1+0x13ec], R15 ;  /* 0x0013ec0f01007387 */ /* 0x000fe20000100800 */
[----:B------:R-:W-:-:S03]  /*153b0*/  IMAD.MOV R37, RZ, RZ, -R37 ;  /* 0x000000ffff257224 */ /* 0x000fc600078e0a25 */
[----:B------:R-:W-:Y:S01]  /*153c0*/  STL [R1+0x1408], R15 ;  /* 0x0014080f01007387 */ /* 0x000fe20000100800 */
[----:B------:R-:W-:-:S03]  /*153d0*/  IMAD.HI.U32 R40, R9, R20, RZ ;  /* 0x0000001409287227 */ /* 0x000fc600078e00ff */
[----:B------:R-:W-:Y:S04]  /*153e0*/  STL [R1+0x1424], R15 ;  /* 0x0014240f01007387 */ /* 0x000fe80000100800 */
[----:B------:R-:W-:Y:S01]  /*153f0*/  STL [R1+0x1308], R17 ;  /* 0x0013081101007387 */ /* 0x000fe20000100800 */
[----:B------:R-:W-:-:S03]  /*15400*/  IMAD R18, R8, R38, R18 ;  /* 0x0000002608127224 */ /* 0x000fc600078e0212 */
[----:B------:R-:W-:Y:S01]  /*15410*/  STL [R1+0x1364], R17 ;  /* 0x0013641101007387 */ /* 0x000fe20000100800 */
[----:B------:R-:W-:-:S03]  /*15420*/  IMAD R19, R8, R37, R19 ;  /* 0x0000002508137224 */ /* 0x000fc600078e0213 */
[----:B------:R-:W-:Y:S01]  /*15430*/  STL [R1+0x1380], R17 ;  /* 0x0013801101007387 */ /* 0x000fe20000100800 */
[----:B------:R-:W-:-:S03]  /*15440*/  IMAD.MOV R21, RZ, RZ, -R40 ;  /* 0x000000ffff157224 */ /* 0x000fc600078e0a28 */
[----:B------:R-:W-:Y:S01]  /*15450*/  STL [R1+0x139c], R17 ;  /* 0x00139c1101007387 */ /* 0x000fe20000100800 */
[----:B0-----:R-:W-:-:S03]  /*15460*/  VIADD R2, R0, 0xe4 ;  /* 0x000000e400027836 */ /* 0x001fc60000000000 */
[----:B------:R-:W-:Y:S04]  /*15470*/  STL [R1+0x13b8], R17 ;  /* 0x0013b81101007387 */ /* 0x000fe80000100800 */
[----:B------:R-:W-:Y:S01]  /*15480*/  STL [R1+0x13d4], R17 ;  /* 0x0013d41101007387 */ /* 0x000fe20000100800 */
[----:B------:R-:W-:-:S03]  /*15490*/  VIADD R5, R0, 0xe5 ;  /* 0x000000e500057836 */ /* 0x000fc60000000000 */
[----:B------:R-:W-:Y:S01]  /*154a0*/  STL [R1+0x13f0], R17 ;  /* 0x0013f01101007387 */ /* 0x000fe20000100800 */
[----:B------:R-:W-:-:S03]  /*154b0*/  IMAD R20, R8, R21, R20 ;  /* 0x0000001508147224 */ /* 0x000fc600078e0214 */
[----:B------:R-:W-:Y:S01]  /*154c0*/  STL [R1+0x140c], R17 ;  /* 0x00140c1101007387 */ /* 0x000fe20000100800 */
[----:B------:R-:W-:-:S03]  /*154d0*/  VIADD R4, R0, 0xe6 ;  /* 0x000000e600047836 */ /* 0x000fc60000000000 */
[----:B------:R-:W-:Y:S01]  /*154e0*/  STL [R1+0x1428], R17 ;  /* 0x0014281101007387 */ /* 0x000fe20000100800 */
[----:B------:R-:W-:Y:S01]  /*154f0*/  IABS R21, R2 ;  /* 0x0000000200157213 */ /* 0x000fe20000000000 */
[C---:B------:R-:W-:Y:S02]  /*15500*/  VIADD R3, R0.reuse, 0xe7 ;  /* 0x000000e700037836 */ /* 0x040fe40000000000 */
[----:B------:R-:W-:Y:S04]  /*15510*/  STL [R1+0x1314], R18 ;  /* 0x0013141201007387 */ /* 0x000fe80000100800 */
[----:B------:R-:W-:Y:S04]  /*15520*/  STL [R1+0x1318], R19 ;  /* 0x0013181301007387 */ /* 0x000fe80000100800 */
[----:B------:R0:W-:Y:S04]  /*15530*/  STL [R1+0xf18], R2 ;  /* 0x000f180201007387 */ /* 0x0001e80000100800 */
[----:B------:R-:W-:Y:S01]  /*15540*/  STL [R1+0xf14], R5 ;  /* 0x000f140501007387 */ /* 0x000fe20000100800 */
[----:B0-----:R-:W-:-:S03]  /*15550*/  VIADD R2, R0, 0xea ;  /* 0x000000ea00027836 */ /* 0x001fc60000000000 */
[----:B------:R-:W-:Y:S04]  /*15560*/  STL [R1+0xf10], R4 ;  /* 0x000f100401007387 */ /* 0x000fe80000100800 */
[----:B------:R0:W-:Y:S04]  /*15570*/  STL [R1+0xf0c], R3 ;  /* 0x000f0c0301007387 */ /* 0x0001e80000100800 */
[----:B------:R0:W-:Y:S04]  /*15580*/  STL [R1+0xf08], R2 ;  /* 0x000f080201007387 */ /* 0x0001e80000100800 */
[----:B------:R-:W2:Y:S01]  /*15590*/  LDL.LU R78, [R1+0x658] ;  /* 0x00065800014e7983 */ /* 0x000ea20000300800 */
[----:B------:R-:W-:-:S03]  /*155a0*/  IABS R40, R2 ;  /* 0x0000000200287213 */ /* 0x000fc60000000000 */
[----:B------:R-:W3:Y:S01]  /*155b0*/  LDL.LU R80, [R1+0x654] ;  /* 0x0006540001507983 */ /* 0x000ee20000300800 */
[----:B------:R-:W-:-:S03]  /*155c0*/  IABS R37, R3 ;  /* 0x0000000300257213 */ /* 0x000fc60000000000 */
[----:B------:R-:W4:Y:S01]  /*155d0*/  LDL.LU R82, [R1+0x650] ;  /* 0x0006500001527983 */ /* 0x000f220000300800 */
[----:B------:R-:W-:-:S03]  /*155e0*/  IABS R38, R4 ;  /* 0x0000000400267213 */ /* 0x000fc60000000000 */
[----:B------:R-:W4:Y:S01]  /*155f0*/  LDL.LU R84, [R1+0x648] ;  /* 0x0006480001547983 */ /* 0x000f220000300800 */
[----:B0-----:R-:W-:-:S03]  /*15600*/  IMAD.HI.U32 R3, R9, R21, RZ ;  /* 0x0000001509037227 */ /* 0x001fc600078e00ff */
[----:B------:R-:W4:Y:S04]  /*15610*/  LDL.LU R87, [R1+0x640] ;  /* 0x0006400001577983 */ /* 0x000f280000300800 */
[----:B------:R-:W4:Y:S01]  /*15620*/  LDL.LU R2, [R1+0x638] ;  /* 0x0006380001027983 */ /* 0x000f220000300800 */
[----:B------:R-:W-:-:S03]  /*15630*/  IMAD.MOV R56, RZ, RZ, -R3 ;  /* 0x000000ffff387224 */ /* 0x000fc600078e0a03 */
[----:B------:R-:W4:Y:S01]  /*15640*/  LDL.LU R91, [R1+0x634] ;  /* 0x00063400015b7983 */ /* 0x000f220000300800 */
[----:B------:R-:W-:-:S03]  /*15650*/  IMAD.HI.U32 R32, R9, R38, RZ ;  /* 0x0000002609207227 */ /* 0x000fc600078e00ff */
[----:B------:R-:W4:Y:S01]  /*15660*/  LDL.LU R93, [R1+0x618] ;  /* 0x00061800015d7983 */ /* 0x000f220000300800 */
[----:B------:R-:W-:-:S03]  /*15670*/  IMAD.HI.U32 R4, R9, R37, RZ ;  /* 0x0000002509047227 */ /* 0x000fc600078e00ff */
[----:B------:R-:W4:Y:S01]  /*15680*/  LDL.LU R85, [R1+0x614] ;  /* 0x0006140001557983 */ /* 0x000f220000300800 */
[----:B------:R-:W-:-:S04]  /*15690*/  IMAD.HI.U32 R3, R9, R40, RZ ;  /* 0x0000002809037227 */ /* 0x000fc800078e00ff */
[----:B------:R-:W-:Y:S02]  /*156a0*/  IMAD R21, R8, R56, R21 ;  /* 0x0000003808157224 */ /* 0x000fe400078e0215 */
[----:B------:R-:W-:Y:S02]  /*156b0*/  IMAD.MOV R56, RZ, RZ, -R32 ;  /* 0x000000ffff387224 */ /* 0x000fe400078e0a20 */
[----:B------:R-:W-:Y:S02]  /*156c0*/  IMAD.MOV R32, RZ, RZ, -R4 ;  /* 0x000000ffff207224 */ /* 0x000fe400078e0a04 */
[----:B------:R-:W-:Y:S02]  /*156d0*/  IMAD.MOV R4, RZ, RZ, -R3 ;  /* 0x000000ffff047224 */ /* 0x000fe400078e0a03 */
[----:B------:R-:W4:Y:S01]  /*156e0*/  LDL.LU R3, [R1+0x608] ;  /* 0x0006080001037983 */ /* 0x000f220000300800 */
[----:B------:R-:W-:Y:S01]  /*156f0*/  IABS R39, R5 ;  /* 0x0000000500277213 */ /* 0x000fe20000000000 */
[----:B------:R-:W-:-:S04]  /*15700*/  @!UP1 UIADD3 UR4, UPT, UPT, -UR4, 0x100000, URZ ;  /* 0x0010000004049890 */ /* 0x000fc8000fffe1ff */
[----:B------:R-:W-:Y:S02]  /*15710*/  @!UP1 USHF.L.U32 UR5, UR4, 0xb, URZ ;  /* 0x0000000b04059899 */ /* 0x000fe400080006ff */
[----:B------:R-:W-:Y:S01]  /*15720*/  @!UP1 USHF.L.U32 UR4, UR4, 0x1, URZ ;  /* 0x0000000104049899 */ /* 0x000fe200080006ff */
[----:B------:R-:W-:Y:S01]  /*15730*/  IMAD.HI.U32 R5, R9, R39, RZ ;  /* 0x0000002709057227 */ /* 0x000fe200078e00ff */
[----:B------:R-:W-:-:S03]  /*15740*/  VOTEU.ALL UP1, P2 ;  /* 0x0000000000ff7886 */ /* 0x000fc60001020000 */
[----:B------:R-:W-:-:S04]  /*15750*/  IMAD.MOV R5, RZ, RZ, -R5 ;  /* 0x000000ffff057224 */ /* 0x000fc800078e0a05 */
[----:B------:R-:W-:-:S03]  /*15760*/  IMAD R39, R8, R5, R39 ;  /* 0x0000000508277224 */ /* 0x000fc600078e0227 */
[----:B------:R0:W1:Y:S01]  /*15770*/  @!UP1 SYNCS.EXCH.64 URZ, [UR9+0x18008], UR4 ;  /* 0x0180080409ff95b2 */ /* 0x0000620008000100 */
[----:B------:R-:W4:Y:S01]  /*15780*/  LDL.LU R5, [R1+0x600] ;  /* 0x0006000001057983 */ /* 0x000f220000300800 */
[----:B------:R-:W-:-:S03]  /*15790*/  IMAD R40, R8, R4, R40 ;  /* 0x0000000408287224 */ /* 0x000fc600078e0228 */
[----:B------:R-:W4:Y:S04]  /*157a0*/  LDL.LU R89, [R1+0x5f8] ;  /* 0x0005f80001597983 */ /* 0x000f280000300800 */
[----:B------:R-:W4:Y:S01]  /*157b0*/  LDL.LU R4, [R1+0x5e0] ;  /* 0x0005e00001047983 */ /* 0x000f220000300800 */
[C---:B------:R-:W-:Y:S02]  /*157c0*/  IMAD R37, R8.reuse, R32, R37 ;  /* 0x0000002008257224 */ /* 0x040fe400078e0225 */
[----:B------:R-:W-:Y:S01]  /*157d0*/  IMAD R38, R8, R56, R38 ;  /* 0x0000003808267224 */ /* 0x000fe200078e0226 */
[----:B------:R-:W4:Y:S01]  /*157e0*/  LDL.LU R60, [R1+0x5d8] ;  /* 0x0005d800013c7983 */ /* 0x000f220000300800 */
[----:B0-----:R-:W0:Y:S01]  /*157f0*/  LDCU UR4, c[0x0][0x3b0] ;  /* 0x00007600ff0477ac */ /* 0x001e220008000800 */
[----:B------:R-:W-:Y:S01]  /*15800*/  PRMT R13, RZ, 0x7610, R13 ;  /* 0x00007610ff0d7816 */ /* 0x000fe2000000000d */
[----:B------:R-:W0:Y:S01]  /*15810*/  LDCU UR5, c[0x0][0x3b0] ;  /* 0x00007600ff0577ac */ /* 0x000e220008000800 */
[----:B--2---:R-:W-:Y:S04]  /*15820*/  STS.U8 [R33+UR9+0x10000], R78 ;  /* 0x0100004e21007988 */ /* 0x004fe80008000009 */
[----:B---3--:R-:W-:Y:S04]  /*15830*/  STS.U8 [R33+UR9+0x10400], R80 ;  /* 0x0104005021007988 */ /* 0x008fe80008000009 */
[----:B----4-:R-:W-:Y:S04]  /*15840*/  STS.U8 [R33+UR9+0x10800], R82 ;  /* 0x0108005221007988 */ /* 0x010fe80008000009 */
[----:B------:R-:W-:Y:S04]  /*15850*/  STS.U8 [R33+UR9+0x10c00], R84 ;  /* 0x010c005421007988 */ /* 0x000fe80008000009 */
[----:B------:R-:W-:Y:S04]  /*15860*/  STS.U8 [R33+UR9+0x11000], R87 ;  /* 0x0110005721007988 */ /* 0x000fe80008000009 */
[----:B------:R2:W-:Y:S04]  /*15870*/  STS.U8 [R33+UR9+0x11400], R2 ;  /* 0x0114000221007988 */ /* 0x0005e80008000009 */
[----:B------:R3:W-:Y:S04]  /*15880*/  STS.U8 [R33+UR9+0x11800], R91 ;  /* 0x0118005b21007988 */ /* 0x0007e80008000009 */
[----:B--2---:R-:W2:Y:S04]  /*15890*/  LDL.LU R2, [R1+0x5c8] ;  /* 0x0005c80001027983 */ /* 0x004ea80000300800 */
[----:B------:R-:W4:Y:S04]  /*158a0*/  LDL.LU R62, [R1+0x5d4] ;  /* 0x0005d400013e7983 */ /* 0x000f280000300800 */
[----:B---3--:R-:W3:Y:S04]  /*158b0*/  LDL.LU R91, [R1+0x5c4] ;  /* 0x0005c400015b7983 */ /* 0x008ee80000300800 */
[----:B------:R-:W3:Y:S04]  /*158c0*/  LDL.LU R64, [R1+0x5b8] ;  /* 0x0005b80001407983 */ /* 0x000ee80000300800 */
[----:B------:R-:W3:Y:S04]  /*158d0*/  LDL.LU R66, [R1+0x5a0] ;  /* 0x0005a00001427983 */ /* 0x000ee80000300800 */
[----:B------:R-:W3:Y:S04]  /*158e0*/  LDL.LU R68, [R1+0x598] ;  /* 0x0005980001447983 */ /* 0x000ee80000300800 */
[----:B------:R-:W3:Y:S04]  /*158f0*/  LDL.LU R70, [R1+0x590] ;  /* 0x0005900001467983 */ /* 0x000ee80000300800 */
[----:B------:R-:W3:Y:S04]  /*15900*/  LDL.LU R72, [R1+0x588] ;  /* 0x0005880001487983 */ /* 0x000ee80000300800 */
[----:B------:R-:W3:Y:S04]  /*15910*/  LDL.LU R74, [R1+0x584] ;  /* 0x00058400014a7983 */ /* 0x000ee80000300800 */
[----:B------:R-:W3:Y:S04]  /*15920*/  LDL.LU R76, [R1+0x578] ;  /* 0x00057800014c7983 */ /* 0x000ee80000300800 */
[----:B------:R0:W-:Y:S04]  /*15930*/  STS.U8 [R33+UR9+0x11c00], R93 ;  /* 0x011c005d21007988 */ /* 0x0001e80008000009 */
[----:B------:R-:W3:Y:S04]  /*15940*/  LDL.LU R84, [R1+0x574] ;  /* 0x0005740001547983 */ /* 0x000ee80000300800 */
[----:B------:R-:W-:Y:S04]  /*15950*/  STS.U8 [R33+UR9+0x12000], R85 ;  /* 0x0120005521007988 */ /* 0x000fe80008000009 */
[----:B0-----:R-:W3:Y:S04]  /*15960*/  LDL.LU R93, [R1+0x558] ;  /* 0x00055800015d7983 */ /* 0x001ee80000300800 */
[----:B------:R0:W-:Y:S04]  /*15970*/  STS.U8 [R33+UR9+0x12400], R3 ;  /* 0x0124000321007988 */ /* 0x0001e80008000009 */
[----:B0-----:R-:W3:Y:S04]  /*15980*/  LDL.LU R3, [R1+0x550] ;  /* 0x0005500001037983 */ /* 0x001ee80000300800 */
[----:B------:R0:W-:Y:S04]  /*15990*/  STS.U8 [R33+UR9+0x12800], R5 ;  /* 0x0128000521007988 */ /* 0x0001e80008000009 */
[----:B------:R-:W3:Y:S04]  /*159a0*/  LDL.LU R85, [R1+0x548] ;  /* 0x0005480001557983 */ /* 0x000ee80000300800 */
[----:B------:R1:W-:Y:S04]  /*159b0*/  STS.U8 [R33+UR9+0x12c00], R31 ;  /* 0x012c001f21007988 */ /* 0x0003e80008000009 */
[----:B0-----:R-:W3:Y:S04]  /*159c0*/  LDL.LU R5, [R1+0x540] ;  /* 0x0005400001057983 */ /* 0x001ee80000300800 */
[----:B------:R-:W3:Y:S01]  /*159d0*/  LDL.LU R78, [R1+0x534] ;  /* 0x00053400014e7983 */ /* 0x000ee20000300800 */
[----:B-1----:R-:W-:-:S03]  /*159e0*/  LOP3.LUT R31, R33, 0x10, RZ, 0x3c, !PT ;  /* 0x00000010211f7812 */ /* 0x002fc600078e3cff */
[----:B------:R-:W3:Y:S04]  /*159f0*/  LDL.LU R80, [R1+0x538] ;  /* 0x0005380001507983 */ /* 0x000ee80000300800 */
[----:B------:R-:W3:Y:S04]  /*15a00*/  LDL.LU R82, [R1+0x518] ;  /* 0x0005180001527983 */ /* 0x000ee80000300800 */
[----:B------:R0:W-:Y:S04]  /*15a10*/  STS.U8 [R33+UR9+0x13000], R89 ;  /* 0x0130005921007988 */ /* 0x0001e80008000009 */
[----:B------:R-:W3:Y:S04]  /*15a20*/  LDL.LU R87, [R1+0x510] ;  /* 0x0005100001577983 */ /* 0x000ee80000300800 */
[----:B------:R1:W-:Y:S04]  /*15a30*/  STS.U8 [R33+UR9+0x13400], R4 ;  /* 0x0134000421007988 */ /* 0x0003e80008000009 */
[----:B0-----:R-:W3:Y:S04]  /*15a40*/  LDL.LU R89, [R1+0x508] ;  /* 0x0005080001597983 */ /* 0x001ee80000300800 */
[----:B------:R-:W-:Y:S04]  /*15a50*/  STS.U8 [R33+UR9+0x13800], R60 ;  /* 0x0138003c21007988 */ /* 0x000fe80008000009 */
[----:B-1----:R-:W3:Y:S04]  /*15a60*/  LDL.LU R4, [R1+0x500] ;  /* 0x0005000001047983 */ /* 0x002ee80000300800 */
[----:B--2---:R0:W-:Y:S04]  /*15a70*/  STS.U8 [R33+UR9+0x13c00], R2 ;  /* 0x013c000221007988 */ /* 0x0041e80008000009 */
[----:B----4-:R-:W-:Y:S04]  /*15a80*/  STS.U8 [R31+UR9+0x10080], R62 ;  /* 0x0100803e1f007988 */ /* 0x010fe80008000009 */
[----:B---3--:R1:W-:Y:S04]  /*15a90*/  STS.U8 [R31+UR9+0x10480], R91 ;  /* 0x0104805b1f007988 */ /* 0x0083e80008000009 */
[----:B0-----:R-:W2:Y:S04]  /*15aa0*/  LDL.LU R2, [R1+0x4fc] ;  /* 0x0004fc0001027983 */ /* 0x001ea80000300800 */
[----:B------:R-:W-:Y:S04]  /*15ab0*/  STS.U8 [R31+UR9+0x10880], R64 ;  /* 0x010880401f007988 */ /* 0x000fe80008000009 */
[----:B------:R-:W-:Y:S04]  /*15ac0*/  STS.U8 [R31+UR9+0x10c80], R66 ;  /* 0x010c80421f007988 */ /* 0x000fe80008000009 */
[----:B------:R-:W-:Y:S04]  /*15ad0*/  STS.U8 [R31+UR9+0x11080], R68 ;  /* 0x011080441f007988 */ /* 0x000fe80008000009 */
[----:B------:R-:W-:Y:S04]  /*15ae0*/  STS.U8 [R31+UR9+0x11480], R70 ;  /* 0x011480461f007988 */ /* 0x000fe80008000009 */
[----:B------:R-:W-:Y:S04]  /*15af0*/  STS.U8 [R31+UR9+0x11880], R72 ;  /* 0x011880481f007988 */ /* 0x000fe80008000009 */
[----:B------:R-:W-:Y:S04]  /*15b00*/  STS.U8 [R31+UR9+0x11c80], R74 ;  /* 0x011c804a1f007988 */ /* 0x000fe80008000009 */
[----:B------:R-:W-:Y:S04]  /*15b10*/  STS.U8 [R31+UR9+0x12080], R76 ;  /* 0x0120804c1f007988 */ /* 0x000fe80008000009 */
[----:B------:R-:W-:Y:S04]  /*15b20*/  STS.U8 [R31+UR9+0x12480], R84 ;  /* 0x012480541f007988 */ /* 0x000fe80008000009 */
[----:B-1----:R-:W3:Y:S04]  /*15b30*/  LDL.LU R91, [R1+0x4f8] ;  /* 0x0004f800015b7983 */ /* 0x002ee80000300800 */
[----:B------:R-:W-:Y:S04]  /*15b40*/  STS.U8 [R31+UR9+0x12880], R93 ;  /* 0x0128805d1f007988 */ /* 0x000fe80008000009 */
[----:B------:R-:W-:Y:S04]  /*15b50*/  STS.U8 [R31+UR9+0x12c80], R34 ;  /* 0x012c80221f007988 */ /* 0x000fe80008000009 */
[----:B------:R0:W-:Y:S04]  /*15b60*/  STS.U8 [R31+UR9+0x13080], R3 ;  /* 0x013080031f007988 */ /* 0x0001e80008000009 */
[----:B0-----:R-:W4:Y:S01]  /*15b70*/  LDL.LU R3, [R1+0x4f4] ;  /* 0x0004f40001037983 */ /* 0x001f220000300800 */
[----:B------:R-:W-:-:S03]  /*15b80*/  LOP3.LUT R34, R33, 0x20, RZ, 0x3c, !PT ;  /* 0x0000002021227812 */ /* 0x000fc600078e3cff */
[----:B------:R-:W4:Y:S04]  /*15b90*/  LDL.LU R93, [R1+0x4e0] ;  /* 0x0004e000015d7983 */ /* 0x000f280000300800 */
[----:B------:R0:W-:Y:S04]  /*15ba0*/  STS.U8 [R31+UR9+0x13480], R85 ;  /* 0x013480551f007988 */ /* 0x0001e80008000009 */
[----:B------:R1:W-:Y:S04]  /*15bb0*/  STS.U8 [R31+UR9+0x13880], R5 ;  /* 0x013880051f007988 */ /* 0x0003e80008000009 */
[----:B------:R-:W-:Y:S04]  /*15bc0*/  STS.U8 [R31+UR9+0x13c80], R78 ;  /* 0x013c804e1f007988 */ /* 0x000fe80008000009 */
[----:B------:R-:W-:Y:S04]  /*15bd0*/  STS.U8 [R34+UR9+0x10100], R80 ;  /* 0x0101005022007988 */ /* 0x000fe80008000009 */
[----:B------:R-:W4:Y:S04]  /*15be0*/  LDL.LU R84, [R1+0x4dc] ;  /* 0x0004dc0001547983 */ /* 0x000f280000300800 */
[----:B------:R-:W-:Y:S04]  /*15bf0*/  STS.U8 [R34+UR9+0x10500], R82 ;  /* 0x0105005222007988 */ /* 0x000fe80008000009 */
[----:B0-----:R-:W4:Y:S04]  /*15c00*/  LDL.LU R85, [R1+0x4d8] ;  /* 0x0004d80001557983 */ /* 0x001f280000300800 */
[----:B------:R-:W-:Y:S04]  /*15c10*/  STS.U8 [R34+UR9+0x10900], R87 ;  /* 0x0109005722007988 */ /* 0x000fe80008000009 */
[----:B-1----:R-:W4:Y:S04]  /*15c20*/  LDL.LU R5, [R1+0x4d0] ;  /* 0x0004d00001057983 */ /* 0x002f280000300800 */
[----:B------:R-:W-:Y:S04]  /*15c30*/  STS.U8 [R34+UR9+0x10d00], R89 ;  /* 0x010d005922007988 */ /* 0x000fe80008000009 */
[----:B------:R0:W-:Y:S04]  /*15c40*/  STS.U8 [R34+UR9+0x11100], R4 ;  /* 0x0111000422007988 */ /* 0x0001e80008000009 */
[----:B------:R-:W4:Y:S04]  /*15c50*/  LDL.LU R59, [R1+0x4d4] ;  /* 0x0004d400013b7983 */ /* 0x000f280000300800 */
[----:B0-----:R-:W4:Y:S04]  /*15c60*/  LDL.LU R4, [R1+0x4cc] ;  /* 0x0004cc0001047983 */ /* 0x001f280000300800 */
[----:B------:R-:W4:Y:S04]  /*15c70*/  LDL.LU R60, [R1+0x4c8] ;  /* 0x0004c800013c7983 */ /* 0x000f280000300800 */
[----:B--2---:R0:W-:Y:S04]  /*15c80*/  STS.U8 [R34+UR9+0x11500], R2 ;  /* 0x0115000222007988 */ /* 0x0041e80008000009 */
[----:B0-----:R-:W2:Y:S04]  /*15c90*/  LDL.LU R2, [R1+0x4c0] ;  /* 0x0004c00001027983 */ /* 0x001ea80000300800 */
[----:B------:R-:W2:Y:S04]  /*15ca0*/  LDL.LU R62, [R1+0x4c4] ;  /* 0x0004c400013e7983 */ /* 0x000ea80000300800 */
        /* <DEDUP_REMOVED lines=9> */
[----:B---3--:R0:W-:Y:S04]  /*15d40*/  STS.U8 [R34+UR9+0x11900], R91 ;  /* 0x0119005b22007988 */ /* 0x0081e80008000009 */
[----:B------:R-:W3:Y:S04]  /*15d50*/  LDL.LU R89, [R1+0x488] ;  /* 0x0004880001597983 */ /* 0x000ee80000300800 */
[----:B0-----:R-:W3:Y:S04]  /*15d60*/  LDL.LU R91, [R1+0x480] ;  /* 0x00048000015b7983 */ /* 0x001ee80000300800 */
[----:B----4-:R0:W-:Y:S04]  /*15d70*/  STS.U8 [R34+UR9+0x11d00], R3 ;  /* 0x011d000322007988 */ /* 0x0101e80008000009 */
[----:B0-----:R-:W4:Y:S04]  /*15d80*/  LDL.LU R3, [R1+0x484] ;  /* 0x0004840001037983 */ /* 0x001f280000300800 */
[----:B------:R0:W-:Y:S01]  /*15d90*/  STS.U8 [R34+UR9+0x12100], R93 ;  /* 0x0121005d22007988 */ /* 0x0001e20008000009 */
[----:B------:R-:W-:-:S03]  /*15da0*/  LOP3.LUT R32, R33, 0x30, RZ, 0x3c, !PT ;  /* 0x0000003021207812 */ /* 0x000fc600078e3cff */
[----:B0-----:R-:W4:Y:S04]  /*15db0*/  LDL.LU R93, [R1+0x47c] ;  /* 0x00047c00015d7983 */ /* 0x001f280000300800 */
[----:B------:R0:W-:Y:S04]  /*15dc0*/  STS.U8 [R34+UR9+0x12500], R84 ;  /* 0x0125005422007988 */ /* 0x0001e80008000009 */
[----:B------:R1:W-:Y:S04]  /*15dd0*/  STS.U8 [R34+UR9+0x12900], R85 ;  /* 0x0129005522007988 */ /* 0x0003e80008000009 */
[----:B------:R0:W-:Y:S04]  /*15de0*/  STS.U8 [R34+UR9+0x12d00], R5 ;  /* 0x012d000522007988 */ /* 0x0001e80008000009 */
[----:B------:R-:W4:Y:S04]  /*15df0*/  LDL.LU R80, [R1+0x478] ;  /* 0x0004780001507983 */ /* 0x000f280000300800 */
[----:B------:R-:W4:Y:S04]  /*15e00*/  LDL.LU R82, [R1+0x460] ;  /* 0x0004600001527983 */ /* 0x000f280000300800 */
[----:B------:R-:W-:Y:S04]  /*15e10*/  STS.U8 [R34+UR9+0x13100], R59 ;  /* 0x0131003b22007988 */ /* 0x000fe80008000009 */
[----:B0-----:R-:W4:Y:S04]  /*15e20*/  LDL.LU R84, [R1+0x474] ;  /* 0x0004740001547983 */ /* 0x001f280000300800 */
[----:B------:R0:W-:Y:S04]  /*15e30*/  STS.U8 [R34+UR9+0x13500], R4 ;  /* 0x0135000422007988 */ /* 0x0001e80008000009 */
[----:B-1----:R-:W4:Y:S04]  /*15e40*/  LDL.LU R85, [R1+0x45c] ;  /* 0x00045c0001557983 */ /* 0x002f280000300800 */
[----:B------:R-:W-:Y:S04]  /*15e50*/  STS.U8 [R34+UR9+0x13900], R60 ;  /* 0x0139003c22007988 */ /* 0x000fe80008000009 */
[----:B------:R-:W4:Y:S04]  /*15e60*/  LDL.LU R5, [R1+0x458] ;  /* 0x0004580001057983 */ /* 0x000f280000300800 */
[----:B0-----:R-:W4:Y:S04]  /*15e70*/  LDL.LU R4, [R1+0x454] ;  /* 0x0004540001047983 */ /* 0x001f280000300800 */
[----:B--2---:R0:W-:Y:S04]  /*15e80*/  STS.U8 [R34+UR9+0x13d00], R2 ;  /* 0x013d000222007988 */ /* 0x0041e80008000009 */
        /* <DEDUP_REMOVED lines=10> */
[----:B0-----:R-:W2:Y:S04]  /*15f30*/  LDL.LU R2, [R1+0x450] ;  /* 0x0004500001027983 */ /* 0x001ea80000300800 */
[----:B---3--:R-:W-:Y:S04]  /*15f40*/  STS.U8 [R32+UR9+0x12980], R89 ;  /* 0x0129805920007988 */ /* 0x008fe80008000009 */
[----:B------:R-:W-:Y:S04]  /*15f50*/  STS.U8 [R32+UR9+0x12d80], R91 ;  /* 0x012d805b20007988 */ /* 0x000fe80008000009 */
[----:B----4-:R0:W-:Y:S04]  /*15f60*/  STS.U8 [R32+UR9+0x13180], R3 ;  /* 0x0131800320007988 */ /* 0x0101e80008000009 */
[----:B0-----:R-:W3:Y:S04]  /*15f70*/  LDL.LU R3, [R1+0x44c] ;  /* 0x00044c0001037983 */ /* 0x001ee80000300800 */
[----:B------:R-:W4:Y:S04]  /*15f80*/  LDL.LU R87, [R1+0x448] ;  /* 0x0004480001577983 */ /* 0x000f280000300800 */
[----:B------:R-:W4:Y:S04]  /*15f90*/  LDL.LU R89, [R1+0x444] ;  /* 0x0004440001597983 */ /* 0x000f280000300800 */
[----:B------:R0:W-:Y:S04]  /*15fa0*/  STS.U8 [R32+UR9+0x13580], R93 ;  /* 0x0135805d20007988 */ /* 0x0001e80008000009 */
[----:B------:R-:W4:Y:S01]  /*15fb0*/  LDL.LU R91, [R1+0x440] ;  /* 0x00044000015b7983 */ /* 0x000f220000300800 */
[----:B------:R-:W-:-:S03]  /*15fc0*/  LOP3.LUT R56, R33, 0x40, RZ, 0x3c, !PT ;  /* 0x0000004021387812 */ /* 0x000fc600078e3cff */
[----:B0-----:R-:W4:Y:S04]  /*15fd0*/  LDL.LU R93, [R1+0x43c] ;  /* 0x00043c00015d7983 */ /* 0x001f280000300800 */
[----:B------:R-:W-:Y:S04]  /*15fe0*/  STS.U8 [R32+UR9+0x13980], R80 ;  /* 0x0139805020007988 */ /* 0x000fe80008000009 */
[----:B------:R-:W-:Y:S04]  /*15ff0*/  STS.U8 [R32+UR9+0x13d80], R82 ;  /* 0x013d805220007988 */ /* 0x000fe80008000009 */
[----:B------:R-:W4:Y:S04]  /*16000*/  LDL.LU R58, [R1+0x420] ;  /* 0x00042000013a7983 */ /* 0x000f280000300800 */
[----:B------:R-:W-:Y:S04]  /*16010*/  STS.U8 [R56+UR9+0x10200], R84 ;  /* 0x0102005438007988 */ /* 0x000fe80008000009 */
[----:B------:R-:W4:Y:S04]  /*16020*/  LDL.LU R59, [R1+0x41c] ;  /* 0x00041c00013b7983 */ /* 0x000f280000300800 */
[----:B------:R0:W-:Y:S04]  /*16030*/  STS.U8 [R56+UR9+0x10600], R85 ;  /* 0x0106005538007988 */ /* 0x0001e80008000009 */
[----:B------:R-:W4:Y:S04]  /*16040*/  LDL.LU R60, [R1+0x418] ;  /* 0x00041800013c7983 */ /* 0x000f280000300800 */
[----:B0-----:R-:W4:Y:S04]  /*16050*/  LDL.LU R85, [R1+0x414] ;  /* 0x0004140001557983 */ /* 0x001f280000300800 */
[----:B------:R-:W4:Y:S04]  /*16060*/  LDL.LU R62, [R1+0x410] ;  /* 0x00041000013e7983 */ /* 0x000f280000300800 */
        /* <DEDUP_REMOVED lines=9> */
[----:B------:R0:W-:Y:S04]  /*16100*/  STS.U8 [R56+UR9+0x10a00], R5 ;  /* 0x010a000538007988 */ /* 0x0001e80008000009 */
[----:B------:R-:W4:Y:S04]  /*16110*/  LDL.LU R82, [R1+0x3d0] ;  /* 0x0003d00001527983 */ /* 0x000f280000300800 */
[----:B------:R1:W-:Y:S04]  /*16120*/  STS.U8 [R56+UR9+0x10e00], R4 ;  /* 0x010e000438007988 */ /* 0x0003e80008000009 */
[----:B0-----:R-:W4:Y:S04]  /*16130*/  LDL.LU R5, [R1+0x3cc] ;  /* 0x0003cc0001057983 */ /* 0x001f280000300800 */
[----:B-1----:R-:W4:Y:S04]  /*16140*/  LDL.LU R4, [R1+0x3c8] ;  /* 0x0003c80001047983 */ /* 0x002f280000300800 */
[----:B--2---:R0:W-:Y:S04]  /*16150*/  STS.U8 [R56+UR9+0x11200], R2 ;  /* 0x0112000238007988 */ /* 0x0041e80008000009 */
[----:B0-----:R-:W2:Y:S04]  /*16160*/  LDL.LU R2, [R1+0x3c4] ;  /* 0x0003c40001027983 */ /* 0x001ea80000300800 */
[----:B---3--:R0:W-:Y:S04]  /*16170*/  STS.U8 [R56+UR9+0x11600], R3 ;  /* 0x0116000338007988 */ /* 0x0081e80008000009 */
[----:B0-----:R-:W3:Y:S04]  /*16180*/  LDL.LU R3, [R1+0x3c0] ;  /* 0x0003c00001037983 */ /* 0x001ee80000300800 */
[----:B----4-:R0:W-:Y:S04]  /*16190*/  STS.U8 [R56+UR9+0x11a00], R87 ;  /* 0x011a005738007988 */ /* 0x0101e80008000009 */
[----:B------:R-:W4:Y:S04]  /*161a0*/  LDL.LU R84, [R1+0x3bc] ;  /* 0x0003bc0001547983 */ /* 0x000f280000300800 */
[----:B------:R1:W-:Y:S04]  /*161b0*/  STS.U8 [R56+UR9+0x11e00], R89 ;  /* 0x011e005938007988 */ /* 0x0003e80008000009 */
[----:B0-----:R-:W4:Y:S04]  /*161c0*/  LDL.LU R87, [R1+0x3a0] ;  /* 0x0003a00001577983 */ /* 0x001f280000300800 */
[----:B------:R0:W-:Y:S04]  /*161d0*/  STS.U8 [R56+UR9+0x12200], R91 ;  /* 0x0122005b38007988 */ /* 0x0001e80008000009 */
[----:B-1----:R-:W4:Y:S04]  /*161e0*/  LDL.LU R89, [R1+0x39c] ;  /* 0x00039c0001597983 */ /* 0x002f280000300800 */
[----:B------:R1:W-:Y:S04]  /*161f0*/  STS.U8 [R56+UR9+0x12600], R93 ;  /* 0x0126005d38007988 */ /* 0x0003e80008000009 */
[----:B0-----:R-:W4:Y:S04]  /*16200*/  LDL.LU R91, [R1+0x398] ;  /* 0x00039800015b7983 */ /* 0x001f280000300800 */
[----:B-1----:R-:W4:Y:S01]  /*16210*/  LDL.LU R93, [R1+0x394] ;  /* 0x00039400015d7983 */ /* 0x002f220000300800 */
[----:B------:R-:W-:-:S03]  /*16220*/  LOP3.LUT R32, R33, 0x50, RZ, 0x3c, !PT ;  /* 0x0000005021207812 */ /* 0x000fc600078e3cff */
[----:B------:R-:W-:Y:S04]  /*16230*/  STS.U8 [R56+UR9+0x12a00], R58 ;  /* 0x012a003a38007988 */ /* 0x000fe80008000009 */
[----:B------:R-:W-:Y:S04]  /*16240*/  STS.U8 [R56+UR9+0x12e00], R59 ;  /* 0x012e003b38007988 */ /* 0x000fe80008000009 */
[----:B------:R-:W-:Y:S04]  /*16250*/  STS.U8 [R56+UR9+0x13200], R60 ;  /* 0x0132003c38007988 */ /* 0x000fe80008000009 */
[----:B------:R0:W-:Y:S04]  /*16260*/  STS.U8 [R56+UR9+0x13600], R85 ;  /* 0x0136005538007988 */ /* 0x0001e80008000009 */
        /* <DEDUP_REMOVED lines=11> */
[----:B0-----:R-:W4:Y:S04]  /*16320*/  LDL.LU R85, [R1+0x390] ;  /* 0x0003900001557983 */ /* 0x001f280000300800 */
[----:B------:R0:W-:Y:S04]  /*16330*/  STS.U8 [R32+UR9+0x12680], R5 ;  /* 0x0126800520007988 */ /* 0x0001e80008000009 */
[----:B------:R1:W-:Y:S04]  /*16340*/  STS.U8 [R32+UR9+0x12a80], R4 ;  /* 0x012a800420007988 */ /* 0x0003e80008000009 */
[----:B0-----:R-:W4:Y:S04]  /*16350*/  LDL.LU R5, [R1+0x38c] ;  /* 0x00038c0001057983 */ /* 0x001f280000300800 */
[----:B-1----:R-:W4:Y:S04]  /*16360*/  LDL.LU R4, [R1+0x388] ;  /* 0x0003880001047983 */ /* 0x002f280000300800 */
[----:B--2---:R0:W-:Y:S04]  /*16370*/  STS.U8 [R32+UR9+0x12e80], R2 ;  /* 0x012e800220007988 */ /* 0x0041e80008000009 */
[----:B0-----:R-:W2:Y:S04]  /*16380*/  LDL.LU R2, [R1+0x384] ;  /* 0x0003840001027983 */ /* 0x001ea80000300800 */
[----:B---3--:R0:W-:Y:S04]  /*16390*/  STS.U8 [R32+UR9+0x13280], R3 ;  /* 0x0132800320007988 */ /* 0x0081e80008000009 */
[----:B0-----:R-:W3:Y:S01]  /*163a0*/  LDL.LU R3, [R1+0x380] ;  /* 0x0003800001037983 */ /* 0x001ee20000300800 */
[----:B------:R-:W-:-:S03]  /*163b0*/  LOP3.LUT R64, R33, 0x60, RZ, 0x3c, !PT ;  /* 0x0000006021407812 */ /* 0x000fc600078e3cff */
[----:B----4-:R-:W-:Y:S04]  /*163c0*/  STS.U8 [R32+UR9+0x13680], R84 ;  /* 0x0136805420007988 */ /* 0x010fe80008000009 */
[----:B------:R-:W-:Y:S04]  /*163d0*/  STS.U8 [R32+UR9+0x13a80], R87 ;  /* 0x013a805720007988 */ /* 0x000fe80008000009 */
[----:B------:R0:W-:Y:S04]  /*163e0*/  STS.U8 [R32+UR9+0x13e80], R89 ;  /* 0x013e805920007988 */ /* 0x0001e80008000009 */
[----:B------:R-:W-:Y:S04]  /*163f0*/  STS.U8 [R64+UR9+0x10300], R91 ;  /* 0x0103005b40007988 */ /* 0x000fe80008000009 */
[----:B0-----:R-:W4:Y:S04]  /*16400*/  LDL.LU R32, [R1+0x37c] ;  /* 0x00037c0001207983 */ /* 0x001f280000300800 */
[----:B------:R-:W4:Y:S04]  /*16410*/  LDL.LU R56, [R1+0x360] ;  /* 0x0003600001387983 */ /* 0x000f280000300800 */
        /* <DEDUP_REMOVED lines=21> */
[----:B------:R1:W-:Y:S04]  /*16570*/  STS.U8 [R64+UR9+0x10f00], R5 ;  /* 0x010f000540007988 */ /* 0x0003e80008000009 */
[----:B------:R1:W-:Y:S04]  /*16580*/  STS.U8 [R64+UR9+0x11300], R4 ;  /* 0x0113000440007988 */ /* 0x0003e80008000009 */
[----:B0-----:R-:W4:Y:S04]  /*16590*/  LDL.LU R85, [R1+0x2bc] ;  /* 0x0002bc0001557983 */ /* 0x001f280000300800 */
[----:B-1----:R-:W4:Y:S04]  /*165a0*/  LDL.LU R5, [R1+0x2b4] ;  /* 0x0002b40001057983 */ /* 0x002f280000300800 */
[----:B------:R-:W4:Y:S04]  /*165b0*/  LDL.LU R4, [R1+0x2a4] ;  /* 0x0002a40001047983 */ /* 0x000f280000300800 */
[----:B--2---:R0:W-:Y:S04]  /*165c0*/  STS.U8 [R64+UR9+0x11700], R2 ;  /* 0x0117000240007988 */ /* 0x0041e80008000009 */
[----:B0-----:R-:W2:Y:S04]  /*165d0*/  LDL.LU R2, [R1+0x29c] ;  /* 0x00029c0001027983 */ /* 0x001ea80000300800 */
[----:B---3--:R0:W-:Y:S04]  /*165e0*/  STS.U8 [R64+UR9+0x11b00], R3 ;  /* 0x011b000340007988 */ /* 0x0081e80008000009 */
[----:B0-----:R-:W3:Y:S04]  /*165f0*/  LDL.LU R3, [R1+0x7c] ;  /* 0x00007c0001037983 */ /* 0x001ee80000300800 */
[----:B----4-:R0:W-:Y:S04]  /*16600*/  STS.U8 [R64+UR9+0x11f00], R32 ;  /* 0x011f002040007988 */ /* 0x0101e80008000009 */
[----:B------:R1:W-:Y:S04]  /*16610*/  STS.U8 [R64+UR9+0x12300], R56 ;  /* 0x0123003840007988 */ /* 0x0003e80008000009 */
[----:B------:R4:W-:Y:S04]  /*16620*/  STS.U8 [R64+UR9+0x12700], R57 ;  /* 0x0127003940007988 */ /* 0x0009e80008000009 */
[----:B0-----:R-:W3:Y:S04]  /*16630*/  LDL.LU R32, [R1+0x1508] ;  /* 0x0015080001207983 */ /* 0x001ee80000300800 */
[----:B------:R-:W-:Y:S04]  /*16640*/  STS.U8 [R64+UR9+0x12b00], R58 ;  /* 0x012b003a40007988 */ /* 0x000fe80008000009 */
[----:B-1----:R-:W3:Y:S04]  /*16650*/  LDL.LU R56, [R1+0x1504] ;  /* 0x0015040001387983 */ /* 0x002ee80000300800 */
[----:B------:R0:W-:Y:S04]  /*16660*/  STS.U8 [R64+UR9+0x12f00], R93 ;  /* 0x012f005d40007988 */ /* 0x0001e80008000009 */
[----:B----4-:R-:W4:Y:S04]  /*16670*/  LDL.LU R57, [R1+0x1500] ;  /* 0x0015000001397983 */ /* 0x010f280000300800 */
[----:B------:R1:W-:Y:S01]  /*16680*/  STS.U8 [R64+UR9+0x13300], R59 ;  /* 0x0133003b40007988 */ /* 0x0003e20008000009 */
[----:B0-----:R-:W-:-:S03]  /*16690*/  LOP3.LUT R93, R33, 0x70, RZ, 0x3c, !PT ;  /* 0x00000070215d7812 */ /* 0x001fc600078e3cff */
[----:B------:R-:W4:Y:S04]  /*166a0*/  LDL.LU R58, [R1+0x14fc] ;  /* 0x0014fc00013a7983 */ /* 0x000f280000300800 */
[----:B------:R0:W-:Y:S04]  /*166b0*/  STS.U8 [R64+UR9+0x13700], R60 ;  /* 0x0137003c40007988 */ /* 0x0001e80008000009 */
[----:B-1----:R-:W4:Y:S04]  /*166c0*/  LDL.LU R59, [R1+0x14f8] ;  /* 0x0014f800013b7983 */ /* 0x002f280000300800 */
[----:B------:R1:W-:Y:S04]  /*166d0*/  STS.U8 [R64+UR9+0x13b00], R62 ;  /* 0x013b003e40007988 */ /* 0x0003e80008000009 */
[----:B0-----:R-:W4:Y:S04]  /*166e0*/  LDL.LU R60, [R1+0x14f4] ;  /* 0x0014f400013c7983 */ /* 0x001f280000300800 */
[----:B------:R0:W-:Y:S04]  /*166f0*/  STS.U8 [R64+UR9+0x13f00], R66 ;  /* 0x013f004240007988 */ /* 0x0001e80008000009 */
[----:B-1----:R-:W4:Y:S04]  /*16700*/  LDL.LU R62, [R1+0x14f0] ;  /* 0x0014f000013e7983 */ /* 0x002f280000300800 */
[----:B------:R1:W-:Y:S04]  /*16710*/  STS.U8 [R93+UR9+0x10380], R68 ;  /* 0x010380445d007988 */ /* 0x0003e80008000009 */
[----:B0-----:R-:W4:Y:S04]  /*16720*/  LDL.LU R64, [R1+0x14ec] ;  /* 0x0014ec0001407983 */ /* 0x001f280000300800 */
[----:B------:R0:W-:Y:S04]  /*16730*/  STS.U8 [R93+UR9+0x10780], R70 ;  /* 0x010780465d007988 */ /* 0x0001e80008000009 */
[----:B------:R-:W4:Y:S04]  /*16740*/  LDL.LU R66, [R1+0x14e8] ;  /* 0x0014e80001427983 */ /* 0x000f280000300800 */
        /* <DEDUP_REMOVED lines=22> */
[----:B------:R-:W-:Y:S04]  /*168b0*/  STS.U8 [R93+UR9+0x13780], R54 ;  /* 0x013780365d007988 */ /* 0x000fe80008000009 */
[----:B------:R-:W4:Y:S04]  /*168c0*/  LDL.LU R91, [R1+0x14b8] ;  /* 0x0014b800015b7983 */ /* 0x000f280000300800 */
[----:B------:R-:W-:Y:S04]  /*168d0*/  STS.U8 [R93+UR9+0x13b80], R53 ;  /* 0x013b80355d007988 */ /* 0x000fe80008000009 */
[----:B-1----:R-:W4:Y:S04]  /*168e0*/  LDL.LU R35, [R1+0x14b4] ;  /* 0x0014b40001237983 */ /* 0x002f280000300800 */
[----:B------:R0:W-:Y:S04]  /*168f0*/  STS.U8 [R93+UR9+0x13f80], R48 ;  /* 0x013f80305d007988 */ /* 0x0001e80008000009 */
[----:B------:R1:W-:Y:S04]  /*16900*/  STS.U8 [R33+UR9], R85 ;  /* 0x0000005521007988 */ /* 0x0003e80008000009 */
[----:B------:R1:W-:Y:S04]  /*16910*/  STS.U8 [R33+UR9+0x400], R5 ;  /* 0x0004000521007988 */ /* 0x0003e80008000009 */
[----:B0-----:R-:W4:Y:S04]  /*16920*/  LDL.LU R93, [R1+0x14b0] ;  /* 0x0014b000015d7983 */ /* 0x001f280000300800 */
[----:B-1----:R-:W4:Y:S04]  /*16930*/  LDL.LU R85, [R1+0x14ac] ;  /* 0x0014ac0001557983 */ /* 0x002f280000300800 */
[----:B------:R-:W4:Y:S04]  /*16940*/  LDL.LU R5, [R1+0x14a8] ;  /* 0x0014a80001057983 */ /* 0x000f280000300800 */
[----:B------:R0:W-:Y:S04]  /*16950*/  STS.U8 [R33+UR9+0x800], R4 ;  /* 0x0008000421007988 */ /* 0x0001e80008000009 */
[----:B0-----:R-:W4:Y:S04]  /*16960*/  LDL.LU R4, [R1+0x14a4] ;  /* 0x0014a40001047983 */ /* 0x001f280000300800 */
[----:B--2---:R0:W-:Y:S04]  /*16970*/  STS.U8 [R33+UR9+0xc00], R2 ;  /* 0x000c000221007988 */ /* 0x0041e80008000009 */
[----:B0-----:R-:W2:Y:S04]  /*16980*/  LDL.LU R2, [R1+0x14a0] ;  /* 0x0014a00001027983 */ /* 0x001ea80000300800 */
[----:B---3--:R0:W-:Y:S04]  /*16990*/  STS.U8 [R33+UR9+0x1000], R3 ;  /* 0x0010000321007988 */ /* 0x0081e80008000009 */
[----:B0-----:R-:W3:Y:S04]  /*169a0*/  LDL.LU R3, [R1+0x149c] ;  /* 0x00149c0001037983 */ /* 0x001ee80000300800 */
[----:B---3--:R0:W-:Y:S04]  /*169b0*/  STS.U8 [R33+UR9+0x1400], R3 ;  /* 0x0014000321007988 */ /* 0x0081e80008000009 */
[----:B--2---:R1:W-:Y:S04]  /*169c0*/  STS.U8 [R33+UR9+0x1800], R2 ;  /* 0x0018000221007988 */ /* 0x0043e80008000009 */
[----:B----4-:R2:W-:Y:S04]  /*169d0*/  STS.U8 [R33+UR9+0x1c00], R4 ;  /* 0x001c000421007988 */ /* 0x0105e80008000009 */
[----:B------:R3:W-:Y:S04]  /*169e0*/  STS.U8 [R33+UR9+0x2000], R5 ;  /* 0x0020000521007988 */ /* 0x0007e80008000009 */
[----:B------:R4:W-:Y:S04]  /*169f0*/  STS.U8 [R33+UR9+0x2400], R85 ;  /* 0x0024005521007988 */ /* 0x0009e80008000009 */
[----:B------:R0:W-:Y:S04]  /*16a00*/  STS.U8 [R33+UR9+0x2800], R93 ;  /* 0x0028005d21007988 */ /* 0x0001e80008000009 */
        /* <DEDUP_REMOVED lines=15> */
[----:B------:R-:W-:Y:S04]  /*16b00*/  STS.U8 [R33+UR9+0x6400], R64 ;  /* 0x0064004021007988 */ /* 0x000fe80008000009 */
[----:B-1----:R-:W4:Y:S04]  /*16b10*/  LDL.LU R2, [R1+0x1494] ;  /* 0x0014940001027983 */ /* 0x002f280000300800 */
[----:B------:R-:W-:Y:S04]  /*16b20*/  STS.U8 [R33+UR9+0x6800], R62 ;  /* 0x0068003e21007988 */ /* 0x000fe80008000009 */
[----:B--2---:R-:W2:Y:S04]  /*16b30*/  LDL.LU R4, [R1+0x1490] ;  /* 0x0014900001047983 */ /* 0x004ea80000300800 */
[----:B------:R-:W-:Y:S04]  /*16b40*/  STS.U8 [R33+UR9+0x6c00], R60 ;  /* 0x006c003c21007988 */ /* 0x000fe80008000009 */
[----:B---3--:R-:W3:Y:S04]  /*16b50*/  LDL.LU R5, [R1+0x148c] ;  /* 0x00148c0001057983 */ /* 0x008ee80000300800 */
[----:B------:R-:W-:Y:S04]  /*16b60*/  STS.U8 [R33+UR9+0x7000], R59 ;  /* 0x0070003b21007988 */ /* 0x000fe80008000009 */
[----:B----4-:R-:W4:Y:S04]  /*16b70*/  LDL.LU R85, [R1+0x1488] ;  /* 0x0014880001557983 */ /* 0x010f280000300800 */
[----:B------:R-:W-:Y:S04]  /*16b80*/  STS.U8 [R33+UR9+0x7400], R58 ;  /* 0x0074003a21007988 */ /* 0x000fe80008000009 */
[----:B------:R-:W2:Y:S04]  /*16b90*/  LDL.LU R93, [R1+0x1484] ;  /* 0x00148400015d7983 */ /* 0x000ea80000300800 */
[----:B------:R-:W-:Y:S04]  /*16ba0*/  STS.U8 [R33+UR9+0x7800], R57 ;  /* 0x0078003921007988 */ /* 0x000fe80008000009 */
[----:B------:R-:W2:Y:S04]  /*16bb0*/  LDL.LU R35, [R1+0x1480] ;  /* 0x0014800001237983 */ /* 0x000ea80000300800 */
[----:B------:R0:W-:Y:S04]  /*16bc0*/  STS.U8 [R33+UR9+0x7c00], R56 ;  /* 0x007c003821007988 */ /* 0x0001e80008000009 */
[----:B------:R1:W-:Y:S04]  /*16bd0*/  STS.U8 [R31+UR9+0x80], R32 ;  /* 0x000080201f007988 */ /* 0x0003e80008000009 */
[----:B------:R1:W-:Y:S04]  /*16be0*/  STS.U8 [R31+UR9+0x480], R30 ;  /* 0x0004801e1f007988 */ /* 0x0003e80008000009 */
[----:B0-----:R-:W2:Y:S04]  /*16bf0*/  LDL.LU R33, [R1+0x147c] ;  /* 0x00147c0001217983 */ /* 0x001ea80000300800 */
[----:B-1----:R-:W2:Y:S04]  /*16c00*/  LDL.LU R32, [R1+0x1478] ;  /* 0x0014780001207983 */ /* 0x002ea80000300800 */
[----:B------:R-:W2:Y:S04]  /*16c10*/  LDL.LU R30, [R1+0x1474] ;  /* 0x00147400011e7983 */ /* 0x000ea80000300800 */
[----:B------:R0:W-:Y:S04]  /*16c20*/  STS.U8 [R31+UR9+0x880], R23 ;  /* 0x000880171f007988 */ /* 0x0001e80008000009 */
[----:B------:R1:W-:Y:S04]  /*16c30*/  STS.U8 [R31+UR9+0xc80], R22 ;  /* 0x000c80161f007988 */ /* 0x0003e80008000009 */
[----:B0-----:R-:W2:Y:S04]  /*16c40*/  LDL.LU R23, [R1+0x1470] ;  /* 0x0014700001177983 */ /* 0x001ea80000300800 */
[----:B-1----:R-:W2:Y:S04]  /*16c50*/  LDL.LU R22, [R1+0x146c] ;  /* 0x00146c0001167983 */ /* 0x002ea80000300800 */
[----:B------:R0:W-:Y:S04]  /*16c60*/  STS.U8 [R31+UR9+0x1080], R24 ;  /* 0x001080181f007988 */ /* 0x0001e80008000009 */
[----:B------:R1:W-:Y:S04]  /*16c70*/  STS.U8 [R31+UR9+0x1480], R25 ;  /* 0x001480191f007988 */ /* 0x0003e80008000009 */
[----:B------:R1:W-:Y:S04]  /*16c80*/  STS.U8 [R31+UR9+0x1880], R27 ;  /* 0x0018801b1f007988 */ /* 0x0003e80008000009 */
[----:B0-----:R-:W3:Y:S04]  /*16c90*/  LDL.LU R24, [R1+0x1468] ;  /* 0x0014680001187983 */ /* 0x001ee80000300800 */
[----:B-1----:R-:W3:Y:S04]  /*16ca0*/  LDL.LU R25, [R1+0x1464] ;  /* 0x0014640001197983 */ /* 0x002ee80000300800 */
[----:B------:R0:W-:Y:S04]  /*16cb0*/  STS.U8 [R31+UR9+0x1c80], R26 ;  /* 0x001c801a1f007988 */ /* 0x0001e80008000009 */
[----:B------:R-:W3:Y:S04]  /*16cc0*/  LDL.LU R27, [R1+0x1460] ;  /* 0x00146000011b7983 */ /* 0x000ee80000300800 */
[----:B------:R1:W-:Y:S04]  /*16cd0*/  STS.U8 [R31+UR9+0x2080], R36 ;  /* 0x002080241f007988 */ /* 0x0003e80008000009 */
[----:B0-----:R-:W3:Y:S04]  /*16ce0*/  LDL.LU R26, [R1+0x145c] ;  /* 0x00145c00011a7983 */ /* 0x001ee80000300800 */
[----:B------:R0:W-:Y:S04]  /*16cf0*/  STS.U8 [R31+UR9+0x2480], R28 ;  /* 0x0024801c1f007988 */ /* 0x0001e80008000009 */
[----:B-1----:R-:W3:Y:S04]  /*16d00*/  LDL R36, [R1+0xf54] ;  /* 0x000f540001247983 */ /* 0x002ee80000100800 */
[----:B0-----:R-:W3:Y:S04]  /*16d10*/  LDL R28, [R1+0xf4c] ;  /* 0x000f4c00011c7983 */ /* 0x001ee80000100800 */
[----:B------:R0:W-:Y:S04]  /*16d20*/  STS.U8 [R31+UR9+0x2880], R29 ;  /* 0x0028801d1f007988 */ /* 0x0001e80008000009 */
[----:B------:R-:W-:Y:S04]  /*16d30*/  STS.U8 [R31+UR9+0x2c80], R92 ;  /* 0x002c805c1f007988 */ /* 0x000fe80008000009 */
[----:B------:R-:W-:Y:S04]  /*16d40*/  STS.U8 [R31+UR9+0x3080], R90 ;  /* 0x0030805a1f007988 */ /* 0x000fe80008000009 */
[----:B------:R-:W-:Y:S04]  /*16d50*/  STS.U8 [R31+UR9+0x3480], R88 ;  /* 0x003480581f007988 */ /* 0x000fe80008000009 */
[----:B0-----:R-:W4:Y:S04]  /*16d60*/  LDL R29, [R1+0xf48] ;  /* 0x000f4800011d7983 */ /* 0x001f280000100800 */
        /* <DEDUP_REMOVED lines=21> */
[----:B------:R0:W-:Y:S01]  /*16ec0*/  STS.U8 [R34+UR9+0xd00], R43 ;  /* 0x000d002b22007988 */ /* 0x0001e20008000009 */
[----:B--2---:R-:W-:-:S13]  /*16ed0*/  ISETP.GT.U32.AND P6, PT, R8, R22, PT ;  /* 0x000000160800720c */ /* 0x004fda0003fc4070 */
[--C-:B------:R-:W-:Y:S01]  /*16ee0*/  @!P6 IMAD.IADD R22, R22, 0x1, -R8.reuse ;  /* 0x000000011616e824 */ /* 0x100fe200078e0a08 */
[----:B---3--:R-:W-:Y:S02]  /*16ef0*/  ISETP.GE.AND P6, PT, R28, RZ, PT ;  /* 0x000000ff1c00720c */ /* 0x008fe40003fc6270 */
[----:B------:R-:W2:Y:S04]  /*16f00*/  LDL.LU R28, [R1+0x1458] ;  /* 0x00145800011c7983 */ /* 0x000ea80000300800 */
[----:B0-----:R-:W3:Y:S01]  /*16f10*/  LDL R43, [R1+0xf58] ;  /* 0x000f5800012b7983 */ /* 0x001ee20000100800 */
[C---:B------:R-:W-:Y:S02]  /*16f20*/  ISETP.GT.U32.AND P1, PT, R8.reuse, R23, PT ;  /* 0x000000170800720c */ /* 0x040fe40003f24070 */
[----:B------:R-:W-:Y:S01]  /*16f30*/  ISETP.GT.U32.AND P3, PT, R8, R24, PT ;  /* 0x000000180800720c */ /* 0x000fe20003f64070 */
[----:B------:R-:W-:Y:S04]  /*16f40*/  STS.U8 [R34+UR9+0x1100], R42 ;  /* 0x0011002a22007988 */ /* 0x000fe80008000009 */
[----:B------:R-:W2:Y:S06]  /*16f50*/  LDL R31, [R1+0xf68] ;  /* 0x000f6800011f7983 */ /* 0x000eac0000100800 */
[----:B------:R-:W-:-:S05]  /*16f60*/  @!P1 IMAD.IADD R23, R23, 0x1, -R8 ;  /* 0x0000000117179824 */ /* 0x000fca00078e0a08 */
[----:B------:R-:W-:Y:S01]  /*16f70*/  ISETP.GT.U32.AND P5, PT, R8, R23, PT ;  /* 0x000000170800720c */ /* 0x000fe20003fa4070 */
[----:B------:R-:W-:Y:S01]  /*16f80*/  @!P3 IMAD.IADD R24, R24, 0x1, -R8 ;  /* 0x000000011818b824 */ /* 0x000fe200078e0a08 */
[----:B------:R-:W-:-:S11]  /*16f90*/  ISETP.GT.U32.AND P3, PT, R8, R22, PT ;  /* 0x000000160800720c */ /* 0x000fd60003f64070 */
[----:B------:R-:W-:-:S04]  /*16fa0*/  @!P5 IMAD.IADD R23, R23, 0x1, -R8 ;  /* 0x000000011717d824 */ /* 0x000fc800078e0a08 */
[----:B------:R-:W-:Y:S01]  /*16fb0*/  @!P6 IMAD.MOV R23, RZ, RZ, -R23 ;  /* 0x000000ffff17e224 */ /* 0x000fe200078e0a17 */
[----:B----4-:R-:W-:Y:S02]  /*16fc0*/  ISETP.GE.AND P6, PT, R29, RZ, PT ;  /* 0x000000ff1d00720c */ /* 0x010fe40003fc6270 */
[----:B------:R-:W-:Y:S01]  /*16fd0*/  ISETP.GT.U32.AND P5, PT, R8, R24, PT ;  /* 0x000000180800720c */ /* 0x000fe20003fa4070 */
[----:B------:R-:W-:Y:S01]  /*16fe0*/  @!P3 IMAD.IADD R22, R22, 0x1, -R8 ;  /* 0x000000011616b824 */ /* 0x000fe200078e0a08 */
[----:B------:R-:W-:Y:S01]  /*16ff0*/  SEL R23, R11, R23, !P4 ;  /* 0x000000170b177207 */ /* 0x000fe20006000000 */
[----:B------:R-:W-:Y:S04]  /*17000*/  STS.U8 [R34+UR9+0x1500], R41 ;  /* 0x0015002922007988 */ /* 0x000fe80008000009 */
[----:B------:R-:W-:Y:S01]  /*17010*/  IMAD R23, R23, UR11, RZ ;  /* 0x0000000b17177c24 */ /* 0x000fe2000f8e02ff */
[----:B------:R0:W-:Y:S03]  /*17020*/  STS.U8 [R34+UR9+0x1900], R44 ;  /* 0x0019002c22007988 */ /* 0x0001e60008000009 */
[----:B------:R-:W-:Y:S01]  /*17030*/  @!P6 IMAD.MOV R22, RZ, RZ, -R22 ;  /* 0x000000ffff16e224 */ /* 0x000fe200078e0a16 */
[----:B------:R-:W4:Y:S01]  /*17040*/  LDL.LU R29, [R1+0x1454] ;  /* 0x00145400011d7983 */ /* 0x000f220000300800 */
[----:B------:R-:W-:Y:S01]  /*17050*/  @!P5 IMAD.IADD R24, R24, 0x1, -R8 ;  /* 0x000000011818d824 */ /* 0x000fe200078e0a08 */
[----:B0-----:R-:W-:-:S02]  /*17060*/  IADD3 R34, P6, PT, R23, R7, RZ ;  /* 0x0000000717227210 */ /* 0x001fc40007fde0ff */
[----:B------:R-:W-:Y:S02]  /*17070*/  ISETP.GE.AND P5, PT, R36, RZ, PT ;  /* 0x000000ff2400720c */ /* 0x000fe40003fa6270 */
[----:B------:R-:W-:Y:S01]  /*17080*/  LEA.HI.X.SX32 R42, R23, R6, 0x1, P6 ;  /* 0x00000006172a7211 */ /* 0x000fe200030f0eff */
[----:B------:R-:W4:Y:S01]  /*17090*/  LDL R36, [R1+0xf6c] ;  /* 0x000f6c0001247983 */ /* 0x000f220000100800 */
[----:B------:R-:W-:-:S03]  /*170a0*/  PRMT R32, RZ, 0x7610, R32 ;  /* 0x00007610ff207816 */ /* 0x000fc60000000020 */
[----:B------:R-:W-:Y:S04]  /*170b0*/  STL [R1+0x2a0], R34 ;  /* 0x0002a02201007387 */ /* 0x000fe80000100800 */
[----:B------:R0:W-:Y:S01]  /*170c0*/  STL [R1+0x29c], R42 ;  /* 0x00029c2a01007387 */ /* 0x0001e20000100800 */
[----:B---3--:R-:W-:Y:S01]  /*170d0*/  ISETP.GE.AND P6, PT, R43, RZ, PT ;  /* 0x000000ff2b00720c */ /* 0x008fe20003fc6270 */
[----:B------:R-:W-:Y:S02]  /*170e0*/  @P0 IMAD.MOV.U32 R43, RZ, RZ, R42 ;  /* 0x000000ffff2b0224 */ /* 0x000fe400078e002a */
[----:B0-----:R-:W-:Y:S01]  /*170f0*/  @P0 IMAD.MOV.U32 R42, RZ, RZ, R34 ;  /* 0x000000ffff2a0224 */ /* 0x001fe200078e0022 */
[C---:B------:R-:W-:Y:S02]  /*17100*/  ISETP.GT.U32.AND P3, PT, R8.reuse, R27, PT ;  /* 0x0000001b0800720c */ /* 0x040fe40003f64070 */
[----:B------:R-:W-:Y:S01]  /*17110*/  ISETP.GT.U32.AND P1, PT, R8, R25, PT ;  /* 0x000000190800720c */ /* 0x000fe20003f24070 */
[----:B------:R-:W-:Y:S01]  /*17120*/  @!P5 IMAD.MOV R24, RZ, RZ, -R24 ;  /* 0x000000ffff18d224 */ /* 0x000fe200078e0a18 */
[----:B------:R-:W3:Y:S01]  /*17130*/  @P0 LDG.E.U8 R32, desc[UR18][R42.64] ;  /* 0x000000122a200981 */ /* 0x000ee2000c1e1100 */
[----:B------:R-:W-:-:S03]  /*17140*/  SEL R22, R11, R22, !P4 ;  /* 0x000000160b167207 */ /* 0x000fc60006000000 */
[----:B------:R-:W4:Y:S05]  /*17150*/  LDL R34, [R1+0xf70] ;  /* 0x000f700001227983 */ /* 0x000f2a0000100800 */
[--C-:B------:R-:W-:Y:S02]  /*17160*/  @!P3 IMAD.IADD R27, R27, 0x1, -R8.reuse ;  /* 0x000000011b1bb824 */ /* 0x100fe400078e0a08 */
[----:B------:R-:W-:-:S03]  /*17170*/  @!P1 IMAD.IADD R25, R25, 0x1, -R8 ;  /* 0x0000000119199824 */ /* 0x000fc600078e0a08 */
[C---:B------:R-:W-:Y:S02]  /*17180*/  ISETP.GT.U32.AND P5, PT, R8.reuse, R27, PT ;  /* 0x0000001b0800720c */ /* 0x040fe40003fa4070 */
[----:B------:R-:W-:Y:S01]  /*17190*/  ISETP.GT.U32.AND P1, PT, R8, R25, PT ;  /* 0x000000190800720c */ /* 0x000fe20003f24070 */
[----:B------:R-:W-:Y:S01]  /*171a0*/  IMAD R22, R22, UR11, RZ ;  /* 0x0000000b16167c24 */ /* 0x000fe2000f8e02ff */
[----:B------:R-:W-:-:S05]  /*171b0*/  SEL R24, R11, R24, !P4 ;  /* 0x000000180b187207 */ /* 0x000fca0006000000 */
[----:B------:R-:W-:-:S04]  /*171c0*/  IMAD R24, R24, UR11, RZ ;  /* 0x0000000b18187c24 */ /* 0x000fc8000f8e02ff */
[--C-:B------:R-:W-:Y:S01]  /*171d0*/  @!P5 IMAD.IADD R27, R27, 0x1, -R8.reuse ;  /* 0x000000011b1bd824 */ /* 0x100fe200078e0a08 */
[----:B------:R-:W-:Y:S01]  /*171e0*/  IADD3 R23, P5, PT, R22, R7, RZ ;  /* 0x0000000716177210 */ /* 0x000fe20007fbe0ff */
[----:B------:R-:W-:Y:S01]  /*171f0*/  @!P1 IMAD.IADD R25, R25, 0x1, -R8 ;  /* 0x0000000119199824 */ /* 0x000fe200078e0a08 */
[----:B------:R-:W-:Y:S02]  /*17200*/  ISETP.GT.U32.AND P1, PT, R8, R26, PT ;  /* 0x0000001a0800720c */ /* 0x000fe40003f24070 */
[----:B------:R-:W-:Y:S01]  /*17210*/  LEA.HI.X.SX32 R22, R22, R6, 0x1, P5 ;  /* 0x0000000616167211 */ /* 0x000fe200028f0eff */
[----:B------:R-:W-:Y:S01]  /*17220*/  @!P6 IMAD.MOV R25, RZ, RZ, -R25 ;  /* 0x000000ffff19e224 */ /* 0x000fe200078e0a19 */
[----:B------:R-:W-:Y:S02]  /*17230*/  PRMT R30, RZ, 0x7610, R30 ;  /* 0x00007610ff1e7816 */ /* 0x000fe4000000001e */
[----:B------:R-:W-:-:S07]  /*17240*/  PRMT R33, RZ, 0x7610, R33 ;  /* 0x00007610ff217816 */ /* 0x000fce0000000021 */
[----:B------:R-:W-:Y:S01]  /*17250*/  @!P1 IMAD.IADD R26, R26, 0x1, -R8 ;  /* 0x000000011a1a9824 */ /* 0x000fe200078e0a08 */
[----:B--2---:R-:W-:Y:S01]  /*17260*/  ISETP.GE.AND P1, PT, R31, RZ, PT ;  /* 0x000000ff1f00720c */ /* 0x004fe20003f26270 */
[----:B---3--:R0:W-:Y:S04]  /*17270*/  STL [R1+0xec0], R32 ;  /* 0x000ec02001007387 */ /* 0x0081e80000100800 */
[----:B------:R1:W-:Y:S01]  /*17280*/  STL [R1+0x2a8], R23 ;  /* 0x0002a81701007387 */ /* 0x0003e20000100800 */
[----:B0-----:R-:W-:Y:S02]  /*17290*/  IADD3 R32, P6, PT, R24, R7, RZ ;  /* 0x0000000718207210 */ /* 0x001fe40007fde0ff */
[----:B-1----:R-:W-:-:S03]  /*172a0*/  @P0 LOP3.LUT R23, R23, R22, RZ, 0x3c, !PT ;  /* 0x0000001617170212 */ /* 0x002fc600078e3cff */
[----:B------:R-:W-:Y:S04]  /*172b0*/  STL [R1+0x2b8], R32 ;  /* 0x0002b82001007387 */ /* 0x000fe80000100800 */
[----:B------:R0:W-:Y:S01]  /*172c0*/  STL [R1+0x2a4], R22 ;  /* 0x0002a41601007387 */ /* 0x0001e20000100800 */
[----:B------:R-:W-:Y:S02]  /*172d0*/  LEA.HI.X.SX32 R31, R24, R6, 0x1, P6 ;  /* 0x00000006181f7211 */ /* 0x000fe400030f0eff */
[----:B0-----:R-:W-:-:S04]  /*172e0*/  @P0 LOP3.LUT R22, R23, R22, RZ, 0x3c, !PT ;  /* 0x0000001617160212 */ /* 0x001fc800078e3cff */
[----:B------:R-:W-:-:S05]  /*172f0*/  @P0 LOP3.LUT R23, R23, R22, RZ, 0x3c, !PT ;  /* 0x0000001617170212 */ /* 0x000fca00078e3cff */
[----:B------:R0:W2:Y:S02]  /*17300*/  @P0 LDG.E.U8 R30, desc[UR18][R22.64] ;  /* 0x00000012161e0981 */ /* 0x0000a4000c1e1100 */
[----:B0-----:R-:W-:Y:S02]  /*17310*/  @P0 IMAD.MOV.U32 R22, RZ, RZ, R32 ;  /* 0x000000ffff160224 */ /* 0x001fe400078e0020 */
[----:B------:R-:W-:-:S05]  /*17320*/  @P0 IMAD.MOV.U32 R23, RZ, RZ, R31 ;  /* 0x000000ffff170224 */ /* 0x000fca00078e001f */
[----:B------:R0:W3:Y:S01]  /*17330*/  @P0 LDG.E.U8 R33, desc[UR18][R22.64] ;  /* 0x0000001216210981 */ /* 0x0000e2000c1e1100 */
[C---:B------:R-:W-:Y:S01]  /*17340*/  ISETP.GT.U32.AND P3, PT, R8.reuse, R28, PT ;  /* 0x0000001c0800720c */ /* 0x040fe20003f64070 */
[----:B------:R-:W-:Y:S01]  /*17350*/  @!P1 IMAD.MOV R27, RZ, RZ, -R27 ;  /* 0x000000ffff1b9224 */ /* 0x000fe200078e0a1b */
[----:B----4-:R-:W-:Y:S02]  /*17360*/  ISETP.GT.U32.AND P6, PT, R8, R29, PT ;  /* 0x0000001d0800720c */ /* 0x010fe40003fc4070 */
[----:B------:R-:W-:-:S09]  /*17370*/  ISETP.GE.AND P1, PT, R36, RZ, PT ;  /* 0x000000ff2400720c */ /* 0x000fd20003f26270 */
[----:B------:R-:W-:Y:S01]  /*17380*/  @!P3 IMAD.IADD R28, R28, 0x1, -R8 ;  /* 0x000000011c1cb824 */ /* 0x000fe200078e0a08 */
[C---:B------:R-:W-:Y:S02]  /*17390*/  ISETP.GT.U32.AND P3, PT, R8.reuse, R26, PT ;  /* 0x0000001a0800720c */ /* 0x040fe40003f64070 */
[C---:B------:R-:W-:Y:S02]  /*173a0*/  SEL R25, R11.reuse, R25, !P4 ;  /* 0x000000190b197207 */ /* 0x040fe40006000000 */
[----:B------:R-:W-:Y:S02]  /*173b0*/  ISETP.GT.U32.AND P5, PT, R8, R28, PT ;  /* 0x0000001c0800720c */ /* 0x000fe40003fa4070 */
[----:B------:R-:W-:Y:S01]  /*173c0*/  SEL R27, R11, R27, !P4 ;  /* 0x0000001b0b1b7207 */ /* 0x000fe20006000000 */
[----:B------:R-:W-:Y:S01]  /*173d0*/  IMAD R25, R25, UR11, RZ ;  /* 0x0000000b19197c24 */ /* 0x000fe2000f8e02ff */
[----:B------:R-:W-:Y:S03]  /*173e0*/  STL [R1+0x2b4], R31 ;  /* 0x0002b41f01007387 */ /* 0x000fe60000100800 */
[----:B------:R-:W-:-:S02]  /*173f0*/  IMAD R27, R27, UR11, RZ ;  /* 0x0000000b1b1b7c24 */ /* 0x000fc4000f8e02ff */
[--C-:B------:R-:W-:Y:S02]  /*17400*/  @!P3 IMAD.IADD R26, R26, 0x1, -R8.reuse ;  /* 0x000000011a1ab824 */ /* 0x100fe400078e0a08 */
[----:B------:R-:W-:Y:S01]  /*17410*/  @!P6 IMAD.IADD R29, R29, 0x1, -R8 ;  /* 0x000000011d1de824 */ /* 0x000fe200078e0a08 */
[-C--:B0-----:R-:W-:Y:S01]  /*17420*/  IADD3 R22, P6, PT, R25, R7.reuse, RZ ;  /* 0x0000000719167210 */ /* 0x081fe20007fde0ff */
[----:B------:R-:W-:Y:S01]  /*17430*/  @!P1 IMAD.MOV R26, RZ, RZ, -R26 ;  /* 0x000000ffff1a9224 */ /* 0x000fe200078e0a1a */
[----:B------:R-:W-:Y:S01]  /*17440*/  IADD3 R36, P1, PT, R27, R7, RZ ;  /* 0x000000071b247210 */ /* 0x000fe20007f3e0ff */
[----:B------:R-:W-:Y:S01]  /*17450*/  @!P5 IMAD.IADD R28, R28, 0x1, -R8 ;  /* 0x000000011c1cd824 */ /* 0x000fe200078e0a08 */
[----:B------:R-:W-:Y:S02]  /*17460*/  PRMT R35, RZ, 0x7610, R35 ;  /* 0x00007610ff237816 */ /* 0x000fe40000000023 */
[----:B------:R-:W-:Y:S02]  /*17470*/  LEA.HI.X.SX32 R23, R25, R6, 0x1, P6 ;  /* 0x0000000619177211 */ /* 0x000fe400030f0eff */
[----:B------:R-:W-:-:S02]  /*17480*/  ISETP.GE.AND P5, PT, R34, RZ, PT ;  /* 0x000000ff2200720c */ /* 0x000fc40003fa6270 */
[----:B------:R-:W-:Y:S01]  /*17490*/  LEA.HI.X.SX32 R34, R27, R6, 0x1, P1 ;  /* 0x000000061b227211 */ /* 0x000fe200008f0eff */
[----:B------:R0:W4:Y:S01]  /*174a0*/  @P0 LDG.E.U8 R35, desc[UR18][R22.64] ;  /* 0x0000001216230981 */ /* 0x000122000c1e1100 */
[----:B------:R-:W-:-:S03]  /*174b0*/  PRMT R93, RZ, 0x7610, R93 ;  /* 0x00007610ff5d7816 */ /* 0x000fc6000000005d */
[----:B--2---:R1:W-:Y:S04]  /*174c0*/  STL [R1+0xebc], R30 ;  /* 0x000ebc1e01007387 */ /* 0x0043e80000100800 */
[----:B-1----:R-:W2:Y:S04]  /*174d0*/  LDL.LU R30, [R1+0x1450] ;  /* 0x00145000011e7983 */ /* 0x002ea80000300800 */
[----:B------:R-:W2:Y:S04]  /*174e0*/  LDL.LU R31, [R1+0x144c] ;  /* 0x00144c00011f7983 */ /* 0x000ea80000300800 */
[----:B------:R-:W2:Y:S04]  /*174f0*/  LDL.LU R32, [R1+0x1448] ;  /* 0x0014480001207983 */ /* 0x000ea80000300800 */
[----:B---3--:R1:W-:Y:S04]  /*17500*/  STL [R1+0xeb8], R33 ;  /* 0x000eb82101007387 */ /* 0x0083e80000100800 */
[----:B-1----:R-:W3:Y:S04]  /*17510*/  LDL.LU R33, [R1+0x1444] ;  /* 0x0014440001217983 */ /* 0x002ee80000300800 */
[----:B------:R0:W-:Y:S04]  /*17520*/  STL [R1+0x2c0], R22 ;  /* 0x0002c01601007387 */ /* 0x0001e80000100800 */
[----:B------:R-:W2:Y:S04]  /*17530*/  LDL R25, [R1+0xf78] ;  /* 0x000f780001197983 */ /* 0x000ea80000100800 */
[----:B------:R-:W-:Y:S01]  /*17540*/  STL [R1+0x2e0], R36 ;  /* 0x0002e02401007387 */ /* 0x000fe20000100800 */
[----:B0-----:R-:W-:-:S03]  /*17550*/  @P0 IMAD.MOV.U32 R22, RZ, RZ, R36 ;  /* 0x000000ffff160224 */ /* 0x001fc600078e0024 */
[----:B------:R0:W-:Y:S02]  /*17560*/  STL [R1+0x2bc], R23 ;  /* 0x0002bc1701007387 */ /* 0x0001e40000100800 */
[----:B0-----:R-:W-:-:S05]  /*17570*/  @P0 IMAD.MOV.U32 R23, RZ, RZ, R34 ;  /* 0x000000ffff170224 */ /* 0x001fca00078e0022 */
[----:B------:R-:W2:Y:S04]  /*17580*/  @P0 LDG.E.U8 R93, desc[UR18][R22.64] ;  /* 0x00000012165d0981 */ /* 0x000ea8000c1e1100 */
[----:B------:R-:W-:Y:S04]  /*17590*/  STL [R1+0x2dc], R34 ;  /* 0x0002dc2201007387 */ /* 0x000fe80000100800 */
[----:B----4-:R0:W-:Y:S04]  /*175a0*/  STL [R1+0xeb4], R35 ;  /* 0x000eb42301007387 */ /* 0x0101e80000100800 */
[----:B0-----:R-:W4:Y:S04]  /*175b0*/  LDL.LU R35, [R1+0x1440] ;  /* 0x0014400001237983 */ /* 0x001f280000300800 */
[----:B------:R-:W3:Y:S04]  /*175c0*/  LDL.LU R34, [R1+0x143c] ;  /* 0x00143c0001227983 */ /* 0x000ee80000300800 */
[----:B------:R-:W3:Y:S04]  /*175d0*/  LDL.LU R36, [R1+0x1438] ;  /* 0x0014380001247983 */ /* 0x000ee80000300800 */
[----:B--2---:R0:W-:Y:S04]  /*175e0*/  STL [R1+0xeb0], R93 ;  /* 0x000eb05d01007387 */ /* 0x0041e80000100800 */
[----:B0-----:R-:W2:Y:S04]  /*175f0*/  LDL.LU R93, [R1+0x1434] ;  /* 0x00143400015d7983 */ /* 0x001ea80000300800 */
[----:B------:R-:W2:Y:S01]  /*17600*/  LDL R23, [R1+0xf74] ;  /* 0x000f740001177983 */ /* 0x000ea20000100800 */
[----:B------:R-:W-:Y:S01]  /*17610*/  SEL R26, R11, R26, !P4 ;  /* 0x0000001a0b1a7207 */ /* 0x000fe20006000000 */
[----:B------:R-:W-:-:S04]  /*17620*/  @!P5 IMAD.MOV R28, RZ, RZ, -R28 ;  /* 0x000000ffff1cd224 */ /* 0x000fc800078e0a1c */
[----:B------:R-:W-:Y:S01]  /*17630*/  IMAD R26, R26, UR11, RZ ;  /* 0x0000000b1a1a7c24 */ /* 0x000fe2000f8e02ff */
[----:B------:R-:W-:-:S04]  /*17640*/  PRMT R85, RZ, 0x7610, R85 ;  /* 0x00007610ff557816 */ /* 0x000fc80000000055 */
[----:B------:R-:W-:Y:S02]  /*17650*/  IADD3 R22, P5, PT, R26, R7, RZ ;  /* 0x000000071a167210 */ /* 0x000fe40007fbe0ff */
[----:B------:R-:W-:Y:S02]  /*17660*/  ISETP.GT.U32.AND P3, PT, R8, R29, PT ;  /* 0x0000001d0800720c */ /* 0x000fe40003f64070 */
[----:B--2---:R-:W-:Y:S02]  /*17670*/  ISETP.GE.AND P6, PT, R23, RZ, PT ;  /* 0x000000ff1700720c */ /* 0x004fe40003fc6270 */
[----:B------:R-:W-:-:S05]  /*17680*/  LEA.HI.X.SX32 R23, R26, R6, 0x1, P5 ;  /* 0x000000061a177211 */ /* 0x000fca00028f0eff */
[----:B------:R-:W2:Y:S01]  /*17690*/  @P0 LDG.E.U8 R85, desc[UR18][R22.64] ;  /* 0x0000001216550981 */ /* 0x000ea2000c1e1100 */
[----:B------:R-:W-:-:S03]  /*176a0*/  SEL R28, R11, R28, !P4 ;  /* 0x0000001c0b1c7207 */ /* 0x000fc60006000000 */
[----:B------:R-:W-:Y:S01]  /*176b0*/  @!P3 IMAD.IADD R29, R29, 0x1, -R8 ;  /* 0x000000011d1db824 */ /* 0x000fe200078e0a08 */
[----:B------:R-:W-:Y:S01]  /*176c0*/  ISETP.GT.U32.AND P3, PT, R8, R31, PT ;  /* 0x0000001f0800720c */ /* 0x000fe20003f64070 */
[----:B------:R-:W-:Y:S01]  /*176d0*/  STL [R1+0x2e8], R22 ;  /* 0x0002e81601007387 */ /* 0x000fe20000100800 */
[----:B------:R-:W-:-:S03]  /*176e0*/  IMAD R28, R28, UR11, RZ ;  /* 0x0000000b1c1c7c24 */ /* 0x000fc6000f8e02ff */
[----:B------:R-:W-:Y:S01]  /*176f0*/  STL [R1+0x2e4], R23 ;  /* 0x0002e41701007387 */ /* 0x000fe20000100800 */
[----:B------:R-:W-:Y:S01]  /*17700*/  @!P6 IMAD.MOV R29, RZ, RZ, -R29 ;  /* 0x000000ffff1de224 */ /* 0x000fe200078e0a1d */
[----:B------:R-:W-:-:S06]  /*17710*/  PRMT R24, RZ, 0x7610, R24 ;  /* 0x00007610ff187816 */ /* 0x000fcc0000000018 */
[----:B------:R-:W-:Y:S01]  /*17720*/  @!P3 IMAD.IADD R31, R31, 0x1, -R8 ;  /* 0x000000011f1fb824 */ /* 0x000fe200078e0a08 */
[----:B------:R-:W-:Y:S01]  /*17730*/  ISETP.GE.AND P3, PT, R25, RZ, PT ;  /* 0x000000ff1900720c */ /* 0x000fe20003f66270 */
[----:B--2---:R0:W-:Y:S04]  /*17740*/  STL [R1+0xeac], R85 ;  /* 0x000eac5501007387 */ /* 0x0041e80000100800 */
[----:B------:R-:W2:Y:S01]  /*17750*/  LDL R25, [R1+0xf90] ;  /* 0x000f900001197983 */ /* 0x000ea20000100800 */
[----:B0-----:R-:W-:-:S04]  /*17760*/  IADD3 R85, P6, PT, R28, R7, RZ ;  /* 0x000000071c557210 */ /* 0x001fc80007fde0ff */
[----:B------:R-:W-:Y:S01]  /*17770*/  LEA.HI.X.SX32 R22, R28, R6, 0x1, P6 ;  /* 0x000000061c167211 */ /* 0x000fe200030f0eff */
[----:B------:R-:W-:Y:S04]  /*17780*/  STL [R1+0x2f0], R85 ;  /* 0x0002f05501007387 */ /* 0x000fe80000100800 */
[----:B------:R0:W-:Y:S01]  /*17790*/  STL [R1+0x2ec], R22 ;  /* 0x0002ec1601007387 */ /* 0x0001e20000100800 */
[----:B------:R-:W-:Y:S02]  /*177a0*/  @P0 IMAD.MOV.U32 R23, RZ, RZ, R22 ;  /* 0x000000ffff170224 */ /* 0x000fe400078e0016 */
[----:B0-----:R-:W-:Y:S01]  /*177b0*/  @P0 IMAD.MOV.U32 R22, RZ, RZ, R85 ;  /* 0x000000ffff160224 */ /* 0x001fe200078e0055 */
[----:B------:R-:W-:Y:S01]  /*177c0*/  ISETP.GT.U32.AND P1, PT, R8, R30, PT ;  /* 0x0000001e0800720c */ /* 0x000fe20003f24070 */
[----:B------:R-:W2:Y:S04]  /*177d0*/  LDL R85, [R1+0xf94] ;  /* 0x000f940001557983 */ /* 0x000ea80000100800 */
[----:B------:R-:W2:Y:S04]  /*177e0*/  @P0 LDG.E.U8 R24, desc[UR18][R22.64] ;  /* 0x0000001216180981 */ /* 0x000ea8000c1e1100 */
[----:B------:R-:W3:Y:S04]  /*177f0*/  LDL R22, [R1+0xf8c] ;  /* 0x000f8c0001167983 */ /* 0x000ee80000100800 */
[----:B------:R-:W-:Y:S01]  /*17800*/  @!P1 IMAD.IADD R30, R30, 0x1, -R8 ;  /* 0x000000011e1e9824 */ /* 0x000fe200078e0a08 */
[----:B------:R-:W-:-:S04]  /*17810*/  SEL R29, R11, R29, !P4 ;  /* 0x0000001d0b1d7207 */ /* 0x000fc80006000000 */
[C---:B------:R-:W-:Y:S01]  /*17820*/  ISETP.GT.U32.AND P1, PT, R8.reuse, R30, PT ;  /* 0x0000001e0800720c */ /* 0x040fe20003f24070 */
[----:B------:R-:W-:Y:S01]  /*17830*/  IMAD R29, R29, UR4, RZ ;  /* 0x000000041d1d7c24 */ /* 0x000fe2000f8e02ff */
[----:B------:R-:W-:Y:S01]  /*17840*/  ISETP.GT.U32.AND P5, PT, R8, R32, PT ;  /* 0x000000200800720c */ /* 0x000fe20003fa4070 */
[----:B------:R-:W0:Y:S10]  /*17850*/  LDCU UR4, c[0x0][0x3b0] ;  /* 0x00007600ff0477ac */ /* 0x000e340008000800 */
[----:B------:R-:W-:Y:S01]  /*17860*/  @!P1 IMAD.IADD R30, R30, 0x1, -R8 ;  /* 0x000000011e1e9824 */ /* 0x000fe200078e0a08 */
[----:B--2---:R1:W-:Y:S02]  /*17870*/  STL [R1+0xea8], R24 ;  /* 0x000ea81801007387 */ /* 0x0043e40000100800 */
[----:B-1----:R-:W-:-:S04]  /*17880*/  IADD3 R24, P1, PT, R29, R7, RZ ;  /* 0x000000071d187210 */ /* 0x002fc80007f3e0ff */
[----:B------:R-:W-:Y:S02]  /*17890*/  LEA.HI.X.SX32 R23, R29, R6, 0x1, P1 ;  /* 0x000000061d177211 */ /* 0x000fe400008f0eff */
[----:B---3--:R-:W-:Y:S01]  /*178a0*/  ISETP.GE.AND P1, PT, R22, RZ, PT ;  /* 0x000000ff1600720c */ /* 0x008fe20003f26270 */
[----:B------:R-:W-:-:S05]  /*178b0*/  @P0 IMAD.MOV.U32 R22, RZ, RZ, R24 ;  /* 0x000000ffff160224 */ /* 0x000fca00078e0018 */
[----:B------:R1:W2:Y:S01]  /*178c0*/  @P0 LDG.E.U8 R13, desc[UR18][R22.64] ;  /* 0x00000012160d0981 */ /* 0x0002a2000c1e1100 */
[----:B------:R-:W-:Y:S02]  /*178d0*/  @!P5 IMAD.IADD R32, R32, 0x1, -R8 ;  /* 0x000000012020d824 */ /* 0x000fe400078e0a08 */
[----:B------:R-:W-:-:S03]  /*178e0*/  @!P3 IMAD.MOV R30, RZ, RZ, -R30 ;  /* 0x000000ffff1eb224 */ /* 0x000fc600078e0a1e */
[----:B------:R-:W-:Y:S02]  /*178f0*/  ISETP.GT.U32.AND P6, PT, R8, R32, PT ;  /* 0x000000200800720c */ /* 0x000fe40003fc4070 */
[----:B------:R-:W-:Y:S01]  /*17900*/  SEL R30, R11, R30, !P4 ;  /* 0x0000001e0b1e7207 */ /* 0x000fe20006000000 */
[----:B------:R3:W-:Y:S04]  /*17910*/  STL [R1+0x2f8], R24 ;  /* 0x0002f81801007387 */ /* 0x0007e80000100800 */
[----:B------:R-:W-:-:S06]  /*17920*/  IMAD R30, R30, UR5, RZ ;  /* 0x000000051e1e7c24 */ /* 0x000fcc000f8e02ff */
[----:B------:R-:W-:Y:S01]  /*17930*/  @!P6 IMAD.IADD R32, R32, 0x1, -R8 ;  /* 0x000000012020e824 */ /* 0x000fe200078e0a08 */
[C---:B---3--:R-:W-:Y:S01]  /*17940*/  IADD3 R24, P6, PT, R30.reuse, R7, RZ ;  /* 0x000000071e187210 */ /* 0x048fe20007fde0ff */
[----:B------:R3:W-:Y:S01]  /*17950*/  STL [R1+0x2f4], R23 ;  /* 0x0002f41701007387 */ /* 0x0007e20000100800 */
[----:B------:R-:W-:Y:S01]  /*17960*/  PRMT R5, RZ, 0x7610, R5 ;  /* 0x00007610ff057816 */ /* 0x000fe20000000005 */
[----:B------:R-:W0:Y:S01]  /*17970*/  LDCU UR5, c[0x0][0x3b0] ;  /* 0x00007600ff0577ac */ /* 0x000e220008000800 */
[----:B-1----:R-:W-:-:S05]  /*17980*/  LEA.HI.X.SX32 R22, R30, R6, 0x1, P6 ;  /* 0x000000061e167211 */ /* 0x002fca00030f0eff */
[----:B---3--:R-:W-:Y:S01]  /*17990*/  @P0 IMAD.MOV.U32 R23, RZ, RZ, R22 ;  /* 0x000000ffff170224 */ /* 0x008fe200078e0016 */
[----:B--2---:R1:W-:Y:S04]  /*179a0*/  STL [R1+0xea4], R13 ;  /* 0x000ea40d01007387 */ /* 0x0043e80000100800 */
[----:B-1----:R-:W2:Y:S04]  /*179b0*/  LDL R13, [R1+0xf9c] ;  /* 0x000f9c00010d7983 */ /* 0x002ea80000100800 */
[----:B------:R-:W-:Y:S04]  /*179c0*/  STL [R1+0x300], R24 ;  /* 0x0003001801007387 */ /* 0x000fe80000100800 */
[----:B------:R1:W-:Y:S02]  /*179d0*/  STL [R1+0x2fc], R22 ;  /* 0x0002fc1601007387 */ /* 0x0003e40000100800 */
[----:B-1----:R-:W-:-:S05]  /*179e0*/  @P0 IMAD.MOV.U32 R22, RZ, RZ, R24 ;  /* 0x000000ffff160224 */ /* 0x002fca00078e0018 */
[----:B------:R-:W3:Y:S01]  /*179f0*/  @P0 LDG.E.U8 R5, desc[UR18][R22.64] ;  /* 0x0000001216050981 */ /* 0x000ee2000c1e1100 */
[C---:B------:R-:W-:Y:S02]  /*17a00*/  ISETP.GT.U32.AND P3, PT, R8.reuse, R33, PT ;  /* 0x000000210800720c */ /* 0x040fe40003f64070 */
[C---:B------:R-:W-:Y:S02]  /*17a10*/  ISETP.GT.U32.AND P5, PT, R8.reuse, R31, PT ;  /* 0x0000001f0800720c */ /* 0x040fe40003fa4070 */
[----:B------:R-:W-:-:S09]  /*17a20*/  ISETP.GT.U32.AND P6, PT, R8, R34, PT ;  /* 0x000000220800720c */ /* 0x000fd20003fc4070 */
[--C-:B------:R-:W-:Y:S01]  /*17a30*/  @!P3 IMAD.IADD R33, R33, 0x1, -R8.reuse ;  /* 0x000000012121b824 */ /* 0x100fe200078e0a08 */
[----:B------:R-:W-:Y:S01]  /*17a40*/  ISETP.GE.AND P3, PT, R25, RZ, PT ;  /* 0x000000ff1900720c */ /* 0x000fe20003f66270 */
[----:B------:R-:W-:-:S04]  /*17a50*/  @!P5 IMAD.IADD R31, R31, 0x1, -R8 ;  /* 0x000000011f1fd824 */ /* 0x000fc800078e0a08 */
[----:B------:R-:W-:Y:S01]  /*17a60*/  @!P1 IMAD.MOV R31, RZ, RZ, -R31 ;  /* 0x000000ffff1f9224 */ /* 0x000fe200078e0a1f */
[----:B------:R-:W-:-:S04]  /*17a70*/  ISETP.GT.U32.AND P1, PT, R8, R33, PT ;  /* 0x000000210800720c */ /* 0x000fc80003f24070 */
[----:B------:R-:W-:-:S03]  /*17a80*/  SEL R31, R11, R31, !P4 ;  /* 0x0000001f0b1f7207 */ /* 0x000fc60006000000 */
[----:B------:R-:W-:Y:S02]  /*17a90*/  @!P3 IMAD.MOV R32, RZ, RZ, -R32 ;  /* 0x000000ffff20b224 */ /* 0x000fe400078e0a20 */
[----:B0-----:R-:W-:Y:S01]  /*17aa0*/  IMAD R31, R31, UR4, RZ ;  /* 0x000000041f1f7c24 */ /* 0x001fe2000f8e02ff */
[----:B------:R-:W-:Y:S01]  /*17ab0*/  ISETP.GE.AND P3, PT, R85, RZ, PT ;  /* 0x000000ff5500720c */ /* 0x000fe20003f66270 */
[--C-:B------:R-:W-:Y:S01]  /*17ac0*/  @!P6 IMAD.IADD R34, R34, 0x1, -R8.reuse ;  /* 0x000000012222e824 */ /* 0x100fe200078e0a08 */
[----:B------:R-:W-:Y:S01]  /*17ad0*/  SEL R32, R11, R32, !P4 ;  /* 0x000000200b207207 */ /* 0x000fe20006000000 */
[----:B------:R-:W3:Y:S01]  /*17ae0*/  LDL R85, [R1+0xf98] ;  /* 0x000f980001557983 */ /* 0x000ee20000100800 */
[----:B------:R-:W-:Y:S01]  /*17af0*/  @!P1 IMAD.IADD R33, R33, 0x1, -R8 ;  /* 0x0000000121219824 */ /* 0x000fe200078e0a08 */
[----:B------:R-:W-:Y:S01]  /*17b00*/  PRMT R4, RZ, 0x7610, R4 ;  /* 0x00007610ff047816 */ /* 0x000fe20000000004 */
[----:B------:R-:W0:Y:S01]  /*17b10*/  LDCU UR4, c[0x0][0x3b0] ;  /* 0x00007600ff0477ac */ /* 0x000e220008000800 */
[----:B------:R-:W-:Y:S01]  /*17b20*/  IMAD R32, R32, UR5, RZ ;  /* 0x0000000520207c24 */ /* 0x000fe2000f8e02ff */
[----:B------:R-:W-:-:S02]  /*17b30*/  PRMT R3, RZ, 0x7610, R3 ;  /* 0x00007610ff037816 */ /* 0x000fc40000000003 */
[----:B----4-:R-:W-:Y:S01]  /*17b40*/  ISETP.GT.U32.AND P5, PT, R8, R35, PT ;  /* 0x000000230800720c */ /* 0x010fe20003fa4070 */
[----:B------:R-:W1:Y:S01]  /*17b50*/  LDCU UR5, c[0x0][0x3b0] ;  /* 0x00007600ff0577ac */ /* 0x000e620008000800 */
[----:B--2---:R-:W-:Y:S01]  /*17b60*/  ISETP.GE.AND P1, PT, R13, RZ, PT ;  /* 0x000000ff0d00720c */ /* 0x004fe20003f26270 */
[----:B---3--:R2:W-:Y:S02]  /*17b70*/  STL [R1+0xea0], R5 ;  /* 0x000ea00501007387 */ /* 0x0085e40000100800 */
[----:B--2---:R-:W-:-:S04]  /*17b80*/  IADD3 R5, P6, PT, R31, R7, RZ ;  /* 0x000000071f057210 */ /* 0x004fc80007fde0ff */
[----:B------:R-:W-:Y:S01]  /*17b90*/  LEA.HI.X.SX32 R22, R31, R6, 0x1, P6 ;  /* 0x000000061f167211 */ /* 0x000fe200030f0eff */
[----:B------:R-:W-:Y:S01]  /*17ba0*/  STL [R1+0x340], R5 ;  /* 0x0003400501007387 */ /* 0x000fe20000100800 */
[----:B------:R-:W-:-:S03]  /*17bb0*/  IADD3 R13, P6, PT, R32, R7, RZ ;  /* 0x00000007200d7210 */ /* 0x000fc60007fde0ff */
[----:B------:R2:W-:Y:S01]  /*17bc0*/  STL [R1+0x33c], R22 ;  /* 0x00033c1601007387 */ /* 0x0005e20000100800 */
[----:B------:R-:W-:Y:S01]  /*17bd0*/  @P0 IMAD.MOV.U32 R23, RZ, RZ, R22 ;  /* 0x000000ffff170224 */ /* 0x000fe200078e0016 */
[----:B------:R-:W-:Y:S01]  /*17be0*/  LEA.HI.X.SX32 R24, R32, R6, 0x1, P6 ;  /* 0x0000000620187211 */ /* 0x000fe200030f0eff */
[----:B--2---:R-:W-:Y:S02]  /*17bf0*/  @P0 IMAD.MOV.U32 R22, RZ, RZ, R5 ;  /* 0x000000ffff160224 */ /* 0x004fe400078e0005 */
[----:B------:R-:W2:Y:S04]  /*17c00*/  LDL R5, [R1+0xfa8] ;  /* 0x000fa80001057983 */ /* 0x000ea80000100800 */
[----:B------:R3:W4:Y:S02]  /*17c10*/  @P0 LDG.E.U8 R4, desc[UR18][R22.64] ;  /* 0x0000001216040981 */ /* 0x000724000c1e1100 */
[----:B---3--:R-:W-:-:S02]  /*17c20*/  @P0 IMAD.MOV.U32 R22, RZ, RZ, R13 ;  /* 0x000000ffff160224 */ /* 0x008fc400078e000d */
[----:B------:R-:W-:-:S05]  /*17c30*/  @P0 IMAD.MOV.U32 R23, RZ, RZ, R24 ;  /* 0x000000ffff170224 */ /* 0x000fca00078e0018 */
[----:B------:R3:W2:Y:S01]  /*17c40*/  @P0 LDG.E.U8 R3, desc[UR18][R22.64] ;  /* 0x0000001216030981 */ /* 0x0006a2000c1e1100 */
[----:B------:R-:W-:-:S05]  /*17c50*/  @!P5 IMAD.IADD R35, R35, 0x1, -R8 ;  /* 0x000000012323d824 */ /* 0x000fca00078e0a08 */
[C---:B------:R-:W-:Y:S01]  /*17c60*/  ISETP.GT.U32.AND P5, PT, R8.reuse, R35, PT ;  /* 0x000000230800720c */ /* 0x040fe20003fa4070 */
[----:B------:R-:W-:Y:S01]  /*17c70*/  @!P3 IMAD.MOV R33, RZ, RZ, -R33 ;  /* 0x000000ffff21b224 */ /* 0x000fe200078e0a21 */
[----:B------:R-:W-:-:S11]  /*17c80*/  ISETP.GT.U32.AND P3, PT, R8, R34, PT ;  /* 0x000000220800720c */ /* 0x000fd60003f64070 */
[----:B------:R-:W-:Y:S01]  /*17c90*/  @!P5 IMAD.IADD R35, R35, 0x1, -R8 ;  /* 0x000000012323d824 */ /* 0x000fe200078e0a08 */
[C---:B------:R-:W-:Y:S02]  /*17ca0*/  ISETP.GT.U32.AND P5, PT, R8.reuse, R36, PT ;  /* 0x000000240800720c */ /* 0x040fe40003fa4070 */
[----:B------:R-:W-:Y:S01]  /*17cb0*/  ISETP.GT.U32.AND P6, PT, R8, R93, PT ;  /* 0x0000005d0800720c */ /* 0x000fe20003fc4070 */
[----:B------:R-:W-:Y:S01]  /*17cc0*/  @!P1 IMAD.MOV R35, RZ, RZ, -R35 ;  /* 0x000000ffff239224 */ /* 0x000fe200078e0a23 */
[----:B------:R-:W-:Y:S02]  /*17cd0*/  ISETP.GE.AND P1, PT, R85, RZ, PT ;  /* 0x000000ff5500720c */ /* 0x000fe40003f26270 */
[C---:B------:R-:W-:Y:S02]  /*17ce0*/  SEL R33, R11.reuse, R33, !P4 ;  /* 0x000000210b217207 */ /* 0x040fe40006000000 */
[----:B------:R-:W-:-:S05]  /*17cf0*/  SEL R35, R11, R35, !P4 ;  /* 0x000000230b237207 */ /* 0x000fca0006000000 */
[--C-:B------:R-:W-:Y:S02]  /*17d00*/  @!P5 IMAD.IADD R36, R36, 0x1, -R8.reuse ;  /* 0x000000012424d824 */ /* 0x100fe400078e0a08 */
[----:B------:R-:W-:Y:S01]  /*17d10*/  IMAD R33, R33, UR12, RZ ;  /* 0x0000000c21217c24 */ /* 0x000fe2000f8e02ff */
[----:B------:R-:W-:Y:S01]  /*17d20*/  STL [R1+0x348], R13 ;  /* 0x0003480d01007387 */ /* 0x000fe20000100800 */
[----:B------:R-:W-:Y:S01]  /*17d30*/  @!P3 IMAD.IADD R34, R34, 0x1, -R8 ;  /* 0x000000012222b824 */ /* 0x000fe200078e0a08 */
[----:B------:R-:W-:Y:S01]  /*17d40*/  ISETP.GT.U32.AND P5, PT, R8, R36, PT ;  /* 0x000000240800720c */ /* 0x000fe20003fa4070 */
[----:B0-----:R-:W-:Y:S01]  /*17d50*/  IMAD R35, R35, UR4, RZ ;  /* 0x0000000423237c24 */ /* 0x001fe2000f8e02ff */
[----:B------:R-:W-:Y:S01]  /*17d60*/  PRMT R2, RZ, 0x7610, R2 ;  /* 0x00007610ff027816 */ /* 0x000fe20000000002 */
[----:B------:R-:W-:Y:S01]  /*17d70*/  @!P6 IMAD.IADD R93, R93, 0x1, -R8 ;  /* 0x000000015d5de824 */ /* 0x000fe200078e0a08 */
[C---:B---3--:R-:W-:Y:S01]  /*17d80*/  IADD3 R22, P6, PT, R33.reuse, R7, RZ ;  /* 0x0000000721167210 */ /* 0x048fe20007fde0ff */
[----:B------:R-:W-:Y:S01]  /*17d90*/  @!P1 IMAD.MOV R34, RZ, RZ, -R34 ;  /* 0x000000ffff229224 */ /* 0x000fe200078e0a22 */
[----:B------:R-:W-:Y:S01]  /*17da0*/  PRMT R16, RZ, 0x7610, R16 ;  /* 0x00007610ff107816 */ /* 0x000fe20000000010 */
[----:B------:R-:W0:Y:S01]  /*17db0*/  LDCU UR4, c[0x0][0x3b0] ;  /* 0x00007600ff0477ac */ /* 0x000e220008000800 */
[----:B------:R-:W-:-:S02]  /*17dc0*/  LEA.HI.X.SX32 R23, R33, R6, 0x1, P6 ;  /* 0x0000000621177211 */ /* 0x000fc400030f0eff */
[----:B------:R-:W-:Y:S01]  /*17dd0*/  PRMT R15, RZ, 0x7610, R15 ;  /* 0x00007610ff0f7816 */ /* 0x000fe2000000000f */
[----:B------:R-:W3:Y:S02]  /*17de0*/  LDCU UR12, c[0x0][0x3b0] ;  /* 0x00007600ff0c77ac */ /* 0x000ee40008000800 */
[----:B------:R-:W-:Y:S01]  /*17df0*/  @!P5 IMAD.IADD R36, R36, 0x1, -R8 ;  /* 0x000000012424d824 */ /* 0x000fe200078e0a08 */
[----:B------:R0:W3:Y:S04]  /*17e00*/  @P0 LDG.E.U8 R2, desc[UR18][R22.64] ;  /* 0x0000001216020981 */ /* 0x0000e8000c1e1100 */
[----:B----4-:R4:W-:Y:S01]  /*17e10*/  STL [R1+0xe9c], R4 ;  /* 0x000e9c0401007387 */ /* 0x0109e20000100800 */
[----:B--2---:R-:W-:-:S03]  /*17e20*/  ISETP.GE.AND P5, PT, R5, RZ, PT ;  /* 0x000000ff0500720c */ /* 0x004fc60003fa6270 */
[----:B----4-:R-:W2:Y:S04]  /*17e30*/  LDL.LU R4, [R1] ;  /* 0x0000000001047983 */ /* 0x010ea80000300800 */
[----:B------:R4:W-:Y:S04]  /*17e40*/  STL [R1+0x344], R24 ;  /* 0x0003441801007387 */ /* 0x0009e80000100800 */
[----:B------:R-:W2:Y:S04]  /*17e50*/  LDL R85, [R1+0xfb4] ;  /* 0x000fb40001557983 */ /* 0x000ea80000100800 */
[----:B------:R0:W-:Y:S01]  /*17e60*/  STL [R1+0xe98], R3 ;  /* 0x000e980301007387 */ /* 0x0001e20000100800 */
[----:B----4-:R-:W-:-:S04]  /*17e70*/  IADD3 R24, P1, PT, R35, R7, RZ ;  /* 0x0000000723187210 */ /* 0x010fc80007f3e0ff */
[----:B------:R-:W-:Y:S01]  /*17e80*/  LEA.HI.X.SX32 R25, R35, R6, 0x1, P1 ;  /* 0x0000000623197211 */ /* 0x000fe200008f0eff */
[----:B0-----:R-:W4:Y:S04]  /*17e90*/  LDL.LU R3, [R1+0x4] ;  /* 0x0000040001037983 */ /* 0x001f280000300800 */
[----:B------:R-:W4:Y:S04]  /*17ea0*/  LDL.LU R13, [R1+0x8] ;  /* 0x00000800010d7983 */ /* 0x000f280000300800 */
[----:B------:R0:W-:Y:S04]  /*17eb0*/  STL [R1+0x350], R22 ;  /* 0x0003501601007387 */ /* 0x0001e80000100800 */
[----:B------:R-:W-:Y:S04]  /*17ec0*/  STL [R1+0x358], R24 ;  /* 0x0003581801007387 */ /* 0x000fe80000100800 */
[----:B------:R-:W4:Y:S01]  /*17ed0*/  LDL R5, [R1+0xfb0] ;  /* 0x000fb00001057983 */ /* 0x000f220000100800 */
[----:B0-----:R-:W-:-:S03]  /*17ee0*/  @P0 IMAD.MOV.U32 R22, RZ, RZ, R24 ;  /* 0x000000ffff160224 */ /* 0x001fc600078e0018 */
[----:B------:R0:W-:Y:S02]  /*17ef0*/  STL [R1+0x34c], R23 ;  /* 0x00034c1701007387 */ /* 0x0001e40000100800 */
[----:B0-----:R-:W-:-:S05]  /*17f00*/  @P0 IMAD.MOV.U32 R23, RZ, RZ, R25 ;  /* 0x000000ffff170224 */ /* 0x001fca00078e0019 */
[----:B------:R-:W4:Y:S01]  /*17f10*/  @P0 LDG.E.U8 R16, desc[UR18][R22.64] ;  /* 0x0000001216100981 */ /* 0x000f22000c1e1100 */
[----:B------:R-:W-:-:S03]  /*17f20*/  SEL R34, R11, R34, !P4 ;  /* 0x000000220b227207 */ /* 0x000fc60006000000 */
[----:B------:R-:W-:Y:S02]  /*17f30*/  STL [R1+0x354], R25 ;  /* 0x0003541901007387 */ /* 0x000fe40000100800 */
[----:B-1----:R-:W-:Y:S01]  /*17f40*/  IMAD R34, R34, UR5, RZ ;  /* 0x0000000522227c24 */ /* 0x002fe2000f8e02ff */
[----:B------:R-:W-:Y:S01]  /*17f50*/  ISETP.GT.U32.AND P3, PT, R8, R93, PT ;  /* 0x0000005d0800720c */ /* 0x000fe20003f64070 */
[----:B---3--:R0:W-:Y:S01]  /*17f60*/  STL [R1+0xe94], R2 ;  /* 0x000e940201007387 */ /* 0x0081e20000100800 */
[----:B------:R-:W-:Y:S01]  /*17f70*/  @!P5 IMAD.MOV R36, RZ, RZ, -R36 ;  /* 0x000000ffff24d224 */ /* 0x000fe200078e0a24 */
[----:B------:R-:W-:Y:S01]  /*17f80*/  PRMT R12, RZ, 0x7610, R12 ;  /* 0x00007610ff0c7816 */ /* 0x000fe2000000000c */
[----:B------:R-:W1:Y:S01]  /*17f90*/  LDCU UR5, c[0x0][0x3b0] ;  /* 0x00007600ff0577ac */ /* 0x000e620008000800 */
[----:B0-----:R-:W3:Y:S01]  /*17fa0*/  LDL.LU R2, [R1+0x1430] ;  /* 0x0014300001027983 */ /* 0x001ee20000300800 */
[----:B--2---:R-:W-:-:S03]  /*17fb0*/  ISETP.GE.AND P6, PT, R85, RZ, PT ;  /* 0x000000ff5500720c */ /* 0x004fc60003fc6270 */
[----:B------:R-:W2:Y:S04]  /*17fc0*/  LDL.LU R85, [R1+0xc] ;  /* 0x00000c0001557983 */ /* 0x000ea80000300800 */
[----:B----4-:R0:W-:Y:S02]  /*17fd0*/  STL [R1+0xe90], R16 ;  /* 0x000e901001007387 */ /* 0x0101e40000100800 */
[----:B0-----:R-:W-:-:S04]  /*17fe0*/  IADD3 R16, P5, PT, R34, R7, RZ ;  /* 0x0000000722107210 */ /* 0x001fc80007fbe0ff */
[----:B------:R-:W-:Y:S01]  /*17ff0*/  LEA.HI.X.SX32 R22, R34, R6, 0x1, P5 ;  /* 0x0000000622167211 */ /* 0x000fe200028f0eff */
[----:B------:R-:W-:Y:S04]  /*18000*/  STL [R1+0x360], R16 ;  /* 0x0003601001007387 */ /* 0x000fe80000100800 */
[----:B------:R0:W-:Y:S01]  /*18010*/  STL [R1+0x35c], R22 ;  /* 0x00035c1601007387 */ /* 0x0001e20000100800 */
[----:B------:R-:W-:Y:S02]  /*18020*/  @P0 IMAD.MOV.U32 R23, RZ, RZ, R22 ;  /* 0x000000ffff170224 */ /* 0x000fe400078e0016 */
[----:B0-----:R-:W-:-:S05]  /*18030*/  @P0 IMAD.MOV.U32 R22, RZ, RZ, R16 ;  /* 0x000000ffff160224 */ /* 0x001fca00078e0010 */
[----:B------:R0:W4:Y:S01]  /*18040*/  @P0 LDG.E.U8 R15, desc[UR18][R22.64] ;  /* 0x00000012160f0981 */ /* 0x000122000c1e1100 */
[----:B------:R-:W-:Y:S01]  /*18050*/  SEL R36, R11, R36, !P4 ;  /* 0x000000240b247207 */ /* 0x000fe20006000000 */
[----:B------:R-:W-:Y:S01]  /*18060*/  @!P3 IMAD.IADD R93, R93, 0x1, -R8 ;  /* 0x000000015d5db824 */ /* 0x000fe200078e0a08 */
[----:B------:R-:W-:-:S03]  /*18070*/  ISETP.GT.U32.AND P3, PT, R8, R3, PT ;  /* 0x000000030800720c */ /* 0x000fc60003f64070 */
[----:B------:R-:W-:Y:S01]  /*18080*/  IMAD R36, R36, UR13, RZ ;  /* 0x0000000d24247c24 */ /* 0x000fe2000f8e02ff */
[----:B------:R-:W-:Y:S01]  /*18090*/  ISETP.GT.U32.AND P1, PT, R8, R4, PT ;  /* 0x000000040800720c */ /* 0x000fe20003f24070 */
[----:B------:R-:W-:Y:S01]  /*180a0*/  @!P6 IMAD.MOV R93, RZ, RZ, -R93 ;  /* 0x000000ffff5de224 */ /* 0x000fe200078e0a5d */
[----:B---3--:R-:W-:Y:S01]  /*180b0*/  PRMT R2, RZ, 0x7610, R2 ;  /* 0x00007610ff027816 */ /* 0x008fe20000000002 */
[----:B------:R-:W3:Y:S01]  /*180c0*/  LDCU UR13, c[0x0][0x3b0] ;  /* 0x00007600ff0d77ac */ /* 0x000ee20008000800 */
[----:B------:R-:W-:-:S04]  /*180d0*/  IADD3 R16, P6, PT, R36, R7, RZ ;  /* 0x0000000724107210 */ /* 0x000fc80007fde0ff */
[----:B0-----:R-:W-:Y:S01]  /*180e0*/  LEA.HI.X.SX32 R22, R36, R6, 0x1, P6 ;  /* 0x0000000624167211 */ /* 0x001fe200030f0eff */
[----:B------:R-:W-:Y:S01]  /*180f0*/  @!P3 IMAD.IADD R3, R3, 0x1, -R8 ;  /* 0x000000010303b824 */ /* 0x000fe200078e0a08 */
[----:B------:R-:W-:-:S03]  /*18100*/  ISETP.GE.AND P3, PT, R5, RZ, PT ;  /* 0x000000ff0500720c */ /* 0x000fc60003f66270 */
[----:B------:R-:W-:Y:S01]  /*18110*/  @P0 IMAD.MOV.U32 R23, RZ, RZ, R22 ;  /* 0x000000ffff170224 */ /* 0x000fe200078e0016 */
[----:B----4-:R0:W-:Y:S04]  /*18120*/  STL [R1+0xe8c], R15 ;  /* 0x000e8c0f01007387 */ /* 0x0101e80000100800 */
[----:B0-----:R-:W4:Y:S04]  /*18130*/  LDL.LU R15, [R1+0x14] ;  /* 0x00001400010f7983 */ /* 0x001f280000300800 */
[----:B------:R-:W2:Y:S04]  /*18140*/  LDL R25, [R1+0xfb8] ;  /* 0x000fb80001197983 */ /* 0x000ea80000100800 */
[----:B------:R-:W-:Y:S04]  /*18150*/  STL [R1+0x380], R16 ;  /* 0x0003801001007387 */ /* 0x000fe80000100800 */
[----:B------:R-:W2:Y:S04]  /*18160*/  LDL.LU R5, [R1+0x10] ;  /* 0x0000100001057983 */ /* 0x000ea80000300800 */
[----:B------:R0:W-:Y:S02]  /*18170*/  STL [R1+0x37c], R22 ;  /* 0x00037c1601007387 */ /* 0x0001e40000100800 */
[----:B0-----:R-:W-:-:S05]  /*18180*/  @P0 IMAD.MOV.U32 R22, RZ, RZ, R16 ;  /* 0x000000ffff160224 */ /* 0x001fca00078e0010 */
[----:B------:R0:W2:Y:S04]  /*18190*/  @P0 LDG.E.U8 R12, desc[UR18][R22.64] ;  /* 0x00000012160c0981 */ /* 0x0000a8000c1e1100 */
[----:B------:R-:W3:Y:S01]  /*181a0*/  LDL R23, [R1+0xfbc] ;  /* 0x000fbc0001177983 */ /* 0x000ee20000100800 */
[----:B------:R-:W-:-:S05]  /*181b0*/  @!P1 IMAD.IADD R4, R4, 0x1, -R8 ;  /* 0x0000000104049824 */ /* 0x000fca00078e0a08 */
[----:B------:R-:W-:Y:S02]  /*181c0*/  ISETP.GT.U32.AND P1, PT, R8, R4, PT ;  /* 0x000000040800720c */ /* 0x000fe40003f24070 */
[----:B------:R-:W-:-:S05]  /*181d0*/  SEL R93, R11, R93, !P4 ;  /* 0x0000005d0b5d7207 */ /* 0x000fca0006000000 */
[----:B------:R-:W-:Y:S01]  /*181e0*/  IMAD R93, R93, UR4, RZ ;  /* 0x000000045d5d7c24 */ /* 0x000fe2000f8e02ff */
[----:B------:R-:W-:Y:S01]  /*181f0*/  ISETP.GT.U32.AND P5, PT, R8, R13, PT ;  /* 0x0000000d0800720c */ /* 0x000fe20003fa4070 */
[----:B------:R-:W1:Y:S04]  /*18200*/  LDCU UR4, c[0x0][0x3b0] ;  /* 0x00007600ff0477ac */ /* 0x000e680008000800 */
[----:B------:R-:W-:-:S04]  /*18210*/  @!P1 IMAD.IADD R4, R4, 0x1, -R8 ;  /* 0x0000000104049824 */ /* 0x000fc800078e0a08 */
[----:B0-----:R-:W-:Y:S02]  /*18220*/  IMAD.MOV.U32 R22, RZ, RZ, R4 ;  /* 0x000000ffff167224 */ /* 0x001fe400078e0004 */
[----:B------:R-:W4:Y:S02]  /*18230*/  LDL R4, [R1+0xfe4] ;  /* 0x000fe40001047983 */ /* 0x000f240000100800 */
[----:B------:R-:W-:-:S05]  /*18240*/  @!P3 IMAD.MOV R22, RZ, RZ, -R22 ;  /* 0x000000ffff16b224 */ /* 0x000fca00078e0a16 */
[----:B------:R-:W-:Y:S01]  /*18250*/  SEL R24, R11, R22, !P4 ;  /* 0x000000160b187207 */ /* 0x000fe20006000000 */
[----:B--2---:R0:W-:Y:S02]  /*18260*/  STL [R1+0xe88], R12 ;  /* 0x000e880c01007387 */ /* 0x0041e40000100800 */
[----:B0-----:R-:W-:-:S04]  /*18270*/  IADD3 R12, P1, PT, R93, R7, RZ ;  /* 0x000000075d0c7210 */ /* 0x001fc80007f3e0ff */
[----:B------:R-:W-:Y:S01]  /*18280*/  LEA.HI.X.SX32 R16, R93, R6, 0x1, P1 ;  /* 0x000000065d107211 */ /* 0x000fe200008f0eff */
[----:B------:R-:W-:Y:S01]  /*18290*/  @P0 IMAD.MOV.U32 R22, RZ, RZ, R12 ;  /* 0x000000ffff160224 */ /* 0x000fe200078e000c */
[----:B---3--:R-:W-:-:S03]  /*182a0*/  ISETP.GE.AND P1, PT, R23, RZ, PT ;  /* 0x000000ff1700720c */ /* 0x008fc60003f26270 */
[----:B------:R-:W-:-:S05]  /*182b0*/  @P0 IMAD.MOV.U32 R23, RZ, RZ, R16 ;  /* 0x000000ffff170224 */ /* 0x000fca00078e0010 */
[----:B------:R-:W2:Y:S01]  /*182c0*/  @P0 LDG.E.U8 R2, desc[UR18][R22.64] ;  /* 0x0000001216020981 */ /* 0x000ea2000c1e1100 */
[----:B------:R-:W-:-:S05]  /*182d0*/  @!P5 IMAD.IADD R13, R13, 0x1, -R8 ;  /* 0x000000010d0dd824 */ /* 0x000fca00078e0a08 */
[C---:B------:R-:W-:Y:S01]  /*182e0*/  ISETP.GT.U32.AND P6, PT, R8.reuse, R13, PT ;  /* 0x0000000d0800720c */ /* 0x040fe20003fc4070 */
[----:B------:R0:W-:Y:S01]  /*182f0*/  STL [R1+0x388], R12 ;  /* 0x0003880c01007387 */ /* 0x0001e20000100800 */
[----:B------:R-:W-:Y:S01]  /*18300*/  ISETP.GT.U32.AND P3, PT, R8, R85, PT ;  /* 0x000000550800720c */ /* 0x000fe20003f64070 */
[----:B-1----:R-:W-:Y:S01]  /*18310*/  IMAD R24, R24, UR5, RZ ;  /* 0x0000000518187c24 */ /* 0x002fe2000f8e02ff */
[----:B------:R-:W-:Y:S01]  /*18320*/  PRMT R17, RZ, 0x7610, R17 ;  /* 0x00007610ff117816 */ /* 0x000fe20000000011 */
[----:B------:R1:W-:Y:S01]  /*18330*/  STL [R1+0x384], R16 ;  /* 0x0003841001007387 */ /* 0x0003e20000100800 */
[----:B------:R-:W-:Y:S01]  /*18340*/  ISETP.GT.U32.AND P5, PT, R8, R3, PT ;  /* 0x000000030800720c */ /* 0x000fe20003fa4070 */
[----:B------:R-:W3:Y:S02]  /*18350*/  LDCU UR5, c[0x0][0x3b0] ;  /* 0x00007600ff0577ac */ /* 0x000ee40008000800 */
[----:B0-----:R-:W3:Y:S04]  /*18360*/  LDL R12, [R1+0x1074] ;  /* 0x00107400010c7983 */ /* 0x001ee80000100800 */
[--C-:B------:R-:W-:Y:S01]  /*18370*/  @!P6 IMAD.IADD R13, R13, 0x1, -R8.reuse ;  /* 0x000000010d0de824 */ /* 0x100fe200078e0a08 */
[----:B-1----:R-:W3:Y:S01]  /*18380*/  LDL.LU R16, [R1+0x18] ;  /* 0x0000180001107983 */ /* 0x002ee20000300800 */
[----:B------:R-:W-:Y:S01]  /*18390*/  @!P3 IMAD.IADD R85, R85, 0x1, -R8 ;  /* 0x000000015555b824 */ /* 0x000fe200078e0a08 */
[----:B------:R-:W-:-:S02]  /*183a0*/  ISETP.GE.AND P3, PT, R25, RZ, PT ;  /* 0x000000ff1900720c */ /* 0x000fc40003f66270 */
[----:B--2---:R0:W-:Y:S02]  /*183b0*/  STL [R1+0xe84], R2 ;  /* 0x000e840201007387 */ /* 0x0041e40000100800 */
[----:B0-----:R-:W-:-:S04]  /*183c0*/  IADD3 R2, P6, PT, R24, R7, RZ ;  /* 0x0000000718027210 */ /* 0x001fc80007fde0ff */
[----:B------:R-:W-:Y:S01]  /*183d0*/  LEA.HI.X.SX32 R22, R24, R6, 0x1, P6 ;  /* 0x0000000618167211 */ /* 0x000fe200030f0eff */
[----:B------:R-:W-:-:S04]  /*183e0*/  @P0 IMAD.MOV.U32 R24, RZ, RZ, R2 ;  /* 0x000000ffff180224 */ /* 0x000fc800078e0002 */
[----:B------:R-:W-:-:S05]  /*183f0*/  @P0 IMAD.MOV.U32 R25, RZ, RZ, R22 ;  /* 0x000000ffff190224 */ /* 0x000fca00078e0016 */
[----:B------:R0:W2:Y:S01]  /*18400*/  @P0 LDG.E.U8 R17, desc[UR18][R24.64] ;  /* 0x0000001218110981 */ /* 0x0000a2000c1e1100 */
[----:B------:R-:W-:-:S04]  /*18410*/  @!P5 IMAD.IADD R3, R3, 0x1, -R8 ;  /* 0x000000010303d824 */ /* 0x000fc800078e0a08 */
[----:B------:R-:W-:Y:S01]  /*18420*/  IMAD.MOV.U32 R23, RZ, RZ, R3 ;  /* 0x000000ffff177224 */ /* 0x000fe200078e0003 */
[----:B------:R-:W-:Y:S01]  /*18430*/  ISETP.GT.U32.AND P6, PT, R8, R5, PT ;  /* 0x000000050800720c */ /* 0x000fe20003fc4070 */
[----:B------:R-:W3:Y:S02]  /*18440*/  LDL.LU R3, [R1+0x142c] ;  /* 0x00142c0001037983 */ /* 0x000ee40000300800 */
[----:B------:R-:W-:-:S05]  /*18450*/  @!P1 IMAD.MOV R23, RZ, RZ, -R23 ;  /* 0x000000ffff179224 */ /* 0x000fca00078e0a17 */
[----:B------:R-:W-:Y:S01]  /*18460*/  SEL R23, R11, R23, !P4 ;  /* 0x000000170b177207 */ /* 0x000fe20006000000 */
[----:B------:R1:W-:Y:S04]  /*18470*/  STL [R1+0x390], R2 ;  /* 0x0003900201007387 */ /* 0x0003e80000100800 */
[----:B0-----:R-:W-:Y:S01]  /*18480*/  IMAD R24, R23, UR4, RZ ;  /* 0x0000000417187c24 */ /* 0x001fe2000f8e02ff */
[----:B------:R0:W-:Y:S01]  /*18490*/  STL [R1+0x38c], R22 ;  /* 0x00038c1601007387 */ /* 0x0001e20000100800 */
[----:B------:R-:W-:Y:S01]  /*184a0*/  @!P6 IMAD.IADD R5, R5, 0x1, -R8 ;  /* 0x000000010505e824 */ /* 0x000fe200078e0a08 */
[----:B------:R-:W-:Y:S01]  /*184b0*/  PRMT R10, RZ, 0x7610, R10 ;  /* 0x00007610ff0a7816 */ /* 0x000fe2000000000a */
[----:B------:R-:W2:Y:S01]  /*184c0*/  LDCU UR4, c[0x0][0x3b0] ;  /* 0x00007600ff0477ac */ /* 0x000ea20008000800 */
[----:B-1----:R-:W3:Y:S01]  /*184d0*/  LDL.LU R2, [R1+0x1c] ;  /* 0x00001c0001027983 */ /* 0x002ee20000300800 */
[----:B0-----:R-:W-:Y:S01]  /*184e0*/  IMAD.MOV.U32 R22, RZ, RZ, R13 ;  /* 0x000000ffff167224 */ /* 0x001fe200078e000d */
[----:B------:R-:W-:-:S03]  /*184f0*/  IADD3 R13, P6, PT, R24, R7, RZ ;  /* 0x00000007180d7210 */ /* 0x000fc60007fde0ff */
[----:B------:R-:W-:Y:S01]  /*18500*/  @!P3 IMAD.MOV R22, RZ, RZ, -R22 ;  /* 0x000000ffff16b224 */ /* 0x000fe200078e0a16 */
[----:B----4-:R-:W-:Y:S02]  /*18510*/  ISETP.GE.AND P3, PT, R4, RZ, PT ;  /* 0x000000ff0400720c */ /* 0x010fe40003f66270 */
[----:B------:R-:W4:Y:S04]  /*18520*/  LDL R4, [R1+0x1048] ;  /* 0x0010480001047983 */ /* 0x000f280000100800 */
[----:B------:R-:W-:Y:S04]  /*18530*/  STL [R1+0x398], R13 ;  /* 0x0003980d01007387 */ /* 0x000fe80000100800 */
[----:B--2---:R0:W-:Y:S02]  /*18540*/  STL [R1+0xe80], R17 ;  /* 0x000e801101007387 */ /* 0x0041e40000100800 */
[----:B0-----:R-:W-:Y:S01]  /*18550*/  LEA.HI.X.SX32 R17, R24, R6, 0x1, P6 ;  /* 0x0000000618117211 */ /* 0x001fe200030f0eff */
[----:B------:R-:W-:-:S04]  /*18560*/  @P0 IMAD.MOV.U32 R24, RZ, RZ, R13 ;  /* 0x000000ffff180224 */ /* 0x000fc800078e000d */
[----:B------:R-:W-:-:S05]  /*18570*/  @P0 IMAD.MOV.U32 R25, RZ, RZ, R17 ;  /* 0x000000ffff190224 */ /* 0x000fca00078e0011 */
[----:B------:R0:W2:Y:S01]  /*18580*/  @P0 LDG.E.U8 R10, desc[UR18][R24.64] ;  /* 0x00000012180a0981 */ /* 0x0000a2000c1e1100 */
[----:B------:R-:W-:Y:S02]  /*18590*/  ISETP.GT.U32.AND P1, PT, R8, R85, PT ;  /* 0x000000550800720c */ /* 0x000fe40003f24070 */
[----:B------:R-:W-:-:S05]  /*185a0*/  SEL R22, R11, R22, !P4 ;  /* 0x000000160b167207 */ /* 0x000fca0006000000 */
[----:B---3--:R-:W-:Y:S01]  /*185b0*/  IMAD R22, R22, UR5, RZ ;  /* 0x0000000516167c24 */ /* 0x008fe2000f8e02ff */
[----:B------:R-:W-:Y:S01]  /*185c0*/  PRMT R3, RZ, 0x7610, R3 ;  /* 0x00007610ff037816 */ /* 0x000fe20000000003 */
[----:B------:R-:W-:Y:S01]  /*185d0*/  STL [R1+0x394], R17 ;  /* 0x0003941101007387 */ /* 0x000fe20000100800 */
[----:B------:R-:W-:Y:S01]  /*185e0*/  ISETP.GT.U32.AND P5, PT, R8, R15, PT ;  /* 0x0000000f0800720c */ /* 0x000fe20003fa4070 */
[----:B------:R-:W1:Y:S02]  /*185f0*/  LDCU UR5, c[0x0][0x3b0] ;  /* 0x00007600ff0577ac */ /* 0x000e640008000800 */
[----:B------:R-:W-:Y:S01]  /*18600*/  @!P1 IMAD.IADD R85, R85, 0x1, -R8 ;  /* 0x0000000155559824 */ /* 0x000fe200078e0a08 */
[----:B------:R-:W-:Y:S02]  /*18610*/  ISETP.GE.AND P1, PT, R12, RZ, PT ;  /* 0x000000ff0c00720c */ /* 0x000fe40003f26270 */
[----:B------:R-:W-:-:S04]  /*18620*/  IADD3 R12, P6, PT, R22, R7, RZ ;  /* 0x00000007160c7210 */ /* 0x000fc80007fde0ff */
[----:B------:R-:W-:Y:S01]  /*18630*/  LEA.HI.X.SX32 R13, R22, R6, 0x1, P6 ;  /* 0x00000006160d7211 */ /* 0x000fe200030f0eff */
[----:B0-----:R-:W-:-:S04]  /*18640*/  @P0 IMAD.MOV.U32 R24, RZ, RZ, R12 ;  /* 0x000000ffff180224 */ /* 0x001fc800078e000c */
[----:B------:R-:W-:-:S05]  /*18650*/  @P0 IMAD.MOV.U32 R25, RZ, RZ, R13 ;  /* 0x000000ffff190224 */ /* 0x000fca00078e000d */
[----:B------:R0:W3:Y:S01]  /*18660*/  @P0 LDG.E.U8 R3, desc[UR18][R24.64] ;  /* 0x0000001218030981 */ /* 0x0000e2000c1e1100 */
[----:B------:R-:W-:-:S05]  /*18670*/  @!P5 IMAD.IADD R15, R15, 0x1, -R8 ;  /* 0x000000010f0fd824 */ /* 0x000fca00078e0a08 */
[----:B------:R-:W-:Y:S01]  /*18680*/  ISETP.GT.U32.AND P5, PT, R8, R15, PT ;  /* 0x0000000f0800720c */ /* 0x000fe20003fa4070 */
[----:B------:R-:W-:Y:S01]  /*18690*/  IMAD.MOV.U32 R23, RZ, RZ, R85 ;  /* 0x000000ffff177224 */ /* 0x000fe200078e0055 */
[----:B--2---:R2:W-:Y:S04]  /*186a0*/  STL [R1+0xe7c], R10 ;  /* 0x000e7c0a01007387 */ /* 0x0045e80000100800 */
[----:B--2---:R-:W2:Y:S07]  /*186b0*/  LDL R10, [R1+0x108c] ;  /* 0x00108c00010a7983 */ /* 0x004eae0000100800 */
[----:B------:R-:W-:-:S02]  /*186c0*/  @!P5 IMAD.IADD R15, R15, 0x1, -R8 ;  /* 0x000000010f0fd824 */ /* 0x000fc400078e0a08 */
[----:B------:R-:W-:Y:S01]  /*186d0*/  @!P3 IMAD.MOV R23, RZ, RZ, -R23 ;  /* 0x000000ffff17b224 */ /* 0x000fe200078e0a17 */
[C---:B------:R-:W-:Y:S01]  /*186e0*/  ISETP.GT.U32.AND P3, PT, R8.reuse, R5, PT ;  /* 0x000000050800720c */ /* 0x040fe20003f64070 */
[----:B------:R-:W-:Y:S01]  /*186f0*/  IMAD.MOV.U32 R22, RZ, RZ, R15 ;  /* 0x000000ffff167224 */ /* 0x000fe200078e000f */
[C---:B------:R-:W-:Y:S02]  /*18700*/  ISETP.GT.U32.AND P5, PT, R8.reuse, R16, PT ;  /* 0x000000100800720c */ /* 0x040fe40003fa4070 */
[----:B------:R-:W-:Y:S01]  /*18710*/  ISETP.GT.U32.AND P6, PT, R8, R2, PT ;  /* 0x000000020800720c */ /* 0x000fe20003fc4070 */
[----:B------:R-:W-:Y:S01]  /*18720*/  @!P1 IMAD.MOV R22, RZ, RZ, -R22 ;  /* 0x000000ffff169224 */ /* 0x000fe200078e0a16 */
[----:B----4-:R-:W-:Y:S02]  /*18730*/  ISETP.GE.AND P1, PT, R4, RZ, PT ;  /* 0x000000ff0400720c */ /* 0x010fe40003f26270 */
[C---:B0-----:R-:W-:Y:S02]  /*18740*/  SEL R24, R11.reuse, R23, !P4 ;  /* 0x000000170b187207 */ /* 0x041fe40006000000 */
[----:B------:R-:W-:Y:S01]  /*18750*/  SEL R23, R11, R22, !P4 ;  /* 0x000000160b177207 */ /* 0x000fe20006000000 */
[----:B------:R0:W-:Y:S02]  /*18760*/  STL [R1+0x3a0], R12 ;  /* 0x0003a00c01007387 */ /* 0x0001e40000100800 */
[----:B------:R-:W-:-:S02]  /*18770*/  @!P3 IMAD.IADD R5, R5, 0x1, -R8 ;  /* 0x000000010505b824 */ /* 0x000fc400078e0a08 */
[----:B------:R-:W-:Y:S01]  /*18780*/  IMAD R24, R24, UR12, RZ ;  /* 0x0000000c18187c24 */ /* 0x000fe2000f8e02ff */
[----:B------:R-:W4:Y:S01]  /*18790*/  LDL.LU R85, [R1+0x20] ;  /* 0x0000200001557983 */ /* 0x000f220000300800 */
[----:B------:R-:W-:Y:S01]  /*187a0*/  @!P5 IMAD.IADD R16, R16, 0x1, -R8 ;  /* 0x000000011010d824 */ /* 0x000fe200078e0a08 */
[----:B------:R-:W-:Y:S01]  /*187b0*/  PRMT R14, RZ, 0x7610, R14 ;  /* 0x00007610ff0e7816 */ /* 0x000fe2000000000e */
[----:B------:R-:W-:Y:S01]  /*187c0*/  @!P6 IMAD.IADD R2, R2, 0x1, -R8 ;  /* 0x000000010202e824 */ /* 0x000fe200078e0a08 */
[----:B------:R-:W-:Y:S01]  /*187d0*/  STL [R1+0x39c], R13 ;  /* 0x00039c0d01007387 */ /* 0x000fe20000100800 */
[----:B------:R-:W-:Y:S01]  /*187e0*/  IMAD.MOV.U32 R22, RZ, RZ, R5 ;  /* 0x000000ffff167224 */ /* 0x000fe200078e0005 */
[-C--:B------:R-:W-:Y:S01]  /*187f0*/  IADD3 R15, P6, PT, R24, R7.reuse, RZ ;  /* 0x00000007180f7210 */ /* 0x080fe20007fde0ff */
[----:B------:R-:W-:Y:S01]  /*18800*/  IMAD R23, R23, UR4, RZ ;  /* 0x0000000417177c24 */ /* 0x000fe2000f8e02ff */
[----:B0-----:R-:W4:Y:S01]  /*18810*/  LDL R12, [R1+0x1084] ;  /* 0x00108400010c7983 */ /* 0x001f220000100800 */
[----:B------:R-:W-:Y:S01]  /*18820*/  ISETP.GT.U32.AND P5, PT, R8, R16, PT ;  /* 0x000000100800720c */ /* 0x000fe20003fa4070 */
[----:B------:R-:W-:Y:S01]  /*18830*/  @!P1 IMAD.MOV R22, RZ, RZ, -R22 ;  /* 0x000000ffff169224 */ /* 0x000fe200078e0a16 */
[----:B------:R-:W-:Y:S01]  /*18840*/  LEA.HI.X.SX32 R17, R24, R6, 0x1, P6 ;  /* 0x0000000618117211 */ /* 0x000fe200030f0eff */
[----:B------:R-:W4:Y:S01]  /*18850*/  LDL.LU R4, [R1+0x24] ;  /* 0x0000240001047983 */ /* 0x000f220000300800 */
[----:B------:R-:W-:Y:S01]  /*18860*/  PRMT R25, RZ, 0x7610, R25 ;  /* 0x00007610ff197816 */ /* 0x000fe20000000019 */
[----:B------:R-:W0:Y:S02]  /*18870*/  LDCU UR4, c[0x0][0x3b0] ;  /* 0x00007600ff0477ac */ /* 0x000e240008000800 */
[----:B------:R-:W4:Y:S01]  /*18880*/  LDL.LU R5, [R1+0x28] ;  /* 0x0000280001057983 */ /* 0x000f220000300800 */
[----:B------:R-:W0:Y:S03]  /*18890*/  LDCU UR12, c[0x0][0x3b0] ;  /* 0x00007600ff0c77ac */ /* 0x000e260008000800 */
[----:B---3--:R3:W-:Y:S01]  /*188a0*/  STL [R1+0xe78], R3 ;  /* 0x000e780301007387 */ /* 0x0087e20000100800 */
[----:B------:R-:W-:Y:S01]  /*188b0*/  SEL R24, R11, R22, !P4 ;  /* 0x000000160b187207 */ /* 0x000fe20006000000 */
[----:B------:R-:W-:Y:S01]  /*188c0*/  @P0 IMAD.MOV.U32 R22, RZ, RZ, R15 ;  /* 0x000000ffff160224 */ /* 0x000fe200078e000f */
[----:B---3--:R-:W-:-:S04]  /*188d0*/  IADD3 R3, P1, PT, R23, R7, RZ ;  /* 0x0000000717037210 */ /* 0x008fc80007f3e0ff */
[----:B------:R-:W-:Y:S01]  /*188e0*/  LEA.HI.X.SX32 R13, R23, R6, 0x1, P1 ;  /* 0x00000006170d7211 */ /* 0x000fe200008f0eff */
[----:B------:R-:W-:Y:S01]  /*188f0*/  @P0 IMAD.MOV.U32 R23, RZ, RZ, R17 ;  /* 0x000000ffff170224 */ /* 0x000fe200078e0011 */
[----:B------:R-:W-:Y:S01]  /*18900*/  STL [R1+0x3c0], R15 ;  /* 0x0003c00f01007387 */ /* 0x000fe20000100800 */
[----:B------:R-:W-:-:S03]  /*18910*/  @!P5 IMAD.IADD R16, R16, 0x1, -R8 ;  /* 0x000000011010d824 */ /* 0x000fc600078e0a08 */
[----:B------:R3:W4:Y:S04]  /*18920*/  @P0 LDG.E.U8 R14, desc[UR18][R22.64] ;  /* 0x00000012160e0981 */ /* 0x000728000c1e1100 */
[----:B------:R-:W-:Y:S01]  /*18930*/  STL [R1+0x3c8], R3 ;  /* 0x0003c80301007387 */ /* 0x000fe20000100800 */
[----:B---3--:R-:W-:Y:S02]  /*18940*/  @P0 IMAD.MOV.U32 R22, RZ, RZ, R3 ;  /* 0x000000ffff160224 */ /* 0x008fe400078e0003 */
[----:B------:R-:W-:-:S05]  /*18950*/  @P0 IMAD.MOV.U32 R23, RZ, RZ, R13 ;  /* 0x000000ffff170224 */ /* 0x000fca00078e000d */
[----:B------:R3:W4:Y:S01]  /*18960*/  @P0 LDG.E.U8 R25, desc[UR18][R22.64] ;  /* 0x0000001216190981 */ /* 0x000722000c1e1100 */
[----:B--2---:R-:W-:-:S03]  /*18970*/  ISETP.GE.AND P5, PT, R10, RZ, PT ;  /* 0x000000ff0a00720c */ /* 0x004fc60003fa6270 */
[----:B------:R-:W2:Y:S04]  /*18980*/  LDL R10, [R1+0x1124] ;  /* 0x00112400010a7983 */ /* 0x000ea80000100800 */
[----:B------:R0:W-:Y:S04]  /*18990*/  STL [R1+0x3bc], R17 ;  /* 0x0003bc1101007387 */ /* 0x0001e80000100800 */
[----:B0-----:R-:W2:Y:S04]  /*189a0*/  LDL.LU R17, [R1+0x1428] ;  /* 0x0014280001117983 */ /* 0x001ea80000300800 */
[----:B------:R-:W2:Y:S01]  /*189b0*/  LDL.LU R15, [R1+0x1424] ;  /* 0x00142400010f7983 */ /* 0x000ea20000300800 */
[----:B---3--:R-:W-:-:S02]  /*189c0*/  IMAD.MOV.U32 R22, RZ, RZ, R16 ;  /* 0x000000ffff167224 */ /* 0x008fc400078e0010 */
[----:B-1----:R-:W-:Y:S01]  /*189d0*/  IMAD R24, R24, UR5, RZ ;  /* 0x0000000518187c24 */ /* 0x002fe2000f8e02ff */
[----:B------:R-:W-:Y:S01]  /*189e0*/  STL [R1+0x3c4], R13 ;  /* 0x0003c40d01007387 */ /* 0x000fe20000100800 */
[----:B------:R-:W-:Y:S01]  /*189f0*/  @!P5 IMAD.MOV R22, RZ, RZ, -R22 ;  /* 0x000000ffff16d224 */ /* 0x000fe200078e0a16 */
[----:B----4-:R-:W-:Y:S01]  /*18a00*/  ISETP.GE.AND P6, PT, R12, RZ, PT ;  /* 0x000000ff0c00720c */ /* 0x010fe20003fc6270 */
[----:B------:R-:W0:Y:S01]  /*18a10*/  LDCU UR5, c[0x0][0x3b0] ;  /* 0x00007600ff0577ac */ /* 0x000e220008000800 */
[C---:B------:R-:W-:Y:S01]  /*18a20*/  IADD3 R16, P5, PT, R24.reuse, R7, RZ ;  /* 0x0000000718107210 */ /* 0x040fe20007fbe0ff */
[----:B------:R1:W-:Y:S04]  /*18a30*/  STL [R1+0xe74], R14 ;  /* 0x000e740e01007387 */ /* 0x0003e80000100800 */
[----:B-1----:R-:W3:Y:S04]  /*18a40*/  LDL.LU R14, [R1+0x1420] ;  /* 0x00142000010e7983 */ /* 0x002ee80000300800 */
[----:B------:R-:W4:Y:S04]  /*18a50*/  LDL.LU R13, [R1+0x141c] ;  /* 0x00141c00010d7983 */ /* 0x000f280000300800 */
[----:B------:R-:W3:Y:S04]  /*18a60*/  LDL.LU R3, [R1+0x1418] ;  /* 0x0014180001037983 */ /* 0x000ee80000300800 */
[----:B------:R-:W3:Y:S04]  /*18a70*/  LDL.LU R12, [R1+0x2c] ;  /* 0x00002c00010c7983 */ /* 0x000ee80000300800 */
[----:B------:R-:W-:Y:S04]  /*18a80*/  STL [R1+0x3d0], R16 ;  /* 0x0003d01001007387 */ /* 0x000fe80000100800 */
[----:B------:R1:W-:Y:S02]  /*18a90*/  STL [R1+0xe70], R25 ;  /* 0x000e701901007387 */ /* 0x0003e40000100800 */
[----:B-1----:R-:W-:Y:S01]  /*18aa0*/  LEA.HI.X.SX32 R25, R24, R6, 0x1, P5 ;  /* 0x0000000618197211 */ /* 0x002fe200028f0eff */
[----:B------:R-:W-:Y:S01]  /*18ab0*/  @P0 IMAD.MOV.U32 R24, RZ, RZ, R16 ;  /* 0x000000ffff180224 */ /* 0x000fe200078e0010 */
[----:B--2---:R-:W-:-:S06]  /*18ac0*/  PRMT R15, RZ, 0x7610, R15 ;  /* 0x00007610ff0f7816 */ /* 0x004fcc000000000f */
[----:B------:R1:W2:Y:S01]  /*18ad0*/  @P0 LDG.E.U8 R15, desc[UR18][R24.64] ;  /* 0x00000012180f0981 */ /* 0x0002a2000c1e1100 */
[----:B------:R-:W-:Y:S02]  /*18ae0*/  ISETP.GT.U32.AND P3, PT, R8, R2, PT ;  /* 0x000000020800720c */ /* 0x000fe40003f64070 */
[----:B------:R-:W-:-:S11]  /*18af0*/  SEL R23, R11, R22, !P4 ;  /* 0x000000160b177207 */ /* 0x000fd60006000000 */
[----:B------:R-:W-:-:S04]  /*18b00*/  @!P3 IMAD.IADD R2, R2, 0x1, -R8 ;  /* 0x000000010202b824 */ /* 0x000fc800078e0a08 */
[----:B------:R-:W-:Y:S02]  /*18b10*/  IMAD.MOV.U32 R22, RZ, RZ, R2 ;  /* 0x000000ffff167224 */ /* 0x000fe400078e0002 */
[----:B------:R-:W-:Y:S01]  /*18b20*/  IMAD R23, R23, UR13, RZ ;  /* 0x0000000d17177c24 */ /* 0x000fe2000f8e02ff */
[----:B------:R-:W-:Y:S01]  /*18b30*/  ISETP.GT.U32.AND P3, PT, R8, R4, PT ;  /* 0x000000040800720c */ /* 0x000fe20003f64070 */
[----:B------:R-:W-:Y:S01]  /*18b40*/  @!P6 IMAD.MOV R22, RZ, RZ, -R22 ;  /* 0x000000ffff16e224 */ /* 0x000fe200078e0a16 */
[----:B------:R-:W3:Y:S01]  /*18b50*/  LDL.LU R2, [R1+0x1414] ;  /* 0x0014140001027983 */ /* 0x000ee20000300800 */
[----:B----4-:R-:W-:Y:S01]  /*18b60*/  PRMT R13, RZ, 0x7610, R13 ;  /* 0x00007610ff0d7816 */ /* 0x010fe2000000000d */
[----:B------:R-:W4:Y:S02]  /*18b70*/  LDCU UR13, c[0x0][0x3b0] ;  /* 0x00007600ff0d77ac */ /* 0x000f240008000800 */
[----:B------:R-:W-:Y:S02]  /*18b80*/  SEL R22, R11, R22, !P4 ;  /* 0x000000160b167207 */ /* 0x000fe40006000000 */
[----:B------:R-:W-:-:S03]  /*18b90*/  IADD3 R16, P6, PT, R23, R7, RZ ;  /* 0x0000000717107210 */ /* 0x000fc60007fde0ff */
[----:B-1----:R-:W-:Y:S01]  /*18ba0*/  IMAD R24, R22, UR4, RZ ;  /* 0x0000000416187c24 */ /* 0x002fe2000f8e02ff */
[----:B------:R-:W-:Y:S01]  /*18bb0*/  LEA.HI.X.SX32 R23, R23, R6, 0x1, P6 ;  /* 0x0000000617177211 */ /* 0x000fe200030f0eff */
[----:B------:R-:W-:Y:S01]  /*18bc0*/  @P0 IMAD.MOV.U32 R22, RZ, RZ, R16 ;  /* 0x000000ffff160224 */ /* 0x000fe200078e0010 */
[----:B------:R-:W-:Y:S01]  /*18bd0*/  STL [R1+0x3cc], R25 ;  /* 0x0003cc1901007387 */ /* 0x000fe20000100800 */
[----:B------:R-:W-:Y:S01]  /*18be0*/  @!P3 IMAD.IADD R4, R4, 0x1, -R8 ;  /* 0x000000010404b824 */ /* 0x000fe200078e0a08 */
[----:B------:R-:W-:Y:S01]  /*18bf0*/  ISETP.GT.U32.AND P1, PT, R8, R85, PT ;  /* 0x000000550800720c */ /* 0x000fe20003f24070 */
[----:B------:R-:W1:Y:S01]  /*18c00*/  LDCU UR4, c[0x0][0x3b0] ;  /* 0x00007600ff0477ac */ /* 0x000e620008000800 */
[----:B------:R0:W3:Y:S01]  /*18c10*/  @P0 LDG.E.U8 R13, desc[UR18][R22.64] ;  /* 0x00000012160d0981 */ /* 0x0000e2000c1e1100 */
[----:B------:R-:W-:-:S03]  /*18c20*/  ISETP.GE.AND P3, PT, R10, RZ, PT ;  /* 0x000000ff0a00720c */ /* 0x000fc60003f66270 */
[----:B--2---:R2:W-:Y:S04]  /*18c30*/  STL [R1+0xe6c], R15 ;  /* 0x000e6c0f01007387 */ /* 0x0045e80000100800 */
[----:B--2---:R-:W2:Y:S04]  /*18c40*/  LDL.LU R15, [R1+0x40] ;  /* 0x00004000010f7983 */ /* 0x004ea80000300800 */
[----:B------:R-:W2:Y:S04]  /*18c50*/  LDL R25, [R1+0x1100] ;  /* 0x0011000001197983 */ /* 0x000ea80000100800 */
[----:B------:R-:W-:Y:S04]  /*18c60*/  STL [R1+0x3d8], R16 ;  /* 0x0003d81001007387 */ /* 0x000fe80000100800 */
[----:B------:R-:W2:Y:S04]  /*18c70*/  LDL.LU R10, [R1+0x30] ;  /* 0x00003000010a7983 */ /* 0x000ea80000300800 */
[----:B------:R0:W-:Y:S04]  /*18c80*/  STL [R1+0x3d4], R23 ;  /* 0x0003d41701007387 */ /* 0x0001e80000100800 */
[----:B0-----:R-:W2:Y:S01]  /*18c90*/  LDL R23, [R1+0x1104] ;  /* 0x0011040001177983 */ /* 0x001ea20000100800 */
[----:B------:R-:W-:-:S05]  /*18ca0*/  @!P1 IMAD.IADD R85, R85, 0x1, -R8 ;  /* 0x0000000155559824 */ /* 0x000fca00078e0a08 */
[----:B------:R-:W-:-:S13]  /*18cb0*/  ISETP.GT.U32.AND P1, PT, R8, R85, PT ;  /* 0x000000550800720c */ /* 0x000fda0003f24070 */
[----:B------:R-:W-:-:S04]  /*18cc0*/  @!P1 IMAD.IADD R85, R85, 0x1, -R8 ;  /* 0x0000000155559824 */ /* 0x000fc800078e0a08 */
[----:B------:R-:W-:Y:S02]  /*18cd0*/  IMAD.MOV.U32 R22, RZ, RZ, R85 ;  /* 0x000000ffff167224 */ /* 0x000fe400078e0055 */
[----:B------:R-:W4:Y:S04]  /*18ce0*/  LDL R85, [R1+0x10d4] ;  /* 0x0010d40001557983 */ /* 0x000f280000100800 */
[----:B---3--:R0:W-:Y:S01]  /*18cf0*/  STL [R1+0xe68], R13 ;  /* 0x000e680d01007387 */ /* 0x0081e20000100800 */
[----:B------:R-:W-:Y:S01]  /*18d00*/  @!P3 IMAD.MOV R22, RZ, RZ, -R22 ;  /* 0x000000ffff16b224 */ /* 0x000fe200078e0a16 */
[----:B------:R-:W-:Y:S02]  /*18d10*/  PRMT R2, RZ, 0x7610, R2 ;  /* 0x00007610ff027816 */ /* 0x000fe40000000002 */
[----:B0-----:R-:W-:-:S04]  /*18d20*/  IADD3 R13, P1, PT, R24, R7, RZ ;  /* 0x00000007180d7210 */ /* 0x001fc80007f3e0ff */
[----:B------:R-:W-:Y:S02]  /*18d30*/  LEA.HI.X.SX32 R16, R24, R6, 0x1, P1 ;  /* 0x0000000618107211 */ /* 0x000fe400008f0eff */
[----:B------:R-:W-:Y:S01]  /*18d40*/  SEL R24, R11, R22, !P4 ;  /* 0x000000160b187207 */ /* 0x000fe20006000000 */
[----:B------:R-:W-:Y:S01]  /*18d50*/  @P0 IMAD.MOV.U32 R22, RZ, RZ, R13 ;  /* 0x000000ffff160224 */ /* 0x000fe200078e000d */
[----:B--2---:R-:W-:Y:S01]  /*18d60*/  ISETP.GE.AND P1, PT, R23, RZ, PT ;  /* 0x000000ff1700720c */ /* 0x004fe20003f26270 */
[----:B------:R-:W-:-:S05]  /*18d70*/  @P0 IMAD.MOV.U32 R23, RZ, RZ, R16 ;  /* 0x000000ffff170224 */ /* 0x000fca00078e0010 */
[----:B------:R0:W2:Y:S01]  /*18d80*/  @P0 LDG.E.U8 R2, desc[UR18][R22.64] ;  /* 0x0000001216020981 */ /* 0x0000a2000c1e1100 */
[----:B------:R-:W-:-:S13]  /*18d90*/  ISETP.GT.U32.AND P5, PT, R8, R5, PT ;  /* 0x000000050800720c */ /* 0x000fda0003fa4070 */
[--C-:B------:R-:W-:Y:S01]  /*18da0*/  @!P5 IMAD.IADD R5, R5, 0x1, -R8.reuse ;  /* 0x000000010505d824 */ /* 0x100fe200078e0a08 */
[----:B------:R-:W-:Y:S01]  /*18db0*/  ISETP.GT.U32.AND P5, PT, R8, R4, PT ;  /* 0x000000040800720c */ /* 0x000fe20003fa4070 */
[----:B------:R3:W-:Y:S04]  /*18dc0*/  STL [R1+0x3e0], R13 ;  /* 0x0003e00d01007387 */ /* 0x0007e80000100800 */
[----:B------:R0:W-:Y:S04]  /*18dd0*/  STL [R1+0x3dc], R16 ;  /* 0x0003dc1001007387 */ /* 0x0001e80000100800 */
[----:B---3--:R-:W3:Y:S04]  /*18de0*/  LDL R13, [R1+0x10d0] ;  /* 0x0010d000010d7983 */ /* 0x008ee80000100800 */
[----:B------:R-:W-:Y:S01]  /*18df0*/  @!P5 IMAD.IADD R4, R4, 0x1, -R8 ;  /* 0x000000010404d824 */ /* 0x000fe200078e0a08 */
[----:B0-----:R-:W3:Y:S03]  /*18e00*/  LDL.LU R16, [R1+0x44] ;  /* 0x0000440001107983 */ /* 0x001ee60000300800 */
[----:B------:R-:W-:Y:S01]  /*18e10*/  IMAD.MOV.U32 R23, RZ, RZ, R4 ;  /* 0x000000ffff177224 */ /* 0x000fe200078e0004 */
[----:B------:R-:W-:-:S02]  /*18e20*/  ISETP.GT.U32.AND P6, PT, R8, R5, PT ;  /* 0x000000050800720c */ /* 0x000fc40003fc4070 */
[----:B------:R-:W-:Y:S01]  /*18e30*/  ISETP.GT.U32.AND P3, PT, R8, R12, PT ;  /* 0x0000000c0800720c */ /* 0x000fe20003f64070 */
[----:B--2---:R0:W-:Y:S04]  /*18e40*/  STL [R1+0xe64], R2 ;  /* 0x000e640201007387 */ /* 0x0041e80000100800 */
[----:B------:R-:W2:Y:S01]  /*18e50*/  LDL.LU R4, [R1+0x1410] ;  /* 0x0014100001047983 */ /* 0x000ea20000300800 */
[----:B------:R-:W-:Y:S01]  /*18e60*/  IMAD R24, R24, UR5, RZ ;  /* 0x0000000518187c24 */ /* 0x000fe2000f8e02ff */
[----:B------:R-:W-:-:S04]  /*18e70*/  PRMT R17, RZ, 0x7610, R17 ;  /* 0x00007610ff117816 */ /* 0x000fc80000000011 */
[--C-:B------:R-:W-:Y:S01]  /*18e80*/  @!P6 IMAD.IADD R5, R5, 0x1, -R8.reuse ;  /* 0x000000010505e824 */ /* 0x100fe200078e0a08 */
[----:B------:R-:W1:Y:S01]  /*18e90*/  LDCU UR5, c[0x0][0x3b0] ;  /* 0x00007600ff0577ac */ /* 0x000e620008000800 */
[----:B0-----:R-:W-:Y:S01]  /*18ea0*/  IADD3 R2, P6, PT, R24, R7, RZ ;  /* 0x0000000718027210 */ /* 0x001fe20007fde0ff */
[----:B------:R-:W-:Y:S01]  /*18eb0*/  @!P3 IMAD.IADD R12, R12, 0x1, -R8 ;  /* 0x000000010c0cb824 */ /* 0x000fe200078e0a08 */
[----:B------:R-:W-:Y:S01]  /*18ec0*/  ISETP.GE.AND P3, PT, R25, RZ, PT ;  /* 0x000000ff1900720c */ /* 0x000fe20003f66270 */
[----:B------:R-:W-:Y:S01]  /*18ed0*/  @!P1 IMAD.MOV R23, RZ, RZ, -R23 ;  /* 0x000000ffff179224 */ /* 0x000fe200078e0a17 */
[----:B------:R-:W-:Y:S02]  /*18ee0*/  LEA.HI.X.SX32 R22, R24, R6, 0x1, P6 ;  /* 0x0000000618167211 */ /* 0x000fe400030f0eff */
[C---:B------:R-:W-:Y:S01]  /*18ef0*/  ISETP.GT.U32.AND P6, PT, R8.reuse, R10, PT ;  /* 0x0000000a0800720c */ /* 0x040fe20003fc4070 */
[----:B------:R-:W-:Y:S01]  /*18f00*/  @P0 IMAD.MOV.U32 R24, RZ, RZ, R2 ;  /* 0x000000ffff180224 */ /* 0x000fe200078e0002 */
[----:B------:R-:W-:Y:S01]  /*18f10*/  ISETP.GT.U32.AND P1, PT, R8, R12, PT ;  /* 0x0000000c0800720c */ /* 0x000fe20003f24070 */
[----:B------:R-:W-:Y:S01]  /*18f20*/  @P0 IMAD.MOV.U32 R25, RZ, RZ, R22 ;  /* 0x000000ffff190224 */ /* 0x000fe200078e0016 */
[----:B------:R-:W-:Y:S01]  /*18f30*/  SEL R23, R11, R23, !P4 ;  /* 0x000000170b177207 */ /* 0x000fe20006000000 */
[----:B------:R0:W-:Y:S04]  /*18f40*/  STL [R1+0x400], R2 ;  /* 0x0004000201007387 */ /* 0x0001e80000100800 */
[----:B------:R1:W-:Y:S04]  /*18f50*/  STL [R1+0x3fc], R22 ;  /* 0x0003fc1601007387 */ /* 0x0003e80000100800 */
[----:B------:R3:W2:Y:S01]  /*18f60*/  @P0 LDG.E.U8 R17, desc[UR18][R24.64] ;  /* 0x0000001218110981 */ /* 0x0006a2000c1e1100 */
[----:B------:R-:W-:-:S03]  /*18f70*/  @!P6 IMAD.IADD R10, R10, 0x1, -R8 ;  /* 0x000000010a0ae824 */ /* 0x000fc600078e0a08 */
[----:B0-----:R-:W2:Y:S01]  /*18f80*/  LDL.LU R2, [R1+0x54] ;  /* 0x0000540001027983 */ /* 0x001ea20000300800 */
[----:B-1----:R-:W-:Y:S02]  /*18f90*/  IMAD.MOV.U32 R22, RZ, RZ, R5 ;  /* 0x000000ffff167224 */ /* 0x002fe400078e0005 */
[----:B---3--:R-:W-:Y:S01]  /*18fa0*/  IMAD R24, R23, UR4, RZ ;  /* 0x0000000417187c24 */ /* 0x008fe2000f8e02ff */
[----:B------:R-:W-:Y:S01]  /*18fb0*/  PRMT R3, RZ, 0x7610, R3 ;  /* 0x00007610ff037816 */ /* 0x000fe20000000003 */
[----:B------:R-:W-:Y:S01]  /*18fc0*/  @!P3 IMAD.MOV R22, RZ, RZ, -R22 ;  /* 0x000000ffff16b224 */ /* 0x000fe200078e0a16 */
[----:B----4-:R-:W-:Y:S01]  /*18fd0*/  ISETP.GE.AND P3, PT, R85, RZ, PT ;  /* 0x000000ff5500720c */ /* 0x010fe20003f66270 */
[----:B------:R-:W-:Y:S01]  /*18fe0*/  @!P1 IMAD.IADD R12, R12, 0x1, -R8 ;  /* 0x000000010c0c9824 */ /* 0x000fe200078e0a08 */
[----:B------:R-:W-:Y:S01]  /*18ff0*/  IADD3 R5, P6, PT, R24, R7, RZ ;  /* 0x0000000718057210 */ /* 0x000fe20007fde0ff */
[----:B------:R-:W3:Y:S01]  /*19000*/  LDL R85, [R1+0x1080] ;  /* 0x0010800001557983 */ /* 0x000ee20000100800 */
[----:B------:R-:W-:Y:S01]  /*19010*/  SEL R22, R11, R22, !P4 ;  /* 0x000000160b167207 */ /* 0x000fe20006000000 */
[----:B------:R-:W0:Y:S01]  /*19020*/  LDCU UR4, c[0x0][0x3b0] ;  /* 0x00007600ff0477ac */ /* 0x000e220008000800 */
[----:B------:R-:W-:-:S02]  /*19030*/  ISETP.GE.AND P1, PT, R13, RZ, PT ;  /* 0x000000ff0d00720c */ /* 0x000fc40003f26270 */
[-C--:B------:R-:W-:Y:S01]  /*19040*/  LEA.HI.X.SX32 R13, R24, R6.reuse, 0x1, P6 ;  /* 0x00000006180d7211 */ /* 0x080fe200030f0eff */
[----:B------:R-:W-:Y:S02]  /*19050*/  IMAD R22, R22, UR5, RZ ;  /* 0x0000000516167c24 */ /* 0x000fe4000f8e02ff */
[----:B------:R-:W-:Y:S01]  /*19060*/  IMAD.MOV.U32 R23, RZ, RZ, R12 ;  /* 0x000000ffff177224 */ /* 0x000fe200078e000c */
[----:B------:R1:W-:Y:S01]  /*19070*/  STL [R1+0x408], R5 ;  /* 0x0004080501007387 */ /* 0x0003e20000100800 */
[----:B------:R-:W-:Y:S02]  /*19080*/  @P0 IMAD.MOV.U32 R24, RZ, RZ, R5 ;  /* 0x000000ffff180224 */ /* 0x000fe400078e0005 */
[----:B------:R-:W-:Y:S01]  /*19090*/  @P0 IMAD.MOV.U32 R25, RZ, RZ, R13 ;  /* 0x000000ffff190224 */ /* 0x000fe200078e000d */
[----:B------:R-:W-:Y:S01]  /*190a0*/  IADD3 R12, P6, PT, R22, R7, RZ ;  /* 0x00000007160c7210 */ /* 0x000fe20007fde0ff */
[----:B------:R4:W-:Y:S01]  /*190b0*/  STL [R1+0x404], R13 ;  /* 0x0004040d01007387 */ /* 0x0009e20000100800 */
[----:B------:R-:W-:Y:S01]  /*190c0*/  ISETP.GT.U32.AND P5, PT, R8, R15, PT ;  /* 0x0000000f0800720c */ /* 0x000fe20003fa4070 */
[----:B------:R-:W0:Y:S02]  /*190d0*/  LDCU UR5, c[0x0][0x3b0] ;  /* 0x00007600ff0577ac */ /* 0x000e240008000800 */
[----:B-1----:R-:W3:Y:S01]  /*190e0*/  LDL R5, [R1+0x1098] ;  /* 0x0010980001057983 */ /* 0x002ee20000100800 */
[----:B----4-:R-:W-:-:S02]  /*190f0*/  LEA.HI.X.SX32 R13, R22, R6, 0x1, P6 ;  /* 0x00000006160d7211 */ /* 0x010fc400030f0eff */
[----:B--2---:R-:W-:-:S06]  /*19100*/  PRMT R4, RZ, 0x7610, R4 ;  /* 0x00007610ff047816 */ /* 0x004fcc0000000004 */
[----:B------:R1:W2:Y:S02]  /*19110*/  @P0 LDG.E.U8 R4, desc[UR18][R24.64] ;  /* 0x0000001218040981 */ /* 0x0002a4000c1e1100 */
[----:B-1----:R-:W-:Y:S02]  /*19120*/  @P0 IMAD.MOV.U32 R24, RZ, RZ, R12 ;  /* 0x000000ffff180224 */ /* 0x002fe400078e000c */
[----:B------:R-:W-:-:S05]  /*19130*/  @P0 IMAD.MOV.U32 R25, RZ, RZ, R13 ;  /* 0x000000ffff190224 */ /* 0x000fca00078e000d */
[----:B------:R1:W4:Y:S01]  /*19140*/  @P0 LDG.E.U8 R3, desc[UR18][R24.64] ;  /* 0x0000001218030981 */ /* 0x000322000c1e1100 */
[----:B------:R-:W-:-:S05]  /*19150*/  @!P5 IMAD.IADD R15, R15, 0x1, -R8 ;  /* 0x000000010f0fd824 */ /* 0x000fca00078e0a08 */
[C---:B------:R-:W-:Y:S01]  /*19160*/  ISETP.GT.U32.AND P5, PT, R8.reuse, R15, PT ;  /* 0x0000000f0800720c */ /* 0x040fe20003fa4070 */
[----:B------:R-:W-:Y:S01]  /*19170*/  @!P3 IMAD.MOV R23, RZ, RZ, -R23 ;  /* 0x000000ffff17b224 */ /* 0x000fe200078e0a17 */
[C---:B------:R-:W-:Y:S02]  /*19180*/  ISETP.GT.U32.AND P3, PT, R8.reuse, R10, PT ;  /* 0x0000000a0800720c */ /* 0x040fe40003f64070 */
[----:B------:R-:W-:-:S09]  /*19190*/  ISETP.GT.U32.AND P6, PT, R8, R2, PT ;  /* 0x000000020800720c */ /* 0x000fd20003fc4070 */
[----:B------:R-:W-:Y:S01]  /*191a0*/  @!P5 IMAD.IADD R15, R15, 0x1, -R8 ;  /* 0x000000010f0fd824 */ /* 0x000fe200078e0a08 */
[----:B------:R-:W-:-:S03]  /*191b0*/  ISETP.GT.U32.AND P5, PT, R8, R16, PT ;  /* 0x000000100800720c */ /* 0x000fc60003fa4070 */
[----:B------:R-:W-:Y:S01]  /*191c0*/  IMAD.MOV.U32 R22, RZ, RZ, R15 ;  /* 0x000000ffff167224 */ /* 0x000fe200078e000f */
[----:B-1----:R-:W-:-:S03]  /*191d0*/  SEL R24, R11, R23, !P4 ;  /* 0x000000170b187207 */ /* 0x002fc60006000000 */
[----:B------:R-:W-:Y:S01]  /*191e0*/  @!P1 IMAD.MOV R22, RZ, RZ, -R22 ;  /* 0x000000ffff169224 */ /* 0x000fe200078e0a16 */
[----:B---3--:R-:W-:Y:S01]  /*191f0*/  ISETP.GE.AND P1, PT, R85, RZ, PT ;  /* 0x000000ff5500720c */ /* 0x008fe20003f26270 */
[--C-:B------:R-:W-:Y:S02]  /*19200*/  @!P3 IMAD.IADD R10, R10, 0x1, -R8.reuse ;  /* 0x000000010a0ab824 */ /* 0x100fe400078e0a08 */
[----:B------:R-:W-:Y:S01]  /*19210*/  IMAD R24, R24, UR12, RZ ;  /* 0x0000000c18187c24 */ /* 0x000fe2000f8e02ff */
[----:B------:R-:W-:Y:S01]  /*19220*/  SEL R23, R11, R22, !P4 ;  /* 0x000000160b177207 */ /* 0x000fe20006000000 */
[--C-:B------:R-:W-:Y:S01]  /*19230*/  @!P5 IMAD.IADD R16, R16, 0x1, -R8.reuse ;  /* 0x000000011010d824 */ /* 0x100fe200078e0a08 */
[----:B------:R1:W-:Y:S01]  /*19240*/  STL [R1+0x410], R12 ;  /* 0x0004100c01007387 */ /* 0x0003e20000100800 */
[----:B------:R-:W-:Y:S01]  /*19250*/  @!P6 IMAD.IADD R2, R2, 0x1, -R8 ;  /* 0x000000010202e824 */ /* 0x000fe200078e0a08 */
[-C--:B------:R-:W-:Y:S01]  /*19260*/  IADD3 R15, P6, PT, R24, R7.reuse, RZ ;  /* 0x00000007180f7210 */ /* 0x080fe20007fde0ff */
[----:B------:R-:W-:Y:S01]  /*19270*/  IMAD.MOV.U32 R22, RZ, RZ, R10 ;  /* 0x000000ffff167224 */ /* 0x000fe200078e000a */
[----:B------:R-:W-:Y:S01]  /*19280*/  PRMT R14, RZ, 0x7610, R14 ;  /* 0x00007610ff0e7816 */ /* 0x000fe2000000000e */
[----:B0-----:R-:W-:Y:S01]  /*19290*/  IMAD R23, R23, UR4, RZ ;  /* 0x0000000417177c24 */ /* 0x001fe2000f8e02ff */
[----:B------:R-:W-:Y:S01]  /*192a0*/  ISETP.GT.U32.AND P5, PT, R8, R16, PT ;  /* 0x000000100800720c */ /* 0x000fe20003fa4070 */
[----:B------:R-:W-:Y:S01]  /*192b0*/  @!P1 IMAD.MOV R22, RZ, RZ, -R22 ;  /* 0x000000ffff169224 */ /* 0x000fe200078e0a16 */
[----:B------:R-:W-:Y:S01]  /*192c0*/  PRMT R25, RZ, 0x7610, R25 ;  /* 0x00007610ff197816 */ /* 0x000fe20000000019 */
[----:B------:R-:W0:Y:S01]  /*192d0*/  LDCU UR4, c[0x0][0x3b0] ;  /* 0x00007600ff0477ac */ /* 0x000e220008000800 */
[C---:B------:R-:W-:Y:S01]  /*192e0*/  IADD3 R10, P1, PT, R23.reuse, R7, RZ ;  /* 0x00000007170a7210 */ /* 0x040fe20007f3e0ff */
[----:B------:R-:W3:Y:S03]  /*192f0*/  LDCU UR12, c[0x0][0x3b0] ;  /* 0x00007600ff0c77ac */ /* 0x000ee60008000800 */
[----:B-1----:R-:W-:-:S05]  /*19300*/  LEA.HI.X.SX32 R12, R23, R6, 0x1, P1 ;  /* 0x00000006170c7211 */ /* 0x002fca00008f0eff */
[----:B------:R-:W-:Y:S01]  /*19310*/  @!P5 IMAD.IADD R16, R16, 0x1, -R8 ;  /* 0x000000011010d824 */ /* 0x000fe200078e0a08 */
[----:B------:R-:W-:Y:S01]  /*19320*/  ISETP.GE.AND P5, PT, R5, RZ, PT ;  /* 0x000000ff0500720c */ /* 0x000fe20003fa6270 */
[----:B--2---:R1:W-:Y:S04]  /*19330*/  STL [R1+0xe5c], R4 ;  /* 0x000e5c0401007387 */ /* 0x0043e80000100800 */
[----:B-1----:R-:W2:Y:S04]  /*19340*/  LDL.LU R4, [R1+0x5c] ;  /* 0x00005c0001047983 */ /* 0x002ea80000300800 */
[----:B------:R1:W-:Y:S02]  /*19350*/  STL [R1+0xe60], R17 ;  /* 0x000e601101007387 */ /* 0x0003e40000100800 */
[----:B-1----:R-:W-:-:S02]  /*19360*/  LEA.HI.X.SX32 R17, R24, R6, 0x1, P6 ;  /* 0x0000000618117211 */ /* 0x002fc400030f0eff */
[----:B------:R-:W-:Y:S01]  /*19370*/  SEL R24, R11, R22, !P4 ;  /* 0x000000160b187207 */ /* 0x000fe20006000000 */
[----:B------:R-:W-:Y:S02]  /*19380*/  @P0 IMAD.MOV.U32 R22, RZ, RZ, R15 ;  /* 0x000000ffff160224 */ /* 0x000fe400078e000f */
[----:B------:R-:W-:Y:S01]  /*19390*/  @P0 IMAD.MOV.U32 R23, RZ, RZ, R17 ;  /* 0x000000ffff170224 */ /* 0x000fe200078e0011 */
[----:B------:R-:W-:Y:S04]  /*193a0*/  STL [R1+0x40c], R13 ;  /* 0x00040c0d01007387 */ /* 0x000fe80000100800 */
[----:B------:R-:W2:Y:S04]  /*193b0*/  LDL R85, [R1+0x1094] ;  /* 0x0010940001557983 */ /* 0x000ea80000100800 */
[----:B----4-:R1:W-:Y:S04]  /*193c0*/  STL [R1+0xe58], R3 ;  /* 0x000e580301007387 */ /* 0x0103e80000100800 */
[----:B------:R4:W3:Y:S04]  /*193d0*/  @P0 LDG.E.U8 R14, desc[UR18][R22.64] ;  /* 0x00000012160e0981 */ /* 0x0008e8000c1e1100 */
[----:B-1----:R-:W3:Y:S04]  /*193e0*/  LDL.LU R3, [R1+0x8c] ;  /* 0x00008c0001037983 */ /* 0x002ee80000300800 */
[----:B------:R-:W3:Y:S01]  /*193f0*/  LDL.LU R13, [R1+0x90] ;  /* 0x00009000010d7983 */ /* 0x000ee20000300800 */
[----:B----4-:R-:W-:-:S02]  /*19400*/  @P0 IMAD.MOV.U32 R22, RZ, RZ, R10 ;  /* 0x000000ffff160224 */ /* 0x010fc400078e000a */
[----:B------:R-:W-:Y:S01]  /*19410*/  @P0 IMAD.MOV.U32 R23, RZ, RZ, R12 ;  /* 0x000000ffff170224 */ /* 0x000fe200078e000c */
[----:B------:R-:W-:Y:S04]  /*19420*/  STL [R1+0x418], R15 ;  /* 0x0004180f01007387 */ /* 0x000fe80000100800 */
[----:B------:R-:W-:Y:S04]  /*19430*/  STL [R1+0x420], R10 ;  /* 0x0004200a01007387 */ /* 0x000fe80000100800 */
[----:B------:R-:W4:Y:S04]  /*19440*/  LDL R5, [R1+0x106c] ;  /* 0x00106c0001057983 */ /* 0x000f280000100800 */
[----:B------:R1:W-:Y:S04]  /*19450*/  STL [R1+0x414], R17 ;  /* 0x0004141101007387 */ /* 0x0003e80000100800 */
[----:B------:R0:W4:Y:S04]  /*19460*/  @P0 LDG.E.U8 R25, desc[UR18][R22.64] ;  /* 0x0000001216190981 */ /* 0x000128000c1e1100 */
[----:B-1----:R-:W4:Y:S04]  /*19470*/  LDL.LU R17, [R1+0x140c] ;  /* 0x00140c0001117983 */ /* 0x002f280000300800 */
[----:B------:R-:W4:Y:S01]  /*19480*/  LDL.LU R15, [R1+0x1408] ;  /* 0x00140800010f7983 */ /* 0x000f220000300800 */
[----:B0-----:R-:W-:-:S02]  /*19490*/  IMAD.MOV.U32 R22, RZ, RZ, R16 ;  /* 0x000000ffff167224 */ /* 0x001fc400078e0010 */
[----:B------:R-:W-:Y:S01]  /*194a0*/  IMAD R24, R24, UR5, RZ ;  /* 0x0000000518187c24 */ /* 0x000fe2000f8e02ff */
[----:B------:R-:W-:Y:S01]  /*194b0*/  STL [R1+0x41c], R12 ;  /* 0x00041c0c01007387 */ /* 0x000fe20000100800 */
[----:B------:R-:W-:Y:S01]  /*194c0*/  @!P5 IMAD.MOV R22, RZ, RZ, -R22 ;  /* 0x000000ffff16d224 */ /* 0x000fe200078e0a16 */
[----:B------:R-:W-:Y:S01]  /*194d0*/  ISETP.GT.U32.AND P3, PT, R8, R2, PT ;  /* 0x000000020800720c */ /* 0x000fe20003f64070 */
[----:B------:R-:W0:Y:S01]  /*194e0*/  LDCU UR5, c[0x0][0x3b0] ;  /* 0x00007600ff0577ac */ /* 0x000e220008000800 */
[C---:B------:R-:W-:Y:S02]  /*194f0*/  IADD3 R16, P5, PT, R24.reuse, R7, RZ ;  /* 0x0000000718107210 */ /* 0x040fe40007fbe0ff */
[----:B--2---:R-:W-:Y:S01]  /*19500*/  ISETP.GE.AND P6, PT, R85, RZ, PT ;  /* 0x000000ff5500720c */ /* 0x004fe20003fc6270 */
[----:B---3--:R1:W-:Y:S04]  /*19510*/  STL [R1+0xe54], R14 ;  /* 0x000e540e01007387 */ /* 0x0083e80000100800 */
[----:B-1----:R-:W2:Y:S04]  /*19520*/  LDL.LU R14, [R1+0x1404] ;  /* 0x00140400010e7983 */ /* 0x002ea80000300800 */
[----:B------:R-:W3:Y:S04]  /*19530*/  LDL.LU R12, [R1+0x1400] ;  /* 0x00140000010c7983 */ /* 0x000ee80000300800 */
[----:B------:R-:W2:Y:S04]  /*19540*/  LDL.LU R10, [R1+0x13fc] ;  /* 0x0013fc00010a7983 */ /* 0x000ea80000300800 */
[----:B------:R-:W2:Y:S04]  /*19550*/  LDL.LU R85, [R1+0xb0] ;  /* 0x0000b00001557983 */ /* 0x000ea80000300800 */
[----:B------:R-:W-:Y:S04]  /*19560*/  STL [R1+0x440], R16 ;  /* 0x0004401001007387 */ /* 0x000fe80000100800 */
[----:B----4-:R1:W-:Y:S02]  /*19570*/  STL [R1+0xe50], R25 ;  /* 0x000e501901007387 */ /* 0x0103e40000100800 */
[----:B-1----:R-:W-:Y:S01]  /*19580*/  LEA.HI.X.SX32 R25, R24, R6, 0x1, P5 ;  /* 0x0000000618197211 */ /* 0x002fe200028f0eff */
[----:B------:R-:W-:Y:S01]  /*19590*/  @P0 IMAD.MOV.U32 R24, RZ, RZ, R16 ;  /* 0x000000ffff180224 */ /* 0x000fe200078e0010 */
[----:B------:R-:W-:-:S06]  /*195a0*/  PRMT R15, RZ, 0x7610, R15 ;  /* 0x00007610ff0f7816 */ /* 0x000fcc000000000f */
[----:B------:R1:W4:Y:S01]  /*195b0*/  @P0 LDG.E.U8 R15, desc[UR18][R24.64] ;  /* 0x00000012180f0981 */ /* 0x000322000c1e1100 */
[----:B------:R-:W-:Y:S01]  /*195c0*/  @!P3 IMAD.IADD R2, R2, 0x1, -R8 ;  /* 0x000000010202b824 */ /* 0x000fe200078e0a08 */
[----:B------:R-:W-:-:S03]  /*195d0*/  SEL R23, R11, R22, !P4 ;  /* 0x000000160b177207 */ /* 0x000fc60006000000 */
[----:B------:R-:W-:Y:S02]  /*195e0*/  IMAD.MOV.U32 R22, RZ, RZ, R2 ;  /* 0x000000ffff167224 */ /* 0x000fe400078e0002 */
[----:B------:R-:W-:Y:S01]  /*195f0*/  IMAD R23, R23, UR13, RZ ;  /* 0x0000000d17177c24 */ /* 0x000fe2000f8e02ff */
[----:B------:R-:W-:Y:S01]  /*19600*/  ISETP.GT.U32.AND P3, PT, R8, R3, PT ;  /* 0x000000030800720c */ /* 0x000fe20003f64070 */
[----:B------:R-:W-:Y:S01]  /*19610*/  @!P6 IMAD.MOV R22, RZ, RZ, -R22 ;  /* 0x000000ffff16e224 */ /* 0x000fe200078e0a16 */
[----:B------:R-:W2:Y:S01]  /*19620*/  LDL.LU R2, [R1+0x13f8] ;  /* 0x0013f80001027983 */ /* 0x000ea20000300800 */
[----:B---3--:R-:W-:Y:S01]  /*19630*/  PRMT R12, RZ, 0x7610, R12 ;  /* 0x00007610ff0c7816 */ /* 0x008fe2000000000c */
[----:B------:R-:W3:Y:S02]  /*19640*/  LDCU UR13, c[0x0][0x3b0] ;  /* 0x00007600ff0d77ac */ /* 0x000ee40008000800 */
        /* <DEDUP_REMOVED lines=11> */
[----:B----4-:R4:W-:Y:S04]  /*19700*/  STL [R1+0xe4c], R15 ;  /* 0x000e4c0f01007387 */ /* 0x0109e80000100800 */
[----:B----4-:R-:W4:Y:S04]  /*19710*/  LDL.LU R15, [R1+0xb4] ;  /* 0x0000b400010f7983 */ /* 0x010f280000300800 */
[----:B------:R-:W4:Y:S04]  /*19720*/  LDL R25, [R1+0x1054] ;  /* 0x0010540001197983 */ /* 0x000f280000100800 */
[----:B------:R-:W-:Y:S04]  /*19730*/  STL [R1+0x448], R16 ;  /* 0x0004481001007387 */ /* 0x000fe80000100800 */
[----:B------:R-:W4:Y:S04]  /*19740*/  LDL.LU R5, [R1+0xd4] ;  /* 0x0000d40001057983 */ /* 0x000f280000300800 */
[----:B------:R0:W-:Y:S04]  /*19750*/  STL [R1+0x444], R23 ;  /* 0x0004441701007387 */ /* 0x0001e80000100800 */
[----:B0-----:R-:W4:Y:S01]  /*19760*/  LDL R23, [R1+0x1064] ;  /* 0x0010640001177983 */ /* 0x001f220000100800 */
[----:B------:R-:W-:-:S05]  /*19770*/  @!P1 IMAD.IADD R4, R4, 0x1, -R8 ;  /* 0x0000000104049824 */ /* 0x000fca00078e0a08 */
[----:B------:R-:W-:-:S13]  /*19780*/  ISETP.GT.U32.AND P1, PT, R8, R4, PT ;  /* 0x000000040800720c */ /* 0x000fda0003f24070 */
[----:B------:R-:W-:-:S04]  /*19790*/  @!P1 IMAD.IADD R4, R4, 0x1, -R8 ;  /* 0x0000000104049824 */ /* 0x000fc800078e0a08 */
[----:B------:R-:W-:Y:S02]  /*197a0*/  IMAD.MOV.U32 R22, RZ, RZ, R4 ;  /* 0x000000ffff167224 */ /* 0x000fe400078e0004 */
[----:B------:R-:W4:Y:S02]  /*197b0*/  LDL R4, [R1+0x100c] ;  /* 0x00100c0001047983 */ /* 0x000f240000100800 */
[----:B------:R-:W-:Y:S01]  /*197c0*/  @!P3 IMAD.MOV R22, RZ, RZ, -R22 ;  /* 0x000000ffff16b224 */ /* 0x000fe200078e0a16 */
[----:B--2---:R-:W-:Y:S01]  /*197d0*/  PRMT R2, RZ, 0x7610, R2 ;  /* 0x00007610ff027816 */ /* 0x004fe20000000002 */
[----:B---3--:R0:W-:Y:S02]  /*197e0*/  STL [R1+0xe48], R12 ;  /* 0x000e480c01007387 */ /* 0x0081e40000100800 */
[----:B0-----:R-:W-:-:S04]  /*197f0*/  IADD3 R12, P1, PT, R24, R7, RZ ;  /* 0x00000007180c7210 */ /* 0x001fc80007f3e0ff */
[----:B------:R-:W-:Y:S02]  /*19800*/  LEA.HI.X.SX32 R16, R24, R6, 0x1, P1 ;  /* 0x0000000618107211 */ /* 0x000fe400008f0eff */
[----:B------:R-:W-:Y:S01]  /*19810*/  SEL R24, R11, R22, !P4 ;  /* 0x000000160b187207 */ /* 0x000fe20006000000 */
[----:B------:R-:W-:Y:S01]  /*19820*/  @P0 IMAD.MOV.U32 R22, RZ, RZ, R12 ;  /* 0x000000ffff160224 */ /* 0x000fe200078e000c */
[----:B----4-:R-:W-:Y:S01]  /*19830*/  ISETP.GE.AND P1, PT, R23, RZ, PT ;  /* 0x000000ff1700720c */ /* 0x010fe20003f26270 */
[----:B------:R-:W-:-:S05]  /*19840*/  @P0 IMAD.MOV.U32 R23, RZ, RZ, R16 ;  /* 0x000000ffff170224 */ /* 0x000fca00078e0010 */
[----:B------:R-:W2:Y:S01]  /*19850*/  @P0 LDG.E.U8 R2, desc[UR18][R22.64] ;  /* 0x0000001216020981 */ /* 0x000ea2000c1e1100 */
[----:B------:R-:W-:-:S13]  /*19860*/  ISETP.GT.U32.AND P5, PT, R8, R13, PT ;  /* 0x0000000d0800720c */ /* 0x000fda0003fa4070 */
[----:B------:R-:W-:-:S05]  /*19870*/  @!P5 IMAD.IADD R13, R13, 0x1, -R8 ;  /* 0x000000010d0dd824 */ /* 0x000fca00078e0a08 */
[C---:B------:R-:W-:Y:S01]  /*19880*/  ISETP.GT.U32.AND P6, PT, R8.reuse, R13, PT ;  /* 0x0000000d0800720c */ /* 0x040fe20003fc4070 */
[----:B------:R0:W-:Y:S01]  /*19890*/  STL [R1+0x450], R12 ;  /* 0x0004500c01007387 */ /* 0x0001e20000100800 */
[----:B------:R-:W-:Y:S01]  /*198a0*/  ISETP.GT.U32.AND P3, PT, R8, R85, PT ;  /* 0x000000550800720c */ /* 0x000fe20003f64070 */
[----:B------:R-:W-:Y:S01]  /*198b0*/  IMAD R24, R24, UR5, RZ ;  /* 0x0000000518187c24 */ /* 0x000fe2000f8e02ff */
[----:B------:R-:W-:Y:S01]  /*198c0*/  PRMT R17, RZ, 0x7610, R17 ;  /* 0x00007610ff117816 */ /* 0x000fe20000000011 */
[----:B------:R3:W-:Y:S01]  /*198d0*/  STL [R1+0x44c], R16 ;  /* 0x00044c1001007387 */ /* 0x0007e20000100800 */
[----:B------:R-:W-:Y:S01]  /*198e0*/  ISETP.GT.U32.AND P5, PT, R8, R3, PT ;  /* 0x000000030800720c */ /* 0x000fe20003fa4070 */
[----:B------:R-:W4:Y:S02]  /*198f0*/  LDCU UR5, c[0x0][0x3b0] ;  /* 0x00007600ff0577ac */ /* 0x000f240008000800 */
[----:B0-----:R-:W4:Y:S04]  /*19900*/  LDL R12, [R1+0x1014] ;  /* 0x00101400010c7983 */ /* 0x001f280000100800 */
[--C-:B------:R-:W-:Y:S01]  /*19910*/  @!P6 IMAD.IADD R13, R13, 0x1, -R8.reuse ;  /* 0x000000010d0de824 */ /* 0x100fe200078e0a08 */
[----:B---3--:R-:W3:Y:S01]  /*19920*/  LDL.LU R16, [R1+0xe0] ;  /* 0x0000e00001107983 */ /* 0x008ee20000300800 */
        /* <DEDUP_REMOVED lines=15> */
[----:B-1----:R-:W-:Y:S01]  /*19a20*/  IMAD R24, R23, UR4, RZ ;  /* 0x0000000417187c24 */ /* 0x002fe2000f8e02ff */
[----:B------:R1:W-:Y:S01]  /*19a30*/  STL [R1+0x454], R22 ;  /* 0x0004541601007387 */ /* 0x0003e20000100800 */
[----:B------:R-:W-:Y:S01]  /*19a40*/  @!P6 IMAD.IADD R5, R5, 0x1, -R8 ;  /* 0x000000010505e824 */ /* 0x000fe200078e0a08 */
[----:B------:R-:W-:Y:S01]  /*19a50*/  PRMT R10, RZ, 0x7610, R10 ;  /* 0x00007610ff0a7816 */ /* 0x000fe2000000000a */
[----:B------:R-:W2:Y:S01]  /*19a60*/  LDCU UR4, c[0x0][0x3b0] ;  /* 0x00007600ff0477ac */ /* 0x000ea20008000800 */
[----:B0-----:R-:W3:Y:S01]  /*19a70*/  LDL.LU R2, [R1+0x108] ;  /* 0x0001080001027983 */ /* 0x001ee20000300800 */
[----:B-1----:R-:W-:Y:S01]  /*19a80*/  IMAD.MOV.U32 R22, RZ, RZ, R13 ;  /* 0x000000ffff167224 */ /* 0x002fe200078e000d */
[----:B------:R-:W-:-:S03]  /*19a90*/  IADD3 R13, P6, PT, R24, R7, RZ ;  /* 0x00000007180d7210 */ /* 0x000fc60007fde0ff */
[----:B------:R-:W-:Y:S01]  /*19aa0*/  @!P3 IMAD.MOV R22, RZ, RZ, -R22 ;  /* 0x000000ffff16b224 */ /* 0x000fe200078e0a16 */
[----:B------:R-:W-:Y:S02]  /*19ab0*/  ISETP.GE.AND P3, PT, R4, RZ, PT ;  /* 0x000000ff0400720c */ /* 0x000fe40003f66270 */
[----:B------:R-:W3:Y:S04]  /*19ac0*/  LDL R4, [R1+0xfe0] ;  /* 0x000fe00001047983 */ /* 0x000ee80000100800 */
        /* <DEDUP_REMOVED lines=8> */
[----:B----4-:R-:W-:Y:S01]  /*19b50*/  IMAD R22, R22, UR5, RZ ;  /* 0x0000000516167c24 */ /* 0x010fe2000f8e02ff */
[----:B---3--:R-:W-:Y:S01]  /*19b60*/  PRMT R3, RZ, 0x7610, R3 ;  /* 0x00007610ff037816 */ /* 0x008fe20000000003 */
        /* <DEDUP_REMOVED lines=22> */
[----:B------:R-:W-:Y:S02]  /*19cd0*/  ISETP.GE.AND P1, PT, R4, RZ, PT ;  /* 0x000000ff0400720c */ /* 0x000fe40003f26270 */
        /* <DEDUP_REMOVED lines=742> */
[----:B------:R-:W4:Y:S04]  /*1cb40*/  LDL.LU R3, [R1+0x1370] ;  /* 0x0013700001037983 */ /* 0x000f280000300800 */
[----:B------:R-:W4:Y:S04]  /*1cb50*/  LDL.LU R12, [R1+0x60c] ;  /* 0x00060c00010c7983 */ /* 0x000f280000300800 */
        /* <DEDUP_REMOVED lines=13> */
[----:B------:R-:W4:Y:S01]  /*1cc30*/  LDL.LU R2, [R1+0x136c] ;  /* 0x00136c0001027983 */ /* 0x000f220000300800 */
        /* <DEDUP_REMOVED lines=24> */
[----:B------:R-:W2:Y:S04]  /*1cdc0*/  LDL R85, [R1+0x10c8] ;  /* 0x0010c80001557983 */ /* 0x000ea80000100800 */
[----:B---3--:R0:W-:Y:S01]  /*1cdd0*/  STL [R1+0xb4], R14 ;  /* 0x0000b40e01007387 */ /* 0x0081e20000100800 */
[----:B------:R-:W-:Y:S01]  /*1cde0*/  @!P3 IMAD.MOV R22, RZ, RZ, -R22 ;  /* 0x000000ffff16b224 */ /* 0x000fe200078e0a16 */
[----:B----4-:R-:W-:Y:S02]  /*1cdf0*/  PRMT R2, RZ, 0x7610, R2 ;  /* 0x00007610ff027816 */ /* 0x010fe40000000002 */
        /* <DEDUP_REMOVED lines=14> */
[----:B----4-:R-:W4:Y:S03]  /*1cee0*/  LDL.LU R16, [R1+0x63c] ;  /* 0x00063c0001107983 */ /* 0x010f260000300800 */
[----:B0-----:R-:W-:Y:S01]  /*1cef0*/  IMAD.MOV.U32 R23, RZ, RZ, R4 ;  /* 0x000000ffff177224 */ /* 0x001fe200078e0004 */
        /* <DEDUP_REMOVED lines=20> */
[----:B------:R3:W4:Y:S01]  /*1d040*/  @P0 LDG.E.U8 R17, desc[UR18][R24.64] ;  /* 0x0000001218110981 */ /* 0x000722000c1e1100 */
[----:B------:R-:W-:-:S03]  /*1d050*/  @!P6 IMAD.IADD R10, R10, 0x1, -R8 ;  /* 0x000000010a0ae824 */ /* 0x000fc600078e0a08 */
[----:B0-----:R-:W4:Y:S01]  /*1d060*/  LDL.LU R2, [R1+0x644] ;  /* 0x0006440001027983 */ /* 0x001f220000300800 */
[----:B-1----:R-:W-:Y:S02]  /*1d070*/  IMAD.MOV.U32 R22, RZ, RZ, R5 ;  /* 0x000000ffff167224 */ /* 0x002fe400078e0005 */
[----:B---3--:R-:W-:Y:S01]  /*1d080*/  IMAD R24, R23, UR4, RZ ;  /* 0x0000000417187c24 */ /* 0x008fe2000f8e02ff */
[----:B------:R-:W-:Y:S01]  /*1d090*/  PRMT R3, RZ, 0x7610, R3 ;  /* 0x00007610ff037816 */ /* 0x000fe20000000003 */
[----:B------:R-:W-:Y:S01]  /*1d0a0*/  @!P3 IMAD.MOV R22, RZ, RZ, -R22 ;  /* 0x000000ffff16b224 */ /* 0x000fe200078e0a16 */
[----:B------:R-:W-:Y:S01]  /*1d0b0*/  ISETP.GE.AND P3, PT, R85, RZ, PT ;  /* 0x000000ff5500720c */ /* 0x000fe20003f66270 */
        /* <DEDUP_REMOVED lines=15> */
[----:B------:R-:W2:Y:S02]  /*1d1b0*/  LDCU UR5, c[0x0][0x3b0] ;  /* 0x00007600ff0577ac */ /* 0x000ea40008000800 */
[----:B-1----:R-:W3:Y:S01]  /*1d1c0*/  LDL R5, [R1+0x1120] ;  /* 0x0011200001057983 */ /* 0x002ee20000100800 */
[----:B0-----:R-:W-:-:S02]  /*1d1d0*/  LEA.HI.X.SX32 R14, R22, R6, 0x1, P6 ;  /* 0x00000006160e7211 */ /* 0x001fc400030f0eff */
[----:B--2---:R-:W-:-:S06]  /*1d1e0*/  PRMT R4, RZ, 0x7610, R4 ;  /* 0x00007610ff047816 */ /* 0x004fcc0000000004 */
[----:B------:R0:W2:Y:S02]  /*1d1f0*/  @P0 LDG.E.U8 R4, desc[UR18][R24.64] ;  /* 0x0000001218040981 */ /* 0x0000a4000c1e1100 */
[----:B0-----:R-:W-:Y:S02]  /*1d200*/  @P0 IMAD.MOV.U32 R24, RZ, RZ, R12 ;  /* 0x000000ffff180224 */ /* 0x001fe400078e000c */
[----:B------:R-:W-:-:S05]  /*1d210*/  @P0 IMAD.MOV.U32 R25, RZ, RZ, R14 ;  /* 0x000000ffff190224 */ /* 0x000fca00078e000e */
[----:B------:R0:W2:Y:S01]  /*1d220*/  @P0 LDG.E.U8 R3, desc[UR18][R24.64] ;  /* 0x0000001218030981 */ /* 0x0000a2000c1e1100 */
[----:B------:R-:W-:-:S05]  /*1d230*/  @!P5 IMAD.IADD R15, R15, 0x1, -R8 ;  /* 0x000000010f0fd824 */ /* 0x000fca00078e0a08 */
[C---:B------:R-:W-:Y:S01]  /*1d240*/  ISETP.GT.U32.AND P5, PT, R8.reuse, R15, PT ;  /* 0x0000000f0800720c */ /* 0x040fe20003fa4070 */
[----:B------:R-:W-:Y:S01]  /*1d250*/  @!P3 IMAD.MOV R23, RZ, RZ, -R23 ;  /* 0x000000ffff17b224 */ /* 0x000fe200078e0a17 */
[C---:B------:R-:W-:Y:S02]  /*1d260*/  ISETP.GT.U32.AND P3, PT, R8.reuse, R10, PT ;  /* 0x0000000a0800720c */ /* 0x040fe40003f64070 */
[----:B----4-:R-:W-:-:S09]  /*1d270*/  ISETP.GT.U32.AND P6, PT, R8, R2, PT ;  /* 0x000000020800720c */ /* 0x010fd20003fc4070 */
[----:B------:R-:W-:-:S04]  /*1d280*/  @!P5 IMAD.IADD R15, R15, 0x1, -R8 ;  /* 0x000000010f0fd824 */ /* 0x000fc800078e0a08 */
[----:B------:R-:W-:Y:S01]  /*1d290*/  IMAD.MOV.U32 R22, RZ, RZ, R15 ;  /* 0x000000ffff167224 */ /* 0x000fe200078e000f */
[----:B0-----:R-:W-:-:S03]  /*1d2a0*/  SEL R24, R11, R23, !P4 ;  /* 0x000000170b187207 */ /* 0x001fc60006000000 */
[----:B------:R-:W-:Y:S01]  /*1d2b0*/  @!P1 IMAD.MOV R22, RZ, RZ, -R22 ;  /* 0x000000ffff169224 */ /* 0x000fe200078e0a16 */
[----:B---3--:R-:W-:Y:S01]  /*1d2c0*/  ISETP.GE.AND P1, PT, R85, RZ, PT ;  /* 0x000000ff5500720c */ /* 0x008fe20003f26270 */
[--C-:B------:R-:W-:Y:S02]  /*1d2d0*/  @!P3 IMAD.IADD R10, R10, 0x1, -R8.reuse ;  /* 0x000000010a0ab824 */ /* 0x100fe400078e0a08 */
[----:B------:R-:W-:Y:S01]  /*1d2e0*/  IMAD R24, R24, UR12, RZ ;  /* 0x0000000c18187c24 */ /* 0x000fe2000f8e02ff */
[----:B------:R-:W-:Y:S01]  /*1d2f0*/  SEL R23, R11, R22, !P4 ;  /* 0x000000160b177207 */ /* 0x000fe20006000000 */
[----:B------:R-:W-:Y:S01]  /*1d300*/  @!P6 IMAD.IADD R2, R2, 0x1, -R8 ;  /* 0x000000010202e824 */ /* 0x000fe200078e0a08 */
[----:B------:R0:W-:Y:S01]  /*1d310*/  STL [R1+0x618], R12 ;  /* 0x0006180c01007387 */ /* 0x0001e20000100800 */
[----:B------:R-:W-:Y:S01]  /*1d320*/  IMAD.MOV.U32 R22, RZ, RZ, R10 ;  /* 0x000000ffff167224 */ /* 0x000fe200078e000a */
[-C--:B------:R-:W-:Y:S01]  /*1d330*/  IADD3 R15, P6, PT, R24, R7.reuse, RZ ;  /* 0x00000007180f7210 */ /* 0x080fe20007fde0ff */
[----:B------:R-:W-:Y:S01]  /*1d340*/  IMAD R23, R23, UR4, RZ ;  /* 0x0000000417177c24 */ /* 0x000fe2000f8e02ff */
[----:B------:R-:W-:Y:S01]  /*1d350*/  PRMT R13, RZ, 0x7610, R13 ;  /* 0x00007610ff0d7816 */ /* 0x000fe2000000000d */
[----:B------:R-:W1:Y:S02]  /*1d360*/  LDCU UR4, c[0x0][0x3b0] ;  /* 0x00007600ff0477ac */ /* 0x000e640008000800 */
[----:B------:R-:W-:Y:S01]  /*1d370*/  @!P1 IMAD.MOV R22, RZ, RZ, -R22 ;  /* 0x000000ffff169224 */ /* 0x000fe200078e0a16 */
[C---:B------:R-:W-:Y:S01]  /*1d380*/  IADD3 R10, P1, PT, R23.reuse, R7, RZ ;  /* 0x00000007170a7210 */ /* 0x040fe20007f3e0ff */
[----:B------:R-:W3:Y:S03]  /*1d390*/  LDCU UR12, c[0x0][0x3b0] ;  /* 0x00007600ff0c77ac */ /* 0x000ee60008000800 */
[----:B0-----:R-:W-:-:S02]  /*1d3a0*/  LEA.HI.X.SX32 R12, R23, R6, 0x1, P1 ;  /* 0x00000006170c7211 */ /* 0x001fc400008f0eff */
[----:B------:R-:W-:Y:S01]  /*1d3b0*/  PRMT R25, RZ, 0x7610, R25 ;  /* 0x00007610ff197816 */ /* 0x000fe20000000019 */
[----:B--2---:R0:W-:Y:S04]  /*1d3c0*/  STL [R1+0x8c], R4 ;  /* 0x00008c0401007387 */ /* 0x0041e80000100800 */
[----:B0-----:R-:W2:Y:S04]  /*1d3d0*/  LDL.LU R4, [R1+0x64c] ;  /* 0x00064c0001047983 */ /* 0x001ea80000300800 */
[----:B------:R0:W-:Y:S02]  /*1d3e0*/  STL [R1+0x90], R17 ;  /* 0x0000901101007387 */ /* 0x0001e40000100800 */
[----:B0-----:R-:W-:-:S02]  /*1d3f0*/  LEA.HI.X.SX32 R17, R24, R6, 0x1, P6 ;  /* 0x0000000618117211 */ /* 0x001fc400030f0eff */
[----:B------:R-:W-:Y:S01]  /*1d400*/  SEL R24, R11, R22, !P4 ;  /* 0x000000160b187207 */ /* 0x000fe20006000000 */
[----:B------:R-:W-:Y:S02]  /*1d410*/  @P0 IMAD.MOV.U32 R22, RZ, RZ, R15 ;  /* 0x000000ffff160224 */ /* 0x000fe400078e000f */
[----:B------:R-:W-:Y:S01]  /*1d420*/  @P0 IMAD.MOV.U32 R23, RZ, RZ, R17 ;  /* 0x000000ffff170224 */ /* 0x000fe200078e0011 */
[----:B------:R-:W-:Y:S04]  /*1d430*/  STL [R1+0x614], R14 ;  /* 0x0006140e01007387 */ /* 0x000fe80000100800 */
[----:B------:R-:W4:Y:S04]  /*1d440*/  LDL R85, [R1+0x1114] ;  /* 0x0011140001557983 */ /* 0x000f280000100800 */
[----:B------:R0:W-:Y:S01]  /*1d450*/  STL [R1+0x80], R3 ;  /* 0x0000800301007387 */ /* 0x0001e20000100800 */
[----:B------:R-:W-:-:S03]  /*1d460*/  ISETP.GE.AND P6, PT, R5, RZ, PT ;  /* 0x000000ff0500720c */ /* 0x000fc60003fc6270 */
[----:B------:R1:W2:Y:S04]  /*1d470*/  @P0 LDG.E.U8 R13, desc[UR18][R22.64] ;  /* 0x00000012160d0981 */ /* 0x0002a8000c1e1100 */
[----:B0-----:R-:W3:Y:S04]  /*1d480*/  LDL.LU R3, [R1+0x320] ;  /* 0x0003200001037983 */ /* 0x001ee80000300800 */
[----:B------:R-:W3:Y:S01]  /*1d490*/  LDL.LU R14, [R1+0x31c] ;  /* 0x00031c00010e7983 */ /* 0x000ee20000300800 */
[----:B-1----:R-:W-:Y:S02]  /*1d4a0*/  @P0 IMAD.MOV.U32 R22, RZ, RZ, R10 ;  /* 0x000000ffff160224 */ /* 0x002fe400078e000a */
[----:B------:R-:W-:Y:S01]  /*1d4b0*/  @P0 IMAD.MOV.U32 R23, RZ, RZ, R12 ;  /* 0x000000ffff170224 */ /* 0x000fe200078e000c */
[----:B------:R-:W-:Y:S04]  /*1d4c0*/  STL [R1+0x620], R15 ;  /* 0x0006200f01007387 */ /* 0x000fe80000100800 */
[----:B------:R-:W-:Y:S04]  /*1d4d0*/  STL [R1+0x638], R10 ;  /* 0x0006380a01007387 */ /* 0x000fe80000100800 */
[----:B------:R-:W3:Y:S04]  /*1d4e0*/  LDL R5, [R1+0x1130] ;  /* 0x0011300001057983 */ /* 0x000ee80000100800 */
[----:B------:R0:W-:Y:S04]  /*1d4f0*/  STL [R1+0x61c], R17 ;  /* 0x00061c1101007387 */ /* 0x0001e80000100800 */
[----:B------:R1:W3:Y:S04]  /*1d500*/  @P0 LDG.E.U8 R25, desc[UR18][R22.64] ;  /* 0x0000001216190981 */ /* 0x0002e8000c1e1100 */
[----:B0-----:R-:W3:Y:S04]  /*1d510*/  LDL.LU R17, [R1+0x1364] ;  /* 0x0013640001117983 */ /* 0x001ee80000300800 */
[----:B------:R-:W3:Y:S01]  /*1d520*/  LDL.LU R15, [R1+0x1360] ;  /* 0x00136000010f7983 */ /* 0x000ee20000300800 */
[----:B------:R-:W-:-:S02]  /*1d530*/  ISETP.GT.U32.AND P5, PT, R8, R16, PT ;  /* 0x000000100800720c */ /* 0x000fc40003fa4070 */
[----:B------:R-:W-:-:S11]  /*1d540*/  ISETP.GT.U32.AND P3, PT, R8, R2, PT ;  /* 0x000000020800720c */ /* 0x000fd60003f64070 */
[----:B------:R-:W-:-:S05]  /*1d550*/  @!P5 IMAD.IADD R16, R16, 0x1, -R8 ;  /* 0x000000011010d824 */ /* 0x000fca00078e0a08 */
[----:B------:R-:W-:Y:S01]  /*1d560*/  ISETP.GT.U32.AND P5, PT, R8, R16, PT ;  /* 0x000000100800720c */ /* 0x000fe20003fa4070 */
[----:B------:R-:W-:Y:S01]  /*1d570*/  IMAD R24, R24, UR5, RZ ;  /* 0x0000000518187c24 */ /* 0x000fe2000f8e02ff */
[----:B------:R-:W-:Y:S01]  /*1d580*/  STL [R1+0x634], R12 ;  /* 0x0006340c01007387 */ /* 0x000fe20000100800 */
[--C-:B------:R-:W-:Y:S01]  /*1d590*/  @!P3 IMAD.IADD R2, R2, 0x1, -R8.reuse ;  /* 0x000000010202b824 */ /* 0x100fe200078e0a08 */
[----:B------:R-:W0:Y:S09]  /*1d5a0*/  LDCU UR5, c[0x0][0x3b0] ;  /* 0x00007600ff0577ac */ /* 0x000e320008000800 */
[----:B------:R-:W-:-:S04]  /*1d5b0*/  @!P5 IMAD.IADD R16, R16, 0x1, -R8 ;  /* 0x000000011010d824 */ /* 0x000fc800078e0a08 */
[----:B-1----:R-:W-:Y:S01]  /*1d5c0*/  IMAD.MOV.U32 R22, RZ, RZ, R16 ;  /* 0x000000ffff167224 */ /* 0x002fe200078e0010 */
[C---:B------:R-:W-:Y:S02]  /*1d5d0*/  IADD3 R16, P3, PT, R24.reuse, R7, RZ ;  /* 0x0000000718107210 */ /* 0x040fe40007f7e0ff */
[----:B----4-:R-:W-:Y:S01]  /*1d5e0*/  ISETP.GE.AND P5, PT, R85, RZ, PT ;  /* 0x000000ff5500720c */ /* 0x010fe20003fa6270 */
[----:B--2---:R1:W-:Y:S04]  /*1d5f0*/  STL [R1+0x7c], R13 ;  /* 0x00007c0d01007387 */ /* 0x0043e80000100800 */
[----:B-1----:R-:W2:Y:S04]  /*1d600*/  LDL.LU R13, [R1+0x135c] ;  /* 0x00135c00010d7983 */ /* 0x002ea80000300800 */
[----:B------:R-:W4:Y:S04]  /*1d610*/  LDL.LU R12, [R1+0x1358] ;  /* 0x00135800010c7983 */ /* 0x000f280000300800 */
[----:B------:R-:W4:Y:S04]  /*1d620*/  LDL.LU R10, [R1+0x1354] ;  /* 0x00135400010a7983 */ /* 0x000f280000300800 */
[----:B------:R-:W4:Y:S04]  /*1d630*/  LDL.LU R85, [R1+0x318] ;  /* 0x0003180001557983 */ /* 0x000f280000300800 */
[----:B------:R-:W-:Y:S04]  /*1d640*/  STL [R1+0x640], R16 ;  /* 0x0006401001007387 */ /* 0x000fe80000100800 */
[----:B---3--:R1:W-:Y:S02]  /*1d650*/  STL [R1+0x78], R25 ;  /* 0x0000781901007387 */ /* 0x0083e40000100800 */
[----:B-1----:R-:W-:Y:S01]  /*1d660*/  LEA.HI.X.SX32 R25, R24, R6, 0x1, P3 ;  /* 0x0000000618197211 */ /* 0x002fe200018f0eff */
[----:B------:R-:W-:Y:S01]  /*1d670*/  @P0 IMAD.MOV.U32 R24, RZ, RZ, R16 ;  /* 0x000000ffff180224 */ /* 0x000fe200078e0010 */
[----:B------:R-:W-:-:S06]  /*1d680*/  PRMT R15, RZ, 0x7610, R15 ;  /* 0x00007610ff0f7816 */ /* 0x000fcc000000000f */
[----:B------:R1:W3:Y:S01]  /*1d690*/  @P0 LDG.E.U8 R15, desc[UR18][R24.64] ;  /* 0x00000012180f0981 */ /* 0x0002e2000c1e1100 */
[----:B------:R-:W-:-:S05]  /*1d6a0*/  @!P6 IMAD.MOV R22, RZ, RZ, -R22 ;  /* 0x000000ffff16e224 */ /* 0x000fca00078e0a16 */
[----:B------:R-:W-:Y:S01]  /*1d6b0*/  SEL R23, R11, R22, !P4 ;  /* 0x000000160b177207 */ /* 0x000fe20006000000 */
[----:B------:R-:W-:Y:S01]  /*1d6c0*/  IMAD.MOV.U32 R22, RZ, RZ, R2 ;  /* 0x000000ffff167224 */ /* 0x000fe200078e0002 */
[----:B------:R-:W-:Y:S01]  /*1d6d0*/  ISETP.GT.U32.AND P6, PT, R8, R3, PT ;  /* 0x000000030800720c */ /* 0x000fe20003fc4070 */
[----:B------:R-:W4:Y:S02]  /*1d6e0*/  LDL.LU R2, [R1+0x1350] ;  /* 0x0013500001027983 */ /* 0x000f240000300800 */
[----:B------:R-:W-:Y:S02]  /*1d6f0*/  @!P5 IMAD.MOV R22, RZ, RZ, -R22 ;  /* 0x000000ffff16d224 */ /* 0x000fe400078e0a16 */
[----:B------:R-:W-:Y:S01]  /*1d700*/  IMAD R23, R23, UR13, RZ ;  /* 0x0000000d17177c24 */ /* 0x000fe2000f8e02ff */
[----:B------:R-:W-:Y:S01]  /*1d710*/  STL [R1+0x63c], R25 ;  /* 0x00063c1901007387 */ /* 0x000fe20000100800 */
[----:B--2---:R-:W-:-:S06]  /*1d720*/  PRMT R13, RZ, 0x7610, R13 ;  /* 0x00007610ff0d7816 */ /* 0x004fcc000000000d */
[----:B------:R-:W-:Y:S01]  /*1d730*/  @!P6 IMAD.IADD R3, R3, 0x1, -R8 ;  /* 0x000000010303e824 */ /* 0x000fe200078e0a08 */
[----:B------:R-:W-:Y:S01]  /*1d740*/  SEL R22, R11, R22, !P4 ;  /* 0x000000160b167207 */ /* 0x000fe20006000000 */
[----:B------:R-:W2:Y:S01]  /*1d750*/  LDCU UR13, c[0x0][0x3b0] ;  /* 0x00007600ff0d77ac */ /* 0x000ea20008000800 */
[----:B------:R-:W-:-:S03]  /*1d760*/  IADD3 R16, P5, PT, R23, R7, RZ ;  /* 0x0000000717107210 */ /* 0x000fc60007fbe0ff */
[----:B-1----:R-:W-:Y:S01]  /*1d770*/  IMAD R24, R22, UR4, RZ ;  /* 0x0000000416187c24 */ /* 0x002fe2000f8e02ff */
[----:B------:R-:W-:Y:S01]  /*1d780*/  LEA.HI.X.SX32 R23, R23, R6, 0x1, P5 ;  /* 0x0000000617177211 */ /* 0x000fe200028f0eff */
[----:B------:R-:W-:Y:S01]  /*1d790*/  @P0 IMAD.MOV.U32 R22, RZ, RZ, R16 ;  /* 0x000000ffff160224 */ /* 0x000fe200078e0010 */
[----:B------:R-:W-:Y:S01]  /*1d7a0*/  ISETP.GE.AND P6, PT, R5, RZ, PT ;  /* 0x000000ff0500720c */ /* 0x000fe20003fc6270 */
[----:B------:R-:W1:Y:S03]  /*1d7b0*/  LDCU UR4, c[0x0][0x3b0] ;  /* 0x00007600ff0477ac */ /* 0x000e660008000800 */
[----:B------:R0:W2:Y:S04]  /*1d7c0*/  @P0 LDG.E.U8 R13, desc[UR18][R22.64] ;  /* 0x00000012160d0981 */ /* 0x0000a8000c1e1100 */
[----:B---3--:R3:W-:Y:S04]  /*1d7d0*/  STL [R1+0x74], R15 ;  /* 0x0000740f01007387 */ /* 0x0087e80000100800 */
[----:B---3--:R-:W3:Y:S04]  /*1d7e0*/  LDL.LU R15, [R1+0x314] ;  /* 0x00031400010f7983 */ /* 0x008ee80000300800 */
[----:B------:R-:W3:Y:S04]  /*1d7f0*/  LDL R25, [R1+0x1110] ;  /* 0x0011100001197983 */ /* 0x000ee80000100800 */
[----:B------:R-:W-:Y:S04]  /*1d800*/  STL [R1+0x648], R16 ;  /* 0x0006481001007387 */ /* 0x000fe80000100800 */
[----:B------:R-:W3:Y:S04]  /*1d810*/  LDL.LU R5, [R1+0x310] ;  /* 0x0003100001057983 */ /* 0x000ee80000300800 */
[----:B------:R0:W-:Y:S04]  /*1d820*/  STL [R1+0x644], R23 ;  /* 0x0006441701007387 */ /* 0x0001e80000100800 */
[----:B0-----:R-:W3:Y:S01]  /*1d830*/  LDL R23, [R1+0x10fc] ;  /* 0x0010fc0001177983 */ /* 0x001ee20000100800 */
[----:B------:R-:W-:-:S13]  /*1d840*/  ISETP.GT.U32.AND P1, PT, R8, R4, PT ;  /* 0x000000040800720c */ /* 0x000fda0003f24070 */
[----:B------:R-:W-:-:S05]  /*1d850*/  @!P1 IMAD.IADD R4, R4, 0x1, -R8 ;  /* 0x0000000104049824 */ /* 0x000fca00078e0a08 */
[----:B------:R-:W-:-:S13]  /*1d860*/  ISETP.GT.U32.AND P1, PT, R8, R4, PT ;  /* 0x000000040800720c */ /* 0x000fda0003f24070 */
[----:B------:R-:W-:-:S04]  /*1d870*/  @!P1 IMAD.IADD R4, R4, 0x1, -R8 ;  /* 0x0000000104049824 */ /* 0x000fc800078e0a08 */
[----:B------:R-:W-:Y:S02]  /*1d880*/  IMAD.MOV.U32 R22, RZ, RZ, R4 ;  /* 0x000000ffff167224 */ /* 0x000fe400078e0004 */
[----:B------:R-:W3:Y:S02]  /*1d890*/  LDL R4, [R1+0x111c] ;  /* 0x00111c0001047983 */ /* 0x000ee40000100800 */
[----:B------:R-:W-:Y:S01]  /*1d8a0*/  @!P6 IMAD.MOV R22, RZ, RZ, -R22 ;  /* 0x000000ffff16e224 */ /* 0x000fe200078e0a16 */
[----:B----4-:R-:W-:Y:S01]  /*1d8b0*/  PRMT R2, RZ, 0x7610, R2 ;  /* 0x00007610ff027816 */ /* 0x010fe20000000002 */
[----:B--2---:R0:W-:Y:S02]  /*1d8c0*/  STL [R1+0x70], R13 ;  /* 0x0000700d01007387 */ /* 0x0041e40000100800 */
[----:B0-----:R-:W-:-:S04]  /*1d8d0*/  IADD3 R13, P1, PT, R24, R7, RZ ;  /* 0x00000007180d7210 */ /* 0x001fc80007f3e0ff */
[----:B------:R-:W-:Y:S02]  /*1d8e0*/  LEA.HI.X.SX32 R16, R24, R6, 0x1, P1 ;  /* 0x0000000618107211 */ /* 0x000fe400008f0eff */
[----:B------:R-:W-:Y:S01]  /*1d8f0*/  SEL R24, R11, R22, !P4 ;  /* 0x000000160b187207 */ /* 0x000fe20006000000 */
[----:B------:R-:W-:Y:S01]  /*1d900*/  @P0 IMAD.MOV.U32 R22, RZ, RZ, R13 ;  /* 0x000000ffff160224 */ /* 0x000fe200078e000d */
[----:B---3--:R-:W-:Y:S01]  /*1d910*/  ISETP.GE.AND P1, PT, R23, RZ, PT ;  /* 0x000000ff1700720c */ /* 0x008fe20003f26270 */
[----:B------:R-:W-:-:S05]  /*1d920*/  @P0 IMAD.MOV.U32 R23, RZ, RZ, R16 ;  /* 0x000000ffff170224 */ /* 0x000fca00078e0010 */
[----:B------:R0:W2:Y:S01]  /*1d930*/  @P0 LDG.E.U8 R2, desc[UR18][R22.64] ;  /* 0x0000001216020981 */ /* 0x0000a2000c1e1100 */
[----:B------:R-:W-:-:S13]  /*1d940*/  ISETP.GT.U32.AND P3, PT, R8, R14, PT ;  /* 0x0000000e0800720c */ /* 0x000fda0003f64070 */
[----:B------:R-:W-:Y:S01]  /*1d950*/  @!P3 IMAD.IADD R14, R14, 0x1, -R8 ;  /* 0x000000010e0eb824 */ /* 0x000fe200078e0a08 */
[----:B------:R-:W-:-:S04]  /*1d960*/  ISETP.GT.U32.AND P3, PT, R8, R3, PT ;  /* 0x000000030800720c */ /* 0x000fc80003f64070 */
[C---:B------:R-:W-:Y:S01]  /*1d970*/  ISETP.GT.U32.AND P5, PT, R8.reuse, R14, PT ;  /* 0x0000000e0800720c */ /* 0x040fe20003fa4070 */
[----:B------:R3:W-:Y:S01]  /*1d980*/  STL [R1+0x650], R13 ;  /* 0x0006500d01007387 */ /* 0x0007e20000100800 */
[----:B------:R-:W-:Y:S01]  /*1d990*/  ISETP.GT.U32.AND P6, PT, R8, R85, PT ;  /* 0x000000550800720c */ /* 0x000fe20003fc4070 */
[----:B------:R-:W-:Y:S01]  /*1d9a0*/  IMAD R24, R24, UR5, RZ ;  /* 0x0000000518187c24 */ /* 0x000fe2000f8e02ff */
[----:B0-----:R-:W-:Y:S01]  /*1d9b0*/  PRMT R22, RZ, 0x7610, R22 ;  /* 0x00007610ff167816 */ /* 0x001fe20000000016 */
[----:B------:R0:W-:Y:S01]  /*1d9c0*/  STL [R1+0x64c], R16 ;  /* 0x00064c1001007387 */ /* 0x0001e20000100800 */
[----:B------:R-:W4:Y:S03]  /*1d9d0*/  LDCU UR5, c[0x0][0x3b0] ;  /* 0x00007600ff0577ac */ /* 0x000f260008000800 */
[----:B---3--:R-:W3:Y:S04]  /*1d9e0*/  LDL R13, [R1+0x1150] ;  /* 0x00115000010d7983 */ /* 0x008ee80000100800 */
[--C-:B------:R-:W-:Y:S01]  /*1d9f0*/  @!P5 IMAD.IADD R14, R14, 0x1, -R8.reuse ;  /* 0x000000010e0ed824 */ /* 0x100fe200078e0a08 */
[----:B0-----:R-:W3:Y:S01]  /*1da00*/  LDL.LU R16, [R1+0x30c] ;  /* 0x00030c0001107983 */ /* 0x001ee20000300800 */
[----:B------:R-:W-:-:S02]  /*1da10*/  @!P3 IMAD.IADD R3, R3, 0x1, -R8 ;  /* 0x000000010303b824 */ /* 0x000fc400078e0a08 */
[----:B------:R-:W-:Y:S02]  /*1da20*/  @!P6 IMAD.IADD R85, R85, 0x1, -R8 ;  /* 0x000000015555e824 */ /* 0x000fe400078e0a08 */
[----:B------:R-:W-:Y:S01]  /*1da30*/  IMAD.MOV.U32 R23, RZ, RZ, R3 ;  /* 0x000000ffff177224 */ /* 0x000fe200078e0003 */
[----:B------:R-:W-:Y:S01]  /*1da40*/  ISETP.GE.AND P6, PT, R25, RZ, PT ;  /* 0x000000ff1900720c */ /* 0x000fe20003fc6270 */
[----:B--2---:R0:W-:Y:S04]  /*1da50*/  STL [R1+0x6c], R2 ;  /* 0x00006c0201007387 */ /* 0x0041e80000100800 */
[----:B------:R-:W2:Y:S01]  /*1da60*/  LDL.LU R3, [R1+0x134c] ;  /* 0x00134c0001037983 */ /* 0x000ea20000300800 */
[----:B0-----:R-:W-:-:S04]  /*1da70*/  IADD3 R2, P5, PT, R24, R7, RZ ;  /* 0x0000000718027210 */ /* 0x001fc80007fbe0ff */
[----:B------:R-:W-:Y:S01]  /*1da80*/  LEA.HI.X.SX32 R24, R24, R6, 0x1, P5 ;  /* 0x0000000618187211 */ /* 0x000fe200028f0eff */
[----:B------:R-:W-:Y:S04]  /*1da90*/  STL [R1+0x658], R2 ;  /* 0x0006580201007387 */ /* 0x000fe80000100800 */
[----:B------:R0:W-:Y:S01]  /*1daa0*/  STL [R1+0x654], R24 ;  /* 0x0006541801007387 */ /* 0x0001e20000100800 */
[----:B------:R-:W-:Y:S02]  /*1dab0*/  @P0 IMAD.MOV.U32 R25, RZ, RZ, R24 ;  /* 0x000000ffff190224 */ /* 0x000fe400078e0018 */
[----:B0-----:R-:W-:Y:S01]  /*1dac0*/  @P0 IMAD.MOV.U32 R24, RZ, RZ, R2 ;  /* 0x000000ffff180224 */ /* 0x001fe200078e0002 */
[----:B------:R-:W-:Y:S01]  /*1dad0*/  ISETP.GT.U32.AND P5, PT, R8, R5, PT ;  /* 0x000000050800720c */ /* 0x000fe20003fa4070 */
[----:B------:R-:W-:Y:S01]  /*1dae0*/  @!P1 IMAD.MOV R23, RZ, RZ, -R23 ;  /* 0x000000ffff179224 */ /* 0x000fe200078e0a17 */
[----:B------:R-:W3:Y:S04]  /*1daf0*/  LDL.LU R2, [R1+0x308] ;  /* 0x0003080001027983 */ /* 0x000ee80000300800 */
[----:B------:R1:W3:Y:S01]  /*1db00*/  @P0 LDG.E.U8 R22, desc[UR18][R24.64] ;  /* 0x0000001218160981 */ /* 0x0002e2000c1e1100 */
[----:B------:R-:W-:-:S05]  /*1db10*/  SEL R23, R11, R23, !P4 ;  /* 0x000000170b177207 */ /* 0x000fca0006000000 */
[----:B-1----:R-:W-:Y:S02]  /*1db20*/  IMAD R24, R23, UR4, RZ ;  /* 0x0000000417187c24 */ /* 0x002fe4000f8e02ff */
[----:B------:R-:W-:Y:S01]  /*1db30*/  @!P5 IMAD.IADD R5, R5, 0x1, -R8 ;  /* 0x000000010505d824 */ /* 0x000fe200078e0a08 */
[----:B--2---:R-:W-:Y:S01]  /*1db40*/  PRMT R3, RZ, 0x7610, R3 ;  /* 0x00007610ff037816 */ /* 0x004fe20000000003 */
[----:B------:R-:W0:Y:S01]  /*1db50*/  LDCU UR4, c[0x0][0x3b0] ;  /* 0x00007600ff0477ac */ /* 0x000e220008000800 */
[----:B---3--:R1:W-:Y:S02]  /*1db60*/  STL [R1+0x68], R22 ;  /* 0x0000681601007387 */ /* 0x0083e40000100800 */
[----:B-1----:R-:W-:Y:S01]  /*1db70*/  IMAD.MOV.U32 R22, RZ, RZ, R14 ;  /* 0x000000ffff167224 */ /* 0x002fe200078e000e */
[----:B------:R-:W-:-:S03]  /*1db80*/  IADD3 R14, P5, PT, R24, R7, RZ ;  /* 0x00000007180e7210 */ /* 0x000fc60007fbe0ff */
[----:B------:R-:W-:Y:S01]  /*1db90*/  @!P6 IMAD.MOV R22, RZ, RZ, -R22 ;  /* 0x000000ffff16e224 */ /* 0x000fe200078e0a16 */
[----:B------:R-:W-:Y:S02]  /*1dba0*/  LEA.HI.X.SX32 R24, R24, R6, 0x1, P5 ;  /* 0x0000000618187211 */ /* 0x000fe400028f0eff */
[----:B------:R-:W-:Y:S02]  /*1dbb0*/  ISETP.GE.AND P6, PT, R4, RZ, PT ;  /* 0x000000ff0400720c */ /* 0x000fe40003fc6270 */
[----:B------:R-:W2:Y:S01]  /*1dbc0*/  LDL R4, [R1+0x114c] ;  /* 0x00114c0001047983 */ /* 0x000ea20000100800 */
[----:B------:R-:W-:-:S03]  /*1dbd0*/  @P0 IMAD.MOV.U32 R25, RZ, RZ, R24 ;  /* 0x000000ffff190224 */ /* 0x000fc600078e0018 */
[----:B------:R-:W-:Y:S04]  /*1dbe0*/  STL [R1+0x660], R14 ;  /* 0x0006600e01007387 */ /* 0x000fe80000100800 */
[----:B------:R1:W-:Y:S02]  /*1dbf0*/  STL [R1+0x65c], R24 ;  /* 0x00065c1801007387 */ /* 0x0003e40000100800 */
[----:B-1----:R-:W-:-:S05]  /*1dc00*/  @P0 IMAD.MOV.U32 R24, RZ, RZ, R14 ;  /* 0x000000ffff180224 */ /* 0x002fca00078e000e */
[----:B------:R1:W3:Y:S01]  /*1dc10*/  @P0 LDG.E.U8 R3, desc[UR18][R24.64] ;  /* 0x0000001218030981 */ /* 0x0002e2000c1e1100 */
[----:B------:R-:W-:Y:S02]  /*1dc20*/  ISETP.GT.U32.AND P1, PT, R8, R85, PT ;  /* 0x000000550800720c */ /* 0x000fe40003f24070 */
[----:B------:R-:W-:-:S05]  /*1dc30*/  SEL R22, R11, R22, !P4 ;  /* 0x000000160b167207 */ /* 0x000fca0006000000 */
[----:B----4-:R-:W-:Y:S01]  /*1dc40*/  IMAD R22, R22, UR5, RZ ;  /* 0x0000000516167c24 */ /* 0x010fe2000f8e02ff */
[----:B------:R-:W-:Y:S01]  /*1dc50*/  PRMT R12, RZ, 0x7610, R12 ;  /* 0x00007610ff0c7816 */ /* 0x000fe2000000000c */
[----:B------:R-:W4:Y:S04]  /*1dc60*/  LDCU UR5, c[0x0][0x3b0] ;  /* 0x00007600ff0577ac */ /* 0x000f280008000800 */
[----:B------:R-:W-:Y:S01]  /*1dc70*/  @!P1 IMAD.IADD R85, R85, 0x1, -R8 ;  /* 0x0000000155559824 */ /* 0x000fe200078e0a08 */
[----:B------:R-:W-:Y:S02]  /*1dc80*/  ISETP.GE.AND P1, PT, R13, RZ, PT ;  /* 0x000000ff0d00720c */ /* 0x000fe40003f26270 */
[----:B------:R-:W-:-:S04]  /*1dc90*/  IADD3 R13, P5, PT, R22, R7, RZ ;  /* 0x00000007160d7210 */ /* 0x000fc80007fbe0ff */
[----:B------:R-:W-:Y:S01]  /*1dca0*/  LEA.HI.X.SX32 R14, R22, R6, 0x1, P5 ;  /* 0x00000006160e7211 */ /* 0x000fe200028f0eff */
[----:B-1----:R-:W-:-:S04]  /*1dcb0*/  @P0 IMAD.MOV.U32 R24, RZ, RZ, R13 ;  /* 0x000000ffff180224 */ /* 0x002fc800078e000d */
[----:B------:R-:W-:-:S05]  /*1dcc0*/  @P0 IMAD.MOV.U32 R25, RZ, RZ, R14 ;  /* 0x000000ffff190224 */ /* 0x000fca00078e000e */
[----:B------:R1:W2:Y:S01]  /*1dcd0*/  @P0 LDG.E.U8 R12, desc[UR18][R24.64] ;  /* 0x00000012180c0981 */ /* 0x0002a2000c1e1100 */
[----:B------:R-:W-:-:S13]  /*1dce0*/  ISETP.GT.U32.AND P3, PT, R8, R15, PT ;  /* 0x0000000f0800720c */ /* 0x000fda0003f64070 */
[----:B------:R-:W-:Y:S01]  /*1dcf0*/  @!P3 IMAD.IADD R15, R15, 0x1, -R8 ;  /* 0x000000010f0fb824 */ /* 0x000fe200078e0a08 */
[----:B---3--:R3:W-:Y:S04]  /*1dd00*/  STL [R1+0x64], R3 ;  /* 0x0000640301007387 */ /* 0x0087e80000100800 */
[----:B---3--:R-:W3:Y:S01]  /*1dd10*/  LDL R3, [R1+0x1134] ;  /* 0x0011340001037983 */ /* 0x008ee20000100800 */
[----:B------:R-:W-:Y:S01]  /*1dd20*/  ISETP.GT.U32.AND P3, PT, R8, R15, PT ;  /* 0x0000000f0800720c */ /* 0x000fe20003f64070 */
[----:B------:R-:W-:-:S04]  /*1dd30*/  IMAD.MOV.U32 R23, RZ, RZ, R85 ;  /* 0x000000ffff177224 */ /* 0x000fc800078e0055 */
[----:B------:R-:W-:Y:S01]  /*1dd40*/  @!P6 IMAD.MOV R23, RZ, RZ, -R23 ;  /* 0x000000ffff17e224 */ /* 0x000fe200078e0a17 */
[----:B------:R-:W-:-:S07]  /*1dd50*/  ISETP.GT.U32.AND P6, PT, R8, R5, PT ;  /* 0x000000050800720c */ /* 0x000fce0003fc4070 */
[----:B------:R-:W-:Y:S01]  /*1dd60*/  @!P3 IMAD.IADD R15, R15, 0x1, -R8 ;  /* 0x000000010f0fb824 */ /* 0x000fe200078e0a08 */
[----:B------:R-:W-:-:S03]  /*1dd70*/  ISETP.GT.U32.AND P3, PT, R8, R16, PT ;  /* 0x000000100800720c */ /* 0x000fc60003f64070 */
[----:B------:R-:W-:Y:S01]  /*1dd80*/  IMAD.MOV.U32 R22, RZ, RZ, R15 ;  /* 0x000000ffff167224 */ /* 0x000fe200078e000f */
[----:B-1----:R-:W-:-:S03]  /*1dd90*/  SEL R24, R11, R23, !P4 ;  /* 0x000000170b187207 */ /* 0x002fc60006000000 */
[----:B------:R-:W-:Y:S01]  /*1dda0*/  @!P1 IMAD.MOV R22, RZ, RZ, -R22 ;  /* 0x000000ffff169224 */ /* 0x000fe200078e0a16 */
[----:B------:R-:W-:Y:S01]  /*1ddb0*/  STL [R1+0x678], R13 ;  /* 0x0006780d01007387 */ /* 0x000fe20000100800 */
[----:B------:R-:W-:-:S04]  /*1ddc0*/  @!P6 IMAD.IADD R5, R5, 0x1, -R8 ;  /* 0x000000010505e824 */ /* 0x000fc800078e0a08 */
[----:B------:R-:W-:Y:S01]  /*1ddd0*/  @!P3 IMAD.IADD R16, R16, 0x1, -R8 ;  /* 0x000000011010b824 */ /* 0x000fe200078e0a08 */
[----:B--2---:R-:W-:Y:S01]  /*1dde0*/  ISETP.GE.AND P3, PT, R4, RZ, PT ;  /* 0x000000ff0400720c */ /* 0x004fe20003f66270 */
[----:B------:R-:W2:Y:S01]  /*1ddf0*/  LDL.LU R85, [R1+0x2ac] ;  /* 0x0002ac0001557983 */ /* 0x000ea20000300800 */
[----:B------:R-:W-:Y:S02]  /*1de00*/  SEL R23, R11, R22, !P4 ;  /* 0x000000160b177207 */ /* 0x000fe40006000000 */
[----:B------:R-:W-:Y:S01]  /*1de10*/  ISETP.GT.U32.AND P1, PT, R8, R16, PT ;  /* 0x000000100800720c */ /* 0x000fe20003f24070 */
[----:B------:R1:W-:Y:S01]  /*1de20*/  STL [R1+0x674], R14 ;  /* 0x0006740e01007387 */ /* 0x0003e20000100800 */
[----:B------:R-:W-:Y:S01]  /*1de30*/  IMAD R24, R24, UR12, RZ ;  /* 0x0000000c18187c24 */ /* 0x000fe2000f8e02ff */
[----:B------:R-:W-:Y:S01]  /*1de40*/  PRMT R10, RZ, 0x7610, R10 ;  /* 0x00007610ff0a7816 */ /* 0x000fe2000000000a */
[----:B------:R-:W-:Y:S01]  /*1de50*/  IMAD.MOV.U32 R22, RZ, RZ, R5 ;  /* 0x000000ffff167224 */ /* 0x000fe200078e0005 */
[----:B------:R-:W-:Y:S01]  /*1de60*/  PRMT R17, RZ, 0x7610, R17 ;  /* 0x00007610ff117816 */ /* 0x000fe20000000011 */
[----:B0-----:R-:W-:Y:S01]  /*1de70*/  IMAD R23, R23, UR4, RZ ;  /* 0x0000000417177c24 */ /* 0x001fe2000f8e02ff */
[----:B------:R-:W-:Y:S01]  /*1de80*/  ISETP.GT.U32.AND P5, PT, R8, R2, PT ;  /* 0x000000020800720c */ /* 0x000fe20003fa4070 */
[----:B------:R-:W0:Y:S01]  /*1de90*/  LDCU UR4, c[0x0][0x3b0] ;  /* 0x00007600ff0477ac */ /* 0x000e220008000800 */
[----:B-1----:R-:W2:Y:S01]  /*1dea0*/  LDL R14, [R1+0x1138] ;  /* 0x00113800010e7983 */ /* 0x002ea20000100800 */
[----:B------:R-:W1:Y:S03]  /*1deb0*/  LDCU UR12, c[0x0][0x3b0] ;  /* 0x00007600ff0c77ac */ /* 0x000e660008000800 */
[----:B------:R-:W2:Y:S04]  /*1dec0*/  LDL.LU R4, [R1+0x1cc] ;  /* 0x0001cc0001047983 */ /* 0x000ea80000300800 */
[----:B------:R-:W2:Y:S04]  /*1ded0*/  LDL.LU R5, [R1+0x1ac] ;  /* 0x0001ac0001057983 */ /* 0x000ea80000300800 */
[----:B------:R0:W-:Y:S01]  /*1dee0*/  STL [R1+0x60], R12 ;  /* 0x0000600c01007387 */ /* 0x0001e20000100800 */
[----:B------:R-:W-:Y:S01]  /*1def0*/  @!P3 IMAD.MOV R22, RZ, RZ, -R22 ;  /* 0x000000ffff16b224 */ /* 0x000fe200078e0a16 */
[-C--:B------:R-:W-:Y:S01]  /*1df00*/  IADD3 R25, P3, PT, R23, R7.reuse, RZ ;  /* 0x0000000717197210 */ /* 0x080fe20007f7e0ff */
[----:B------:R-:W-:Y:S01]  /*1df10*/  @!P1 IMAD.IADD R16, R16, 0x1, -R8 ;  /* 0x0000000110109824 */ /* 0x000fe200078e0a08 */
[----:B0-----:R-:W-:-:S04]  /*1df20*/  IADD3 R12, P6, PT, R24, R7, RZ ;  /* 0x00000007180c7210 */ /* 0x001fc80007fde0ff */
[----:B------:R-:W-:Y:S02]  /*1df30*/  LEA.HI.X.SX32 R13, R24, R6, 0x1, P6 ;  /* 0x00000006180d7211 */ /* 0x000fe400030f0eff */
[----:B------:R-:W-:Y:S01]  /*1df40*/  SEL R24, R11, R22, !P4 ;  /* 0x000000160b187207 */ /* 0x000fe20006000000 */
[----:B------:R-:W-:Y:S01]  /*1df50*/  @P0 IMAD.MOV.U32 R22, RZ, RZ, R12 ;  /* 0x000000ffff160224 */ /* 0x000fe200078e000c */
[----:B------:R-:W-:Y:S04]  /*1df60*/  STL [R1+0x680], R12 ;  /* 0x0006800c01007387 */ /* 0x000fe80000100800 */
[----:B------:R-:W-:Y:S04]  /*1df70*/  STL [R1+0x688], R25 ;  /* 0x0006881901007387 */ /* 0x000fe80000100800 */
[----:B------:R-:W2:Y:S04]  /*1df80*/  LDL R15, [R1+0x1148] ;  /* 0x00114800010f7983 */ /* 0x000ea80000100800 */
[----:B------:R0:W-:Y:S01]  /*1df90*/  STL [R1+0x67c], R13 ;  /* 0x00067c0d01007387 */ /* 0x0001e20000100800 */
[----:B---3--:R-:W-:-:S02]  /*1dfa0*/  ISETP.GE.AND P1, PT, R3, RZ, PT ;  /* 0x000000ff0300720c */ /* 0x008fc40003f26270 */
[----:B------:R-:W-:Y:S01]  /*1dfb0*/  LEA.HI.X.SX32 R3, R23, R6, 0x1, P3 ;  /* 0x0000000617037211 */ /* 0x000fe200018f0eff */
[----:B------:R-:W-:Y:S02]  /*1dfc0*/  @P0 IMAD.MOV.U32 R23, RZ, RZ, R13 ;  /* 0x000000ffff170224 */ /* 0x000fe400078e000d */
[----:B0-----:R-:W3:Y:S04]  /*1dfd0*/  LDL.LU R13, [R1+0x1348] ;  /* 0x00134800010d7983 */ /* 0x001ee80000300800 */
[----:B------:R0:W3:Y:S01]  /*1dfe0*/  @P0 LDG.E.U8 R10, desc[UR18][R22.64] ;  /* 0x00000012160a0981 */ /* 0x0000e2000c1e1100 */
[----:B------:R-:W-:Y:S02]  /*1dff0*/  @!P5 IMAD.IADD R2, R2, 0x1, -R8 ;  /* 0x000000010202d824 */ /* 0x000fe400078e0a08 */
[----:B----4-:R-:W-:Y:S01]  /*1e000*/  IMAD R24, R24, UR5, RZ ;  /* 0x0000000518187c24 */ /* 0x010fe2000f8e02ff */
[----:B------:R-:W4:Y:S01]  /*1e010*/  LDL.LU R12, [R1+0x1344] ;  /* 0x00134400010c7983 */ /* 0x000f220000300800 */
[----:B------:R-:W1:Y:S01]  /*1e020*/  LDCU UR5, c[0x0][0x3b0] ;  /* 0x00007600ff0577ac */ /* 0x000e620008000800 */
[----:B0-----:R-:W-:-:S02]  /*1e030*/  @P0 IMAD.MOV.U32 R22, RZ, RZ, R25 ;  /* 0x000000ffff160224 */ /* 0x001fc400078e0019 */
[----:B------:R-:W-:-:S05]  /*1e040*/  @P0 IMAD.MOV.U32 R23, RZ, RZ, R3 ;  /* 0x000000ffff170224 */ /* 0x000fca00078e0003 */
[----:B------:R0:W4:Y:S01]  /*1e050*/  @P0 LDG.E.U8 R17, desc[UR18][R22.64] ;  /* 0x0000001216110981 */ /* 0x000122000c1e1100 */
[----:B------:R-:W-:-:S03]  /*1e060*/  ISETP.GT.U32.AND P5, PT, R8, R2, PT ;  /* 0x000000020800720c */ /* 0x000fc60003fa4070 */
[----:B------:R-:W-:Y:S01]  /*1e070*/  STL [R1+0x684], R3 ;  /* 0x0006840301007387 */ /* 0x000fe20000100800 */
[----:B0-----:R-:W-:-:S09]  /*1e080*/  IMAD.MOV.U32 R22, RZ, RZ, R16 ;  /* 0x000000ffff167224 */ /* 0x001fd200078e0010 */
[----:B------:R-:W-:Y:S01]  /*1e090*/  @!P5 IMAD.IADD R2, R2, 0x1, -R8 ;  /* 0x000000010202d824 */ /* 0x000fe200078e0a08 */
[----:B------:R-:W-:Y:S02]  /*1e0a0*/  IADD3 R16, P5, PT, R24, R7, RZ ;  /* 0x0000000718107210 */ /* 0x000fe40007fbe0ff */
[----:B--2---:R-:W-:Y:S01]  /*1e0b0*/  ISETP.GE.AND P3, PT, R14, RZ, PT ;  /* 0x000000ff0e00720c */ /* 0x004fe20003f66270 */
[----:B---3--:R0:W-:Y:S01]  /*1e0c0*/  STL [R1+0x5c], R10 ;  /* 0x00005c0a01007387 */ /* 0x0081e20000100800 */
[----:B------:R-:W-:-:S03]  /*1e0d0*/  PRMT R13, RZ, 0x7610, R13 ;  /* 0x00007610ff0d7816 */ /* 0x000fc6000000000d */
[----:B0-----:R-:W2:Y:S04]  /*1e0e0*/  LDL.LU R10, [R1+0x1340] ;  /* 0x00134000010a7983 */ /* 0x001ea80000300800 */
[----:B------:R-:W3:Y:S04]  /*1e0f0*/  LDL.LU R3, [R1+0x133c] ;  /* 0x00133c0001037983 */ /* 0x000ee80000300800 */
[----:B------:R-:W3:Y:S04]  /*1e100*/  LDL.LU R14, [R1+0x1a8] ;  /* 0x0001a800010e7983 */ /* 0x000ee80000300800 */
[----:B------:R-:W-:Y:S04]  /*1e110*/  STL [R1+0x690], R16 ;  /* 0x0006901001007387 */ /* 0x000fe80000100800 */
[----:B----4-:R0:W-:Y:S02]  /*1e120*/  STL [R1+0x58], R17 ;  /* 0x0000581101007387 */ /* 0x0101e40000100800 */
[----:B0-----:R-:W-:Y:S01]  /*1e130*/  LEA.HI.X.SX32 R17, R24, R6, 0x1, P5 ;  /* 0x0000000618117211 */ /* 0x001fe200028f0eff */
[----:B------:R-:W-:-:S04]  /*1e140*/  @P0 IMAD.MOV.U32 R24, RZ, RZ, R16 ;  /* 0x000000ffff180224 */ /* 0x000fc800078e0010 */
[----:B------:R-:W-:-:S05]  /*1e150*/  @P0 IMAD.MOV.U32 R25, RZ, RZ, R17 ;  /* 0x000000ffff190224 */ /* 0x000fca00078e0011 */
[----:B------:R0:W4:Y:S01]  /*1e160*/  @P0 LDG.E.U8 R13, desc[UR18][R24.64] ;  /* 0x00000012180d0981 */ /* 0x000122000c1e1100 */
[----:B------:R-:W-:Y:S01]  /*1e170*/  @!P1 IMAD.MOV R22, RZ, RZ, -R22 ;  /* 0x000000ffff169224 */ /* 0x000fe200078e0a16 */
[----:B------:R-:W-:-:S04]  /*1e180*/  ISETP.GT.U32.AND P1, PT, R8, R4, PT ;  /* 0x000000040800720c */ /* 0x000fc80003f24070 */
[----:B------:R-:W-:Y:S01]  /*1e190*/  SEL R23, R11, R22, !P4 ;  /* 0x000000160b177207 */ /* 0x000fe20006000000 */
[----:B------:R-:W-:Y:S02]  /*1e1a0*/  IMAD.MOV.U32 R22, RZ, RZ, R2 ;  /* 0x000000ffff167224 */ /* 0x000fe400078e0002 */
[----:B------:R-:W4:Y:S02]  /*1e1b0*/  LDL.LU R2, [R1+0x1338] ;  /* 0x0013380001027983 */ /* 0x000f240000300800 */
[----:B------:R-:W-:Y:S01]  /*1e1c0*/  IMAD R23, R23, UR13, RZ ;  /* 0x0000000d17177c24 */ /* 0x000fe2000f8e02ff */
[----:B--2---:R-:W-:Y:S01]  /*1e1d0*/  PRMT R10, RZ, 0x7610, R10 ;  /* 0x00007610ff0a7816 */ /* 0x004fe2000000000a */
[----:B------:R2:W-:Y:S01]  /*1e1e0*/  STL [R1+0x68c], R17 ;  /* 0x00068c1101007387 */ /* 0x0005e20000100800 */
[----:B------:R-:W-:Y:S01]  /*1e1f0*/  @!P3 IMAD.MOV R22, RZ, RZ, -R22 ;  /* 0x000000ffff16b224 */ /* 0x000fe200078e0a16 */
[----:B------:R-:W-:Y:S01]  /*1e200*/  ISETP.GT.U32.AND P6, PT, R8, R85, PT ;  /* 0x000000550800720c */ /* 0x000fe20003fc4070 */
[----:B------:R-:W-:Y:S01]  /*1e210*/  @!P1 IMAD.IADD R4, R4, 0x1, -R8 ;  /* 0x0000000104049824 */ /* 0x000fe200078e0a08 */
[----:B------:R-:W4:Y:S01]  /*1e220*/  LDL R16, [R1+0x112c] ;  /* 0x00112c0001107983 */ /* 0x000f220000100800 */
[----:B------:R-:W-:Y:S01]  /*1e230*/  ISETP.GE.AND P1, PT, R15, RZ, PT ;  /* 0x000000ff0f00720c */ /* 0x000fe20003f26270 */
[----:B------:R-:W1:Y:S02]  /*1e240*/  LDCU UR13, c[0x0][0x3b0] ;  /* 0x00007600ff0d77ac */ /* 0x000e640008000800 */
[----:B--2---:R-:W2:Y:S01]  /*1e250*/  LDL.LU R17, [R1+0x1a4] ;  /* 0x0001a40001117983 */ /* 0x004ea20000300800 */
[----:B------:R-:W-:-:S05]  /*1e260*/  SEL R22, R11, R22, !P4 ;  /* 0x000000160b167207 */ /* 0x000fca0006000000 */
[----:B0-----:R-:W-:Y:S01]  /*1e270*/  IMAD R24, R22, UR4, RZ ;  /* 0x0000000416187c24 */ /* 0x001fe2000f8e02ff */
[----:B---3--:R-:W-:Y:S01]  /*1e280*/  PRMT R3, RZ, 0x7610, R3 ;  /* 0x00007610ff037816 */ /* 0x008fe20000000003 */
[----:B------:R-:W-:Y:S01]  /*1e290*/  @!P6 IMAD.IADD R85, R85, 0x1, -R8 ;  /* 0x000000015555e824 */ /* 0x000fe200078e0a08 */
[C---:B------:R-:W-:Y:S01]  /*1e2a0*/  ISETP.GT.U32.AND P5, PT, R8.reuse, R5, PT ;  /* 0x000000050800720c */ /* 0x040fe20003fa4070 */
[----:B------:R-:W0:Y:S01]  /*1e2b0*/  LDCU UR4, c[0x0][0x3b0] ;  /* 0x00007600ff0477ac */ /* 0x000e220008000800 */
[----:B----4-:R3:W-:Y:S02]  /*1e2c0*/  STL [R1+0x54], R13 ;  /* 0x0000540d01007387 */ /* 0x0107e40000100800 */
[----:B------:R-:W-:Y:S02]  /*1e2d0*/  ISETP.GT.U32.AND P6, PT, R8, R85, PT ;  /* 0x000000550800720c */ /* 0x000fe40003fc4070 */
[----:B------:R-:W4:Y:S01]  /*1e2e0*/  LDL R25, [R1+0x1174] ;  /* 0x0011740001197983 */ /* 0x000f220000100800 */
[----:B---3--:R-:W-:-:S04]  /*1e2f0*/  IADD3 R13, P3, PT, R23, R7, RZ ;  /* 0x00000007170d7210 */ /* 0x008fc80007f7e0ff */
[----:B------:R-:W-:Y:S01]  /*1e300*/  LEA.HI.X.SX32 R15, R23, R6, 0x1, P3 ;  /* 0x00000006170f7211 */ /* 0x000fe200018f0eff */
[----:B------:R-:W-:-:S04]  /*1e310*/  @P0 IMAD.MOV.U32 R22, RZ, RZ, R13 ;  /* 0x000000ffff160224 */ /* 0x000fc800078e000d */
[----:B------:R-:W-:-:S05]  /*1e320*/  @P0 IMAD.MOV.U32 R23, RZ, RZ, R15 ;  /* 0x000000ffff170224 */ /* 0x000fca00078e000f */
[----:B------:R3:W2:Y:S01]  /*1e330*/  @P0 LDG.E.U8 R10, desc[UR18][R22.64] ;  /* 0x00000012160a0981 */ /* 0x0006a2000c1e1100 */
[----:B------:R-:W-:-:S03]  /*1e340*/  @!P6 IMAD.IADD R85, R85, 0x1, -R8 ;  /* 0x000000015555e824 */ /* 0x000fc600078e0a08 */
[----:B------:R0:W-:Y:S04]  /*1e350*/  STL [R1+0x698], R13 ;  /* 0x0006980d01007387 */ /* 0x0001e80000100800 */
[----:B------:R-:W-:Y:S01]  /*1e360*/  STL [R1+0x694], R15 ;  /* 0x0006940f01007387 */ /* 0x000fe20000100800 */
[----:B---3--:R-:W-:-:S03]  /*1e370*/  IMAD.MOV.U32 R22, RZ, RZ, R85 ;  /* 0x000000ffff167224 */ /* 0x008fc600078e0055 */
[----:B0-----:R-:W3:Y:S04]  /*1e380*/  LDL.LU R13, [R1+0x1a0] ;  /* 0x0001a000010d7983 */ /* 0x001ee80000300800 */
[----:B------:R-:W3:Y:S01]  /*1e390*/  LDL R85, [R1+0x1170] ;  /* 0x0011700001557983 */ /* 0x000ee20000100800 */
[----:B------:R-:W-:-:S03]  /*1e3a0*/  @!P1 IMAD.MOV R22, RZ, RZ, -R22 ;  /* 0x000000ffff169224 */ /* 0x000fc600078e0a16 */
[----:B--2---:R0:W-:Y:S02]  /*1e3b0*/  STL [R1+0x50], R10 ;  /* 0x0000500a01007387 */ /* 0x0041e40000100800 */
[----:B0-----:R-:W-:-:S04]  /*1e3c0*/  IADD3 R10, P6, PT, R24, R7, RZ ;  /* 0x00000007180a7210 */ /* 0x001fc80007fde0ff */
[----:B------:R-:W-:Y:S02]  /*1e3d0*/  LEA.HI.X.SX32 R15, R24, R6, 0x1, P6 ;  /* 0x00000006180f7211 */ /* 0x000fe400030f0eff */
[----:B------:R-:W-:Y:S01]  /*1e3e0*/  SEL R24, R11, R22, !P4 ;  /* 0x000000160b187207 */ /* 0x000fe20006000000 */
[----:B------:R-:W-:Y:S02]  /*1e3f0*/  @P0 IMAD.MOV.U32 R22, RZ, RZ, R10 ;  /* 0x000000ffff160224 */ /* 0x000fe400078e000a */
[----:B------:R-:W-:-:S05]  /*1e400*/  @P0 IMAD.MOV.U32 R23, RZ, RZ, R15 ;  /* 0x000000ffff170224 */ /* 0x000fca00078e000f */
[----:B------:R0:W2:Y:S01]  /*1e410*/  @P0 LDG.E.U8 R3, desc[UR18][R22.64] ;  /* 0x0000001216030981 */ /* 0x0000a2000c1e1100 */
[----:B------:R-:W-:Y:S01]  /*1e420*/  @!P5 IMAD.IADD R5, R5, 0x1, -R8 ;  /* 0x000000010505d824 */ /* 0x000fe200078e0a08 */
[----:B------:R-:W-:-:S04]  /*1e430*/  ISETP.GT.U32.AND P5, PT, R8, R4, PT ;  /* 0x000000040800720c */ /* 0x000fc80003fa4070 */
[----:B------:R-:W-:Y:S01]  /*1e440*/  ISETP.GT.U32.AND P3, PT, R8, R5, PT ;  /* 0x000000050800720c */ /* 0x000fe20003f64070 */
[----:B-1----:R-:W-:Y:S01]  /*1e450*/  IMAD R24, R24, UR5, RZ ;  /* 0x0000000518187c24 */ /* 0x002fe2000f8e02ff */
[----:B------:R-:W-:Y:S01]  /*1e460*/  ISETP.GT.U32.AND P1, PT, R8, R14, PT ;  /* 0x0000000e0800720c */ /* 0x000fe20003f24070 */
[----:B------:R1:W-:Y:S01]  /*1e470*/  STL [R1+0x6a0], R10 ;  /* 0x0006a00a01007387 */ /* 0x0003e20000100800 */
[----:B------:R-:W-:Y:S01]  /*1e480*/  ISETP.GE.AND P6, PT, R16, RZ, PT ;  /* 0x000000ff1000720c */ /* 0x000fe20003fc6270 */
[----:B------:R-:W2:Y:S02]  /*1e490*/  LDCU UR5, c[0x0][0x3b0] ;  /* 0x00007600ff0577ac */ /* 0x000ea40008000800 */
[----:B------:R3:W-:Y:S02]  /*1e4a0*/  STL [R1+0x69c], R15 ;  /* 0x00069c0f01007387 */ /* 0x0007e40000100800 */
[----:B------:R-:W-:-:S04]  /*1e4b0*/  @!P5 IMAD.IADD R4, R4, 0x1, -R8 ;  /* 0x000000010404d824 */ /* 0x000fc800078e0a08 */
[----:B------:R-:W-:Y:S01]  /*1e4c0*/  @!P3 IMAD.IADD R5, R5, 0x1, -R8 ;  /* 0x000000010505b824 */ /* 0x000fe200078e0a08 */
[C---:B-1----:R-:W-:Y:S01]  /*1e4d0*/  IADD3 R10, P3, PT, R24.reuse, R7, RZ ;  /* 0x00000007180a7210 */ /* 0x042fe20007f7e0ff */
[----:B0-----:R-:W-:Y:S01]  /*1e4e0*/  IMAD.MOV.U32 R23, RZ, RZ, R4 ;  /* 0x000000ffff177224 */ /* 0x001fe200078e0004 */
[----:B---3--:R-:W3:Y:S02]  /*1e4f0*/  LDL R15, [R1+0x1158] ;  /* 0x00115800010f7983 */ /* 0x008ee40000100800 */
[----:B------:R-:W-:Y:S01]  /*1e500*/  LEA.HI.X.SX32 R24, R24, R6, 0x1, P3 ;  /* 0x0000000618187211 */ /* 0x000fe200018f0eff */
[----:B------:R-:W-:Y:S01]  /*1e510*/  @!P1 IMAD.IADD R14, R14, 0x1, -R8 ;  /* 0x000000010e0e9824 */ /* 0x000fe200078e0a08 */
[----:B------:R-:W3:Y:S01]  /*1e520*/  LDL.LU R16, [R1+0x19c] ;  /* 0x00019c0001107983 */ /* 0x000ee20000300800 */
[----:B----4-:R-:W-:Y:S02]  /*1e530*/  ISETP.GE.AND P1, PT, R25, RZ, PT ;  /* 0x000000ff1900720c */ /* 0x010fe40003f26270 */
[----:B------:R-:W-:Y:S01]  /*1e540*/  @P0 IMAD.MOV.U32 R25, RZ, RZ, R24 ;  /* 0x000000ffff190224 */ /* 0x000fe200078e0018 */
[----:B------:R-:W-:Y:S01]  /*1e550*/  PRMT R22, RZ, 0x7610, R22 ;  /* 0x00007610ff167816 */ /* 0x000fe20000000016 */
[----:B--2---:R-:W-:Y:S04]  /*1e560*/  STL [R1+0x12cc], R3 ;  /* 0x0012cc0301007387 */ /* 0x004fe80000100800 */
[----:B------:R-:W2:Y:S04]  /*1e570*/  LDL.LU R4, [R1+0x1334] ;  /* 0x0013340001047983 */ /* 0x000ea80000300800 */
[----:B------:R-:W-:Y:S04]  /*1e580*/  STL [R1+0x6b8], R10 ;  /* 0x0006b80a01007387 */ /* 0x000fe80000100800 */
[----:B------:R0:W-:Y:S02]  /*1e590*/  STL [R1+0x6b4], R24 ;  /* 0x0006b41801007387 */ /* 0x0001e40000100800 */
[----:B0-----:R-:W-:-:S02]  /*1e5a0*/  @P0 IMAD.MOV.U32 R24, RZ, RZ, R10 ;  /* 0x000000ffff180224 */ /* 0x001fc400078e000a */
[----:B------:R-:W-:Y:S01]  /*1e5b0*/  @!P6 IMAD.MOV R23, RZ, RZ, -R23 ;  /* 0x000000ffff17e224 */ /* 0x000fe200078e0a17 */
[C---:B------:R-:W-:Y:S01]  /*1e5c0*/  ISETP.GT.U32.AND P3, PT, R8.reuse, R14, PT ;  /* 0x0000000e0800720c */ /* 0x040fe20003f64070 */
[----:B------:R-:W4:Y:S04]  /*1e5d0*/  LDL.LU R10, [R1+0x194] ;  /* 0x00019400010a7983 */ /* 0x000f280000300800 */
[----:B------:R0:W2:Y:S01]  /*1e5e0*/  @P0 LDG.E.U8 R22, desc[UR18][R24.64] ;  /* 0x0000001218160981 */ /* 0x0000a2000c1e1100 */
[----:B------:R-:W-:Y:S02]  /*1e5f0*/  ISETP.GT.U32.AND P6, PT, R8, R13, PT ;  /* 0x0000000d0800720c */ /* 0x000fe40003fc4070 */
[----:B------:R-:W-:-:S05]  /*1e600*/  SEL R23, R11, R23, !P4 ;  /* 0x000000170b177207 */ /* 0x000fca0006000000 */
[----:B0-----:R-:W-:Y:S01]  /*1e610*/  IMAD R24, R23, UR4, RZ ;  /* 0x0000000417187c24 */ /* 0x001fe2000f8e02ff */
[----:B------:R-:W-:Y:S01]  /*1e620*/  PRMT R2, RZ, 0x7610, R2 ;  /* 0x00007610ff027816 */ /* 0x000fe20000000002 */
[----:B------:R-:W-:-:S04]  /*1e630*/  @!P3 IMAD.IADD R14, R14, 0x1, -R8 ;  /* 0x000000010e0eb824 */ /* 0x000fc800078e0a08 */
[----:B------:R-:W-:Y:S01]  /*1e640*/  @!P6 IMAD.IADD R13, R13, 0x1, -R8 ;  /* 0x000000010d0de824 */ /* 0x000fe200078e0a08 */
[----:B---3--:R-:W-:Y:S01]  /*1e650*/  ISETP.GE.AND P3, PT, R15, RZ, PT ;  /* 0x000000ff0f00720c */ /* 0x008fe20003f66270 */
[----:B--2---:R0:W-:Y:S01]  /*1e660*/  STL [R1+0x48], R22 ;  /* 0x0000481601007387 */ /* 0x0041e20000100800 */
[----:B------:R-:W-:Y:S01]  /*1e670*/  ISETP.GT.U32.AND P5, PT, R8, R17, PT ;  /* 0x000000110800720c */ /* 0x000fe20003fa4070 */
[----:B------:R-:W1:Y:S01]  /*1e680*/  LDCU UR4, c[0x0][0x3b0] ;  /* 0x00007600ff0477ac */ /* 0x000e620008000800 */
[----:B0-----:R-:W-:Y:S01]  /*1e690*/  IMAD.MOV.U32 R22, RZ, RZ, R5 ;  /* 0x000000ffff167224 */ /* 0x001fe200078e0005 */
[----:B------:R-:W-:-:S04]  /*1e6a0*/  IADD3 R5, P6, PT, R24, R7, RZ ;  /* 0x0000000718057210 */ /* 0x000fc80007fde0ff */
[----:B------:R-:W-:Y:S01]  /*1e6b0*/  LEA.HI.X.SX32 R15, R24, R6, 0x1, P6 ;  /* 0x00000006180f7211 */ /* 0x000fe200030f0eff */
[----:B------:R-:W-:-:S04]  /*1e6c0*/  @P0 IMAD.MOV.U32 R24, RZ, RZ, R5 ;  /* 0x000000ffff180224 */ /* 0x000fc800078e0005 */
[----:B------:R-:W-:-:S05]  /*1e6d0*/  @P0 IMAD.MOV.U32 R25, RZ, RZ, R15 ;  /* 0x000000ffff190224 */ /* 0x000fca00078e000f */
[----:B------:R-:W2:Y:S01]  /*1e6e0*/  @P0 LDG.E.U8 R2, desc[UR18][R24.64] ;  /* 0x0000001218020981 */ /* 0x000ea2000c1e1100 */
[----:B------:R-:W-:Y:S01]  /*1e6f0*/  @!P1 IMAD.MOV R22, RZ, RZ, -R22 ;  /* 0x000000ffff169224 */ /* 0x000fe200078e0a16 */
[----:B------:R-:W-:Y:S02]  /*1e700*/  ISETP.GE.AND P1, PT, R85, RZ, PT ;  /* 0x000000ff5500720c */ /* 0x000fe40003f26270 */
[----:B------:R-:W3:Y:S04]  /*1e710*/  LDL R85, [R1+0x115c] ;  /* 0x00115c0001557983 */ /* 0x000ee80000100800 */
[----:B------:R-:W-:Y:S04]  /*1e720*/  STL [R1+0x6c0], R5 ;  /* 0x0006c00501007387 */ /* 0x000fe80000100800 */
[----:B------:R-:W-:Y:S01]  /*1e730*/  STL [R1+0x6bc], R15 ;  /* 0x0006bc0f01007387 */ /* 0x000fe20000100800 */
[----:B------:R-:W-:Y:S01]  /*1e740*/  @!P5 IMAD.IADD R17, R17, 0x1, -R8 ;  /* 0x000000011111d824 */ /* 0x000fe200078e0a08 */
[----:B------:R-:W-:-:S04]  /*1e750*/  SEL R22, R11, R22, !P4 ;  /* 0x000000160b167207 */ /* 0x000fc80006000000 */
[----:B------:R-:W-:Y:S01]  /*1e760*/  ISETP.GT.U32.AND P5, PT, R8, R17, PT ;  /* 0x000000110800720c */ /* 0x000fe20003fa4070 */
[----:B------:R-:W-:Y:S02]  /*1e770*/  IMAD.MOV.U32 R23, RZ, RZ, R14 ;  /* 0x000000ffff177224 */ /* 0x000fe400078e000e */
[----:B------:R-:W-:Y:S01]  /*1e780*/  IMAD R22, R22, UR5, RZ ;  /* 0x0000000516167c24 */ /* 0x000fe2000f8e02ff */
[----:B------:R-:W-:Y:S01]  /*1e790*/  ISETP.GT.U32.AND P6, PT, R8, R13, PT ;  /* 0x0000000d0800720c */ /* 0x000fe20003fc4070 */
[----:B------:R-:W-:Y:S01]  /*1e7a0*/  @!P1 IMAD.MOV R23, RZ, RZ, -R23 ;  /* 0x000000ffff179224 */ /* 0x000fe200078e0a17 */
[----:B------:R-:W-:Y:S01]  /*1e7b0*/  PRMT R4, RZ, 0x7610, R4 ;  /* 0x00007610ff047816 */ /* 0x000fe20000000004 */
[----:B------:R-:W0:Y:S01]  /*1e7c0*/  LDCU UR5, c[0x0][0x3b0] ;  /* 0x00007600ff0577ac */ /* 0x000e220008000800 */
[----:B------:R-:W-:-:S05]  /*1e7d0*/  IADD3 R14, P1, PT, R22, R7, RZ ;  /* 0x00000007160e7210 */ /* 0x000fca0007f3e0ff */
[----:B------:R-:W-:Y:S01]  /*1e7e0*/  @!P5 IMAD.IADD R17, R17, 0x1, -R8 ;  /* 0x000000011111d824 */ /* 0x000fe200078e0a08 */
[----:B--2---:R2:W-:Y:S04]  /*1e7f0*/  STL [R1+0x44], R2 ;  /* 0x0000440201007387 */ /* 0x0045e80000100800 */
[----:B--2---:R-:W2:Y:S01]  /*1e800*/  LDL R2, [R1+0x116c] ;  /* 0x00116c0001027983 */ /* 0x004ea20000100800 */
[----:B------:R-:W-:Y:S02]  /*1e810*/  ISETP.GT.U32.AND P5, PT, R8, R16, PT ;  /* 0x000000100800720c */ /* 0x000fe40003fa4070 */
[----:B------:R-:W-:Y:S01]  /*1e820*/  LEA.HI.X.SX32 R15, R22, R6, 0x1, P1 ;  /* 0x00000006160f7211 */ /* 0x000fe200008f0eff */
[----:B------:R-:W-:Y:S02]  /*1e830*/  @P0 IMAD.MOV.U32 R24, RZ, RZ, R14 ;  /* 0x000000ffff180224 */ /* 0x000fe400078e000e */
[----:B------:R-:W-:-:S02]  /*1e840*/  IMAD.MOV.U32 R22, RZ, RZ, R17 ;  /* 0x000000ffff167224 */ /* 0x000fc400078e0011 */
[----:B------:R-:W-:Y:S02]  /*1e850*/  @P0 IMAD.MOV.U32 R25, RZ, RZ, R15 ;  /* 0x000000ffff190224 */ /* 0x000fe400078e000f */
[----:B------:R-:W-:-:S03]  /*1e860*/  @!P3 IMAD.MOV R22, RZ, RZ, -R22 ;  /* 0x000000ffff16b224 */ /* 0x000fc600078e0a16 */
[----:B------:R0:W2:Y:S01]  /*1e870*/  @P0 LDG.E.U8 R4, desc[UR18][R24.64] ;  /* 0x0000001218040981 */ /* 0x0000a2000c1e1100 */
[--C-:B------:R-:W-:Y:S01]  /*1e880*/  @!P5 IMAD.IADD R16, R16, 0x1, -R8.reuse ;  /* 0x000000011010d824 */ /* 0x100fe200078e0a08 */
[----:B---3--:R-:W-:Y:S01]  /*1e890*/  ISETP.GE.AND P5, PT, R85, RZ, PT ;  /* 0x000000ff5500720c */ /* 0x008fe20003fa6270 */
[----:B------:R-:W-:-:S03]  /*1e8a0*/  @!P6 IMAD.IADD R13, R13, 0x1, -R8 ;  /* 0x000000010d0de824 */ /* 0x000fc600078e0a08 */
[----:B------:R-:W-:Y:S02]  /*1e8b0*/  ISETP.GT.U32.AND P3, PT, R8, R16, PT ;  /* 0x000000100800720c */ /* 0x000fe40003f64070 */
[C---:B0-----:R-:W-:Y:S02]  /*1e8c0*/  SEL R24, R11.reuse, R23, !P4 ;  /* 0x000000170b187207 */ /* 0x041fe40006000000 */
[----:B------:R-:W-:-:S03]  /*1e8d0*/  SEL R23, R11, R22, !P4 ;  /* 0x000000160b177207 */ /* 0x000fc60006000000 */
[----:B------:R-:W-:Y:S01]  /*1e8e0*/  IMAD R24, R24, UR12, RZ ;  /* 0x0000000c18187c24 */ /* 0x000fe2000f8e02ff */
[----:B------:R-:W-:Y:S01]  /*1e8f0*/  STL [R1+0x6c8], R14 ;  /* 0x0006c80e01007387 */ /* 0x000fe20000100800 */
[----:B------:R-:W-:Y:S01]  /*1e900*/  IMAD.MOV.U32 R22, RZ, RZ, R13 ;  /* 0x000000ffff167224 */ /* 0x000fe200078e000d */
[----:B------:R-:W-:Y:S01]  /*1e910*/  PRMT R12, RZ, 0x7610, R12 ;  /* 0x00007610ff0c7816 */ /* 0x000fe2000000000c */
[----:B-1----:R-:W-:Y:S01]  /*1e920*/  IMAD R23, R23, UR4, RZ ;  /* 0x0000000417177c24 */ /* 0x002fe2000f8e02ff */
[-C--:B------:R-:W-:Y:S01]  /*1e930*/  IADD3 R13, P6, PT, R24, R7.reuse, RZ ;  /* 0x00000007180d7210 */ /* 0x080fe20007fde0ff */
[----:B------:R-:W3:Y:S01]  /*1e940*/  LDL.LU R5, [R1+0x190] ;  /* 0x0001900001057983 */ /* 0x000ee20000300800 */
[----:B------:R-:W-:Y:S01]  /*1e950*/  @!P5 IMAD.MOV R22, RZ, RZ, -R22 ;  /* 0x000000ffff16d224 */ /* 0x000fe200078e0a16 */
[----:B------:R-:W-:Y:S01]  /*1e960*/  PRMT R18, RZ, 0x7610, R18 ;  /* 0x00007610ff127816 */ /* 0x000fe20000000012 */
[----:B------:R-:W-:Y:S01]  /*1e970*/  @!P3 IMAD.IADD R16, R16, 0x1, -R8 ;  /* 0x000000011010b824 */ /* 0x000fe200078e0a08 */
[----:B------:R0:W-:Y:S01]  /*1e980*/  STL [R1+0x6c4], R15 ;  /* 0x0006c40f01007387 */ /* 0x0001e20000100800 */
[----:B------:R-:W-:Y:S01]  /*1e990*/  IADD3 R25, P5, PT, R23, R7, RZ ;  /* 0x0000000717197210 */ /* 0x000fe20007fbe0ff */
[----:B------:R-:W1:Y:S02]  /*1e9a0*/  LDCU UR4, c[0x0][0x3b0] ;  /* 0x00007600ff0477ac */ /* 0x000e640008000800 */
[----:B------:R-:W3:Y:S01]  /*1e9b0*/  LDL R85, [R1+0x1154] ;  /* 0x0011540001557983 */ /* 0x000ee20000100800 */
[----:B----4-:R-:W-:Y:S01]  /*1e9c0*/  ISETP.GT.U32.AND P1, PT, R8, R10, PT ;  /* 0x0000000a0800720c */ /* 0x010fe20003f24070 */
[----:B------:R-:W4:Y:S01]  /*1e9d0*/  LDCU UR12, c[0x0][0x3b0] ;  /* 0x00007600ff0c77ac */ /* 0x000f220008000800 */
[----:B0-----:R-:W-:-:S02]  /*1e9e0*/  LEA.HI.X.SX32 R15, R24, R6, 0x1, P6 ;  /* 0x00000006180f7211 */ /* 0x001fc400030f0eff */
[----:B------:R-:W-:Y:S01]  /*1e9f0*/  SEL R24, R11, R22, !P4 ;  /* 0x000000160b187207 */ /* 0x000fe20006000000 */
[----:B------:R-:W-:Y:S01]  /*1ea00*/  @P0 IMAD.MOV.U32 R22, RZ, RZ, R13 ;  /* 0x000000ffff160224 */ /* 0x000fe200078e000d */
[----:B--2---:R-:W-:Y:S02]  /*1ea10*/  ISETP.GE.AND P3, PT, R2, RZ, PT ;  /* 0x000000ff0200720c */ /* 0x004fe40003f66270 */
[----:B------:R-:W-:Y:S01]  /*1ea20*/  LEA.HI.X.SX32 R2, R23, R6, 0x1, P5 ;  /* 0x0000000617027211 */ /* 0x000fe200028f0eff */
[----:B------:R-:W-:-:S05]  /*1ea30*/  @P0 IMAD.MOV.U32 R23, RZ, RZ, R15 ;  /* 0x000000ffff170224 */ /* 0x000fca00078e000f */
[----:B------:R0:W2:Y:S04]  /*1ea40*/  @P0 LDG.E.U8 R12, desc[UR18][R22.64] ;  /* 0x00000012160c0981 */ /* 0x0000a8000c1e1100 */
[----:B------:R1:W-:Y:S01]  /*1ea50*/  STL [R1+0x40], R4 ;  /* 0x0000400401007387 */ /* 0x0003e20000100800 */
[----:B0-----:R-:W-:Y:S02]  /*1ea60*/  @P0 IMAD.MOV.U32 R22, RZ, RZ, R25 ;  /* 0x000000ffff160224 */ /* 0x001fe400078e0019 */
[----:B------:R-:W-:Y:S01]  /*1ea70*/  @P0 IMAD.MOV.U32 R23, RZ, RZ, R2 ;  /* 0x000000ffff170224 */ /* 0x000fe200078e0002 */
[----:B-1----:R-:W3:Y:S04]  /*1ea80*/  LDL.LU R4, [R1+0x188] ;  /* 0x0001880001047983 */ /* 0x002ee80000300800 */
[----:B------:R-:W4:Y:S04]  /*1ea90*/  LDL.LU R17, [R1+0x184] ;  /* 0x0001840001117983 */ /* 0x000f280000300800 */
[----:B------:R-:W-:Y:S04]  /*1eaa0*/  STL [R1+0x6d0], R13 ;  /* 0x0006d00d01007387 */ /* 0x000fe80000100800 */
[----:B------:R-:W-:Y:S04]  /*1eab0*/  STL [R1+0x6d8], R25 ;  /* 0x0006d81901007387 */ /* 0x000fe80000100800 */
[----:B------:R-:W4:Y:S04]  /*1eac0*/  LDL R14, [R1+0x1198] ;  /* 0x00119800010e7983 */ /* 0x000f280000100800 */
[----:B------:R0:W-:Y:S04]  /*1ead0*/  STL [R1+0x6cc], R15 ;  /* 0x0006cc0f01007387 */ /* 0x0001e80000100800 */
[----:B------:R1:W4:Y:S04]  /*1eae0*/  @P0 LDG.E.U8 R18, desc[UR18][R22.64] ;  /* 0x0000001216120981 */ /* 0x000328000c1e1100 */
[----:B0-----:R-:W4:Y:S04]  /*1eaf0*/  LDL.LU R15, [R1+0x1330] ;  /* 0x00133000010f7983 */ /* 0x001f280000300800 */
[----:B------:R-:W4:Y:S04]  /*1eb00*/  LDL.LU R13, [R1+0x132c] ;  /* 0x00132c00010d7983 */ /* 0x000f280000300800 */
[----:B------:R-:W-:Y:S04]  /*1eb10*/  STL [R1+0x6d4], R2 ;  /* 0x0006d40201007387 */ /* 0x000fe80000100800 */
[----:B--2---:R0:W-:Y:S04]  /*1eb20*/  STL [R1+0x3c], R12 ;  /* 0x00003c0c01007387 */ /* 0x0041e80000100800 */
[----:B0-----:R-:W2:Y:S04]  /*1eb30*/  LDL.LU R12, [R1+0x1328] ;  /* 0x00132800010c7983 */ /* 0x001ea80000300800 */
[----:B------:R-:W2:Y:S01]  /*1eb40*/  LDL.LU R2, [R1+0x1324] ;  /* 0x0013240001027983 */ /* 0x000ea20000300800 */
[----:B-1----:R-:W-:-:S02]  /*1eb50*/  IMAD.MOV.U32 R22, RZ, RZ, R16 ;  /* 0x000000ffff167224 */ /* 0x002fc400078e0010 */
[----:B------:R-:W-:Y:S01]  /*1eb60*/  IMAD R24, R24, UR5, RZ ;  /* 0x0000000518187c24 */ /* 0x000fe2000f8e02ff */
[----:B---3--:R-:W-:Y:S01]  /*1eb70*/  ISETP.GE.AND P5, PT, R85, RZ, PT ;  /* 0x000000ff5500720c */ /* 0x008fe20003fa6270 */
[----:B------:R-:W-:Y:S01]  /*1eb80*/  @!P3 IMAD.MOV R22, RZ, RZ, -R22 ;  /* 0x000000ffff16b224 */ /* 0x000fe200078e0a16 */
[----:B------:R-:W3:Y:S01]  /*1eb90*/  LDL.LU R85, [R1+0x180] ;  /* 0x0001800001557983 */ /* 0x000ee20000300800 */
[----:B------:R-:W-:Y:S01]  /*1eba0*/  @!P1 IMAD.IADD R10, R10, 0x1, -R8 ;  /* 0x000000010a0a9824 */ /* 0x000fe200078e0a08 */
[C---:B------:R-:W-:Y:S01]  /*1ebb0*/  IADD3 R16, P3, PT, R24.reuse, R7, RZ ;  /* 0x0000000718107210 */ /* 0x040fe20007f7e0ff */
[----:B------:R-:W0:Y:S04]  /*1ebc0*/  LDCU UR5, c[0x0][0x3b0] ;  /* 0x00007600ff0577ac */ /* 0x000e280008000800 */
[----:B------:R-:W-:Y:S04]  /*1ebd0*/  STL [R1+0x6e0], R16 ;  /* 0x0006e01001007387 */ /* 0x000fe80000100800 */
[----:B----4-:R1:W-:Y:S02]  /*1ebe0*/  STL [R1+0x38], R18 ;  /* 0x0000381201007387 */ /* 0x0103e40000100800 */
[----:B-1----:R-:W-:Y:S01]  /*1ebf0*/  LEA.HI.X.SX32 R18, R24, R6, 0x1, P3 ;  /* 0x0000000618127211 */ /* 0x002fe200018f0eff */
[----:B------:R-:W-:-:S04]  /*1ec00*/  @P0 IMAD.MOV.U32 R24, RZ, RZ, R16 ;  /* 0x000000ffff180224 */ /* 0x000fc800078e0010 */
        /* <DEDUP_REMOVED lines=10> */
[----:B------:R-:W-:Y:S01]  /*1ecb0*/  PRMT R13, RZ, 0x7610, R13 ;  /* 0x00007610ff0d7816 */ /* 0x000fe2000000000d */
[----:B------:R-:W4:Y:S01]  /*1ecc0*/  LDL.LU R10, [R1+0x1320] ;  /* 0x00132000010a7983 */ /* 0x000f220000300800 */
[----:B------:R-:W-:Y:S01]  /*1ecd0*/  IADD3 R16, P5, PT, R23, R7, RZ ;  /* 0x0000000717107210 */ /* 0x000fe20007fbe0ff */
[----:B------:R-:W0:Y:S01]  /*1ece0*/  LDCU UR13, c[0x0][0x3b0] ;  /* 0x00007600ff0d77ac */ /* 0x000e220008000800 */
[----:B------:R-:W-:Y:S02]  /*1ecf0*/  SEL R22, R11, R22, !P4 ;  /* 0x000000160b167207 */ /* 0x000fe40006000000 */
[----:B------:R-:W-:-:S03]  /*1ed00*/  LEA.HI.X.SX32 R23, R23, R6, 0x1, P5 ;  /* 0x0000000617177211 */ /* 0x000fc600028f0eff */
[----:B-1----:R-:W-:Y:S01]  /*1ed10*/  IMAD R24, R22, UR4, RZ ;  /* 0x0000000416187c24 */ /* 0x002fe2000f8e02ff */
[----:B------:R1:W-:Y:S01]  /*1ed20*/  STL [R1+0x6dc], R18 ;  /* 0x0006dc1201007387 */ /* 0x0003e20000100800 */
[----:B------:R-:W-:Y:S01]  /*1ed30*/  @P0 IMAD.MOV.U32 R22, RZ, RZ, R16 ;  /* 0x000000ffff160224 */ /* 0x000fe200078e0010 */
[----:B------:R-:W-:Y:S01]  /*1ed40*/  ISETP.GT.U32.AND P6, PT, R8, R5, PT ;  /* 0x000000050800720c */ /* 0x000fe20003fc4070 */
[----:B------:R-:W-:Y:S01]  /*1ed50*/  @!P1 IMAD.IADD R4, R4, 0x1, -R8 ;  /* 0x0000000104049824 */ /* 0x000fe200078e0a08 */
[----:B------:R-:W-:Y:S01]  /*1ed60*/  ISETP.GT.U32.AND P3, PT, R8, R17, PT ;  /* 0x000000110800720c */ /* 0x000fe20003f64070 */
[----:B------:R-:W0:Y:S01]  /*1ed70*/  LDCU UR4, c[0x0][0x3b0] ;  /* 0x00007600ff0477ac */ /* 0x000e220008000800 */
[----:B------:R0:W3:Y:S01]  /*1ed80*/  @P0 LDG.E.U8 R13, desc[UR18][R22.64] ;  /* 0x00000012160d0981 */ /* 0x0000e2000c1e1100 */
[----:B------:R-:W-:-:S03]  /*1ed90*/  ISETP.GE.AND P1, PT, R14, RZ, PT ;  /* 0x000000ff0e00720c */ /* 0x000fc60003f26270 */
[----:B-1----:R-:W3:Y:S04]  /*1eda0*/  LDL.LU R18, [R1+0x17c] ;  /* 0x00017c0001127983 */ /* 0x002ee80000300800 */
[----:B--2---:R-:W-:Y:S04]  /*1edb0*/  STL [R1+0x12d0], R2 ;  /* 0x0012d00201007387 */ /* 0x004fe80000100800 */
[----:B------:R-:W2:Y:S04]  /*1edc0*/  LDL R25, [R1+0x1184] ;  /* 0x0011840001197983 */ /* 0x000ea80000100800 */
[----:B------:R-:W-:Y:S04]  /*1edd0*/  STL [R1+0x6f8], R16 ;  /* 0x0006f81001007387 */ /* 0x000fe80000100800 */
[----:B------:R-:W2:Y:S04]  /*1ede0*/  LDL.LU R14, [R1+0x174] ;  /* 0x00017400010e7983 */ /* 0x000ea80000300800 */
[----:B------:R1:W-:Y:S04]  /*1edf0*/  STL [R1+0x6f4], R23 ;  /* 0x0006f41701007387 */ /* 0x0003e80000100800 */
[----:B-1----:R-:W2:Y:S01]  /*1ee00*/  LDL R23, [R1+0x1180] ;  /* 0x0011800001177983 */ /* 0x002ea20000100800 */
[----:B------:R-:W-:-:S05]  /*1ee10*/  @!P6 IMAD.IADD R5, R5, 0x1, -R8 ;  /* 0x000000010505e824 */ /* 0x000fca00078e0a08 */
[----:B------:R-:W-:Y:S01]  /*1ee20*/  ISETP.GT.U32.AND P6, PT, R8, R5, PT ;  /* 0x000000050800720c */ /* 0x000fe20003fc4070 */
[----:B------:R-:W-:-:S12]  /*1ee30*/  @!P3 IMAD.IADD R17, R17, 0x1, -R8 ;  /* 0x000000011111b824 */ /* 0x000fd800078e0a08 */
[----:B------:R-:W-:-:S04]  /*1ee40*/  @!P6 IMAD.IADD R5, R5, 0x1, -R8 ;  /* 0x000000010505e824 */ /* 0x000fc800078e0a08 */
[----:B0-----:R-:W-:Y:S02]  /*1ee50*/  IMAD.MOV.U32 R22, RZ, RZ, R5 ;  /* 0x000000ffff167224 */ /* 0x001fe400078e0005 */
[----:B------:R-:W2:Y:S01]  /*1ee60*/  LDL R5, [R1+0x1188] ;  /* 0x0011880001057983 */ /* 0x000ea20000100800 */
[C---:B------:R-:W-:Y:S01]  /*1ee70*/  ISETP.GT.U32.AND P3, PT, R8.reuse, R17, PT ;  /* 0x000000110800720c */ /* 0x040fe20003f64070 */
[----:B------:R-:W-:Y:S02]  /*1ee80*/  @!P1 IMAD.MOV R22, RZ, RZ, -R22 ;  /* 0x000000ffff169224 */ /* 0x000fe400078e0a16 */
[----:B---3--:R0:W-:Y:S01]  /*1ee90*/  STL [R1+0x30], R13 ;  /* 0x0000300d01007387 */ /* 0x0081e20000100800 */
[----:B------:R-:W-:Y:S02]  /*1eea0*/  ISETP.GT.U32.AND P1, PT, R8, R85, PT ;  /* 0x000000550800720c */ /* 0x000fe40003f24070 */
[----:B0-----:R-:W-:-:S04]  /*1eeb0*/  IADD3 R13, P6, PT, R24, R7, RZ ;  /* 0x00000007180d7210 */ /* 0x001fc80007fde0ff */
[----:B------:R-:W-:Y:S02]  /*1eec0*/  LEA.HI.X.SX32 R16, R24, R6, 0x1, P6 ;  /* 0x0000000618107211 */ /* 0x000fe400030f0eff */
[----:B------:R-:W-:Y:S01]  /*1eed0*/  SEL R24, R11, R22, !P4 ;  /* 0x000000160b187207 */ /* 0x000fe20006000000 */
[----:B------:R-:W-:Y:S01]  /*1eee0*/  @P0 IMAD.MOV.U32 R22, RZ, RZ, R13 ;  /* 0x000000ffff160224 */ /* 0x000fe200078e000d */
[----:B----4-:R-:W-:-:S03]  /*1eef0*/  PRMT R10, RZ, 0x7610, R10 ;  /* 0x00007610ff0a7816 */ /* 0x010fc6000000000a */
[----:B------:R-:W-:Y:S01]  /*1ef00*/  IMAD R24, R24, UR5, RZ ;  /* 0x0000000518187c24 */ /* 0x000fe2000f8e02ff */
[----:B------:R-:W-:Y:S01]  /*1ef10*/  STL [R1+0x700], R13 ;  /* 0x0007000d01007387 */ /* 0x000fe20000100800 */
[--C-:B------:R-:W-:Y:S01]  /*1ef20*/  @!P3 IMAD.IADD R17, R17, 0x1, -R8.reuse ;  /* 0x000000011111b824 */ /* 0x100fe200078e0a08 */
[----:B------:R-:W-:Y:S01]  /*1ef30*/  PRMT R19, RZ, 0x7610, R19 ;  /* 0x00007610ff137816 */ /* 0x000fe20000000013 */
[----:B------:R-:W-:Y:S01]  /*1ef40*/  @!P1 IMAD.IADD R85, R85, 0x1, -R8 ;  /* 0x0000000155559824 */ /* 0x000fe200078e0a08 */
[----:B------:R0:W-:Y:S01]  /*1ef50*/  STL [R1+0x6fc], R16 ;  /* 0x0006fc1001007387 */ /* 0x0001e20000100800 */
[----:B------:R-:W-:Y:S01]  /*1ef60*/  ISETP.GT.U32.AND P5, PT, R8, R4, PT ;  /* 0x000000040800720c */ /* 0x000fe20003fa4070 */
[----:B------:R-:W1:Y:S01]  /*1ef70*/  LDCU UR5, c[0x0][0x3b0] ;  /* 0x00007600ff0577ac */ /* 0x000e620008000800 */
[----:B--2---:R-:W-:Y:S02]  /*1ef80*/  ISETP.GE.AND P1, PT, R25, RZ, PT ;  /* 0x000000ff1900720c */ /* 0x004fe40003f26270 */
[----:B------:R-:W-:Y:S01]  /*1ef90*/  ISETP.GE.AND P6, PT, R23, RZ, PT ;  /* 0x000000ff1700720c */ /* 0x000fe20003fc6270 */
[----:B------:R-:W-:Y:S01]  /*1efa0*/  @P0 IMAD.MOV.U32 R23, RZ, RZ, R16 ;  /* 0x000000ffff170224 */ /* 0x000fe200078e0010 */
[----:B0-----:R-:W-:-:S04]  /*1efb0*/  IADD3 R16, P3, PT, R24, R7, RZ ;  /* 0x0000000718107210 */ /* 0x001fc80007f7e0ff */
[----:B------:R0:W2:Y:S02]  /*1efc0*/  @P0 LDG.E.U8 R10, desc[UR18][R22.64] ;  /* 0x00000012160a0981 */ /* 0x0000a4000c1e1100 */
[----:B0-----:R-:W-:Y:S01]  /*1efd0*/  LEA.HI.X.SX32 R22, R24, R6, 0x1, P3 ;  /* 0x0000000618167211 */ /* 0x001fe200018f0eff */
[----:B------:R-:W-:-:S04]  /*1efe0*/  @P0 IMAD.MOV.U32 R24, RZ, RZ, R16 ;  /* 0x000000ffff180224 */ /* 0x000fc800078e0010 */
[----:B------:R-:W-:-:S05]  /*1eff0*/  @P0 IMAD.MOV.U32 R25, RZ, RZ, R22 ;  /* 0x000000ffff190224 */ /* 0x000fca00078e0016 */
[----:B------:R0:W3:Y:S01]  /*1f000*/  @P0 LDG.E.U8 R19, desc[UR18][R24.64] ;  /* 0x0000001218130981 */ /* 0x0000e2000c1e1100 */
[----:B------:R-:W-:-:S04]  /*1f010*/  @!P5 IMAD.IADD R4, R4, 0x1, -R8 ;  /* 0x000000010404d824 */ /* 0x000fc800078e0a08 */
[----:B------:R-:W-:-:S04]  /*1f020*/  IMAD.MOV.U32 R23, RZ, RZ, R4 ;  /* 0x000000ffff177224 */ /* 0x000fc800078e0004 */
[----:B------:R-:W-:Y:S01]  /*1f030*/  @!P6 IMAD.MOV R23, RZ, RZ, -R23 ;  /* 0x000000ffff17e224 */ /* 0x000fe200078e0a17 */
[----:B------:R-:W-:-:S04]  /*1f040*/  ISETP.GT.U32.AND P6, PT, R8, R14, PT ;  /* 0x0000000e0800720c */ /* 0x000fc80003fc4070 */
[----:B------:R-:W-:-:S05]  /*1f050*/  SEL R23, R11, R23, !P4 ;  /* 0x000000170b177207 */ /* 0x000fca0006000000 */
[----:B0-----:R-:W-:Y:S01]  /*1f060*/  IMAD R24, R23, UR4, RZ ;  /* 0x0000000417187c24 */ /* 0x001fe2000f8e02ff */
[----:B------:R-:W-:Y:S01]  /*1f070*/  PRMT R12, RZ, 0x7610, R12 ;  /* 0x00007610ff0c7816 */ /* 0x000fe2000000000c */
[----:B------:R-:W0:Y:S02]  /*1f080*/  LDCU UR4, c[0x0][0x3b0] ;  /* 0x00007600ff0477ac */ /* 0x000e240008000800 */
[----:B------:R-:W-:Y:S01]  /*1f090*/  @!P6 IMAD.IADD R14, R14, 0x1, -R8 ;  /* 0x000000010e0ee824 */ /* 0x000fe200078e0a08 */
[----:B--2---:R2:W-:Y:S04]  /*1f0a0*/  STL [R1+0x2c], R10 ;  /* 0x00002c0a01007387 */ /* 0x0045e80000100800 */
[----:B--2---:R-:W2:Y:S04]  /*1f0b0*/  LDL R10, [R1+0x117c] ;  /* 0x00117c00010a7983 */ /* 0x004ea80000100800 */
[----:B------:R-:W4:Y:S04]  /*1f0c0*/  LDL.LU R13, [R1+0x178] ;  /* 0x00017800010d7983 */ /* 0x000f280000300800 */
[----:B------:R-:W2:Y:S04]  /*1f0d0*/  LDL.LU R4, [R1+0x131c] ;  /* 0x00131c0001047983 */ /* 0x000ea80000300800 */
[----:B------:R0:W-:Y:S04]  /*1f0e0*/  STL [R1+0x708], R16 ;  /* 0x0007081001007387 */ /* 0x0001e80000100800 */
[----:B------:R1:W-:Y:S04]  /*1f0f0*/  STL [R1+0x704], R22 ;  /* 0x0007041601007387 */ /* 0x0003e80000100800 */
[----:B0-----:R-:W2:Y:S01]  /*1f100*/  LDL.LU R16, [R1+0x170] ;  /* 0x0001700001107983 */ /* 0x001ea20000300800 */
[----:B-1----:R-:W-:Y:S01]  /*1f110*/  IMAD.MOV.U32 R22, RZ, RZ, R17 ;  /* 0x000000ffff167224 */ /* 0x002fe200078e0011 */
[----:B------:R-:W-:-:S03]  /*1f120*/  IADD3 R17, P6, PT, R24, R7, RZ ;  /* 0x0000000718117210 */ /* 0x000fc60007fde0ff */
[----:B------:R-:W-:Y:S01]  /*1f130*/  @!P1 IMAD.MOV R22, RZ, RZ, -R22 ;  /* 0x000000ffff169224 */ /* 0x000fe200078e0a16 */
[----:B------:R-:W-:Y:S02]  /*1f140*/  ISETP.GE.AND P1, PT, R5, RZ, PT ;  /* 0x000000ff0500720c */ /* 0x000fe40003f26270 */
[----:B------:R-:W2:Y:S04]  /*1f150*/  LDL R5, [R1+0x1178] ;  /* 0x0011780001057983 */ /* 0x000ea80000100800 */
[----:B------:R-:W-:Y:S04]  /*1f160*/  STL [R1+0x710], R17 ;  /* 0x0007101101007387 */ /* 0x000fe80000100800 */
[----:B---3--:R0:W-:Y:S02]  /*1f170*/  STL [R1+0x28], R19 ;  /* 0x0000281301007387 */ /* 0x0081e40000100800 */
[----:B0-----:R-:W-:Y:S01]  /*1f180*/  LEA.HI.X.SX32 R19, R24, R6, 0x1, P6 ;  /* 0x0000000618137211 */ /* 0x001fe200030f0eff */
[----:B------:R-:W-:-:S04]  /*1f190*/  @P0 IMAD.MOV.U32 R24, RZ, RZ, R17 ;  /* 0x000000ffff180224 */ /* 0x000fc800078e0011 */
[----:B------:R-:W-:-:S05]  /*1f1a0*/  @P0 IMAD.MOV.U32 R25, RZ, RZ, R19 ;  /* 0x000000ffff190224 */ /* 0x000fca00078e0013 */
[----:B------:R-:W3:Y:S04]  /*1f1b0*/  @P0 LDG.E.U8 R12, desc[UR18][R24.64] ;  /* 0x00000012180c0981 */ /* 0x000ee8000c1e1100 */
[----:B------:R-:W-:Y:S01]  /*1f1c0*/  STL [R1+0x70c], R19 ;  /* 0x00070c1301007387 */ /* 0x000fe20000100800 */
[C---:B------:R-:W-:Y:S02]  /*1f1d0*/  ISETP.GT.U32.AND P5, PT, R8.reuse, R18, PT ;  /* 0x000000120800720c */ /* 0x040fe40003fa4070 */
[----:B------:R-:W-:Y:S02]  /*1f1e0*/  ISETP.GT.U32.AND P3, PT, R8, R85, PT ;  /* 0x000000550800720c */ /* 0x000fe40003f64070 */
[----:B------:R-:W-:-:S09]  /*1f1f0*/  SEL R22, R11, R22, !P4 ;  /* 0x000000160b167207 */ /* 0x000fd20006000000 */
[----:B------:R-:W-:-:S05]  /*1f200*/  @!P5 IMAD.IADD R18, R18, 0x1, -R8 ;  /* 0x000000011212d824 */ /* 0x000fca00078e0a08 */
[----:B------:R-:W-:Y:S01]  /*1f210*/  ISETP.GT.U32.AND P5, PT, R8, R18, PT ;  /* 0x000000120800720c */ /* 0x000fe20003fa4070 */
[----:B------:R-:W-:Y:S02]  /*1f220*/  @!P3 IMAD.IADD R85, R85, 0x1, -R8 ;  /* 0x000000015555b824 */ /* 0x000fe400078e0a08 */
[----:B------:R-:W-:Y:S01]  /*1f230*/  IMAD R22, R22, UR5, RZ ;  /* 0x0000000516167c24 */ /* 0x000fe2000f8e02ff */
[----:B------:R-:W-:Y:S01]  /*1f240*/  ISETP.GT.U32.AND P6, PT, R8, R14, PT ;  /* 0x0000000e0800720c */ /* 0x000fe20003fc4070 */
[----:B------:R-:W-:Y:S01]  /*1f250*/  IMAD.MOV.U32 R23, RZ, RZ, R85 ;  /* 0x000000ffff177224 */ /* 0x000fe200078e0055 */
[----:B------:R-:W-:Y:S01]  /*1f260*/  PRMT R2, RZ, 0x7610, R2 ;  /* 0x00007610ff027816 */ /* 0x000fe20000000002 */
[----:B------:R-:W0:Y:S02]  /*1f270*/  LDCU UR5, c[0x0][0x3b0] ;  /* 0x00007600ff0577ac */ /* 0x000e240008000800 */
[----:B------:R-:W-:Y:S01]  /*1f280*/  @!P1 IMAD.MOV R23, RZ, RZ, -R23 ;  /* 0x000000ffff179224 */ /* 0x000fe200078e0a17 */
[----:B---3--:R1:W-:Y:S04]  /*1f290*/  STL [R1+0x24], R12 ;  /* 0x0000240c01007387 */ /* 0x0083e80000100800 */
[----:B-1----:R-:W3:Y:S01]  /*1f2a0*/  LDL R12, [R1+0x11c8] ;  /* 0x0011c800010c7983 */ /* 0x002ee20000100800 */
[----:B--2---:R-:W-:Y:S01]  /*1f2b0*/  ISETP.GE.AND P3, PT, R10, RZ, PT ;  /* 0x000000ff0a00720c */ /* 0x004fe20003f66270 */
[----:B------:R-:W-:Y:S01]  /*1f2c0*/  @!P5 IMAD.IADD R18, R18, 0x1, -R8 ;  /* 0x000000011212d824 */ /* 0x000fe200078e0a08 */
[----:B----4-:R-:W-:-:S02]  /*1f2d0*/  ISETP.GT.U32.AND P5, PT, R8, R13, PT ;  /* 0x0000000d0800720c */ /* 0x010fc40003fa4070 */
[----:B------:R-:W-:-:S04]  /*1f2e0*/  IADD3 R10, P1, PT, R22, R7, RZ ;  /* 0x00000007160a7210 */ /* 0x000fc80007f3e0ff */
[----:B------:R-:W-:Y:S01]  /*1f2f0*/  LEA.HI.X.SX32 R17, R22, R6, 0x1, P1 ;  /* 0x0000000616117211 */ /* 0x000fe200008f0eff */
[----:B------:R-:W-:Y:S02]  /*1f300*/  @P0 IMAD.MOV.U32 R24, RZ, RZ, R10 ;  /* 0x000000ffff180224 */ /* 0x000fe400078e000a */
[----:B------:R-:W-:Y:S02]  /*1f310*/  IMAD.MOV.U32 R22, RZ, RZ, R18 ;  /* 0x000000ffff167224 */ /* 0x000fe400078e0012 */
[----:B------:R-:W-:Y:S02]  /*1f320*/  @P0 IMAD.MOV.U32 R25, RZ, RZ, R17 ;  /* 0x000000ffff190224 */ /* 0x000fe400078e0011 */
[----:B------:R-:W-:Y:S01]  /*1f330*/  @!P5 IMAD.IADD R13, R13, 0x1, -R8 ;  /* 0x000000010d0dd824 */ /* 0x000fe200078e0a08 */
[----:B------:R-:W-:Y:S01]  /*1f340*/  ISETP.GE.AND P5, PT, R5, RZ, PT ;  /* 0x000000ff0500720c */ /* 0x000fe20003fa6270 */
[----:B------:R-:W-:Y:S01]  /*1f350*/  @!P3 IMAD.MOV R22, RZ, RZ, -R22 ;  /* 0x000000ffff16b224 */ /* 0x000fe200078e0a16 */
[----:B------:R1:W2:Y:S02]  /*1f360*/  @P0 LDG.E.U8 R2, desc[UR18][R24.64] ;  /* 0x0000001218020981 */ /* 0x0002a4000c1e1100 */
[----:B------:R-:W-:Y:S01]  /*1f370*/  ISETP.GT.U32.AND P3, PT, R8, R13, PT ;  /* 0x0000000d0800720c */ /* 0x000fe20003f64070 */
[----:B------:R-:W-:Y:S01]  /*1f380*/  @!P6 IMAD.IADD R14, R14, 0x1, -R8 ;  /* 0x000000010e0ee824 */ /* 0x000fe200078e0a08 */
[----:B-1----:R-:W-:-:S02]  /*1f390*/  SEL R24, R11, R23, !P4 ;  /* 0x000000170b187207 */ /* 0x002fc40006000000 */
[----:B------:R-:W-:-:S03]  /*1f3a0*/  SEL R23, R11, R22, !P4 ;  /* 0x000000160b177207 */ /* 0x000fc60006000000 */
[----:B------:R-:W-:Y:S01]  /*1f3b0*/  IMAD R24, R24, UR12, RZ ;  /* 0x0000000c18187c24 */ /* 0x000fe2000f8e02ff */
[----:B------:R-:W-:Y:S01]  /*1f3c0*/  PRMT R4, RZ, 0x7610, R4 ;  /* 0x00007610ff047816 */ /* 0x000fe20000000004 */
[----:B------:R-:W-:Y:S01]  /*1f3d0*/  IMAD.MOV.U32 R22, RZ, RZ, R14 ;  /* 0x000000ffff167224 */ /* 0x000fe200078e000e */
[----:B------:R1:W-:Y:S01]  /*1f3e0*/  STL [R1+0x718], R10 ;  /* 0x0007180a01007387 */ /* 0x0003e20000100800 */
[----:B------:R-:W-:Y:S01]  /*1f3f0*/  IMAD R23, R23, UR4, RZ ;  /* 0x0000000417177c24 */ /* 0x000fe2000f8e02ff */
[CC--:B------:R-:W-:Y:S01]  /*1f400*/  IADD3 R18, P6, PT, R24.reuse, R7.reuse, RZ ;  /* 0x0000000718127210 */ /* 0x0c0fe20007fde0ff */
[----:B------:R-:W-:Y:S01]  /*1f410*/  @!P5 IMAD.MOV R22, RZ, RZ, -R22 ;  /* 0x000000ffff16d224 */ /* 0x000fe200078e0a16 */
[----:B------:R-:W4:Y:S01]  /*1f420*/  LDL.LU R85, [R1+0x16c] ;  /* 0x00016c0001557983 */ /* 0x000f220000300800 */
[----:B------:R-:W-:Y:S01]  /*1f430*/  @!P3 IMAD.IADD R13, R13, 0x1, -R8 ;  /* 0x000000010d0db824 */ /* 0x000fe200078e0a08 */
[----:B------:R-:W-:Y:S01]  /*1f440*/  IADD3 R25, P5, PT, R23, R7, RZ ;  /* 0x0000000717197210 */ /* 0x000fe20007fbe0ff */
[----:B------:R-:W0:Y:S01]  /*1f450*/  LDCU UR4, c[0x0][0x3b0] ;  /* 0x00007600ff0477ac */ /* 0x000e220008000800 */
[----:B------:R-:W-:-:S02]  /*1f460*/  LEA.HI.X.SX32 R19, R24, R6, 0x1, P6 ;  /* 0x0000000618137211 */ /* 0x000fc400030f0eff */
[----:B------:R-:W-:Y:S01]  /*1f470*/  SEL R24, R11, R22, !P4 ;  /* 0x000000160b187207 */ /* 0x000fe20006000000 */
[----:B------:R-:W-:Y:S01]  /*1f480*/  @P0 IMAD.MOV.U32 R22, RZ, RZ, R18 ;  /* 0x000000ffff160224 */ /* 0x000fe200078e0012 */
[----:B------:R-:W-:Y:S01]  /*1f490*/  PRMT R15, RZ, 0x7610, R15 ;  /* 0x00007610ff0f7816 */ /* 0x000fe2000000000f */
[----:B------:R-:W0:Y:S01]  /*1f4a0*/  LDCU UR12, c[0x0][0x3b0] ;  /* 0x00007600ff0c77ac */ /* 0x000e220008000800 */
[----:B---3--:R-:W-:Y:S02]  /*1f4b0*/  ISETP.GE.AND P3, PT, R12, RZ, PT ;  /* 0x000000ff0c00720c */ /* 0x008fe40003f66270 */
[----:B------:R-:W-:Y:S01]  /*1f4c0*/  LEA.HI.X.SX32 R12, R23, R6, 0x1, P5 ;  /* 0x00000006170c7211 */ /* 0x000fe200028f0eff */
[----:B------:R-:W-:-:S05]  /*1f4d0*/  @P0 IMAD.MOV.U32 R23, RZ, RZ, R19 ;  /* 0x000000ffff170224 */ /* 0x000fca00078e0013 */
[----:B------:R3:W4:Y:S04]  /*1f4e0*/  @P0 LDG.E.U8 R4, desc[UR18][R22.64] ;  /* 0x0000001216040981 */ /* 0x000728000c1e1100 */
[----:B------:R0:W-:Y:S04]  /*1f4f0*/  STL [R1+0x714], R17 ;  /* 0x0007141101007387 */ /* 0x0001e80000100800 */
[----:B--2---:R-:W-:Y:S01]  /*1f500*/  STL [R1+0x12d4], R2 ;  /* 0x0012d40201007387 */ /* 0x004fe20000100800 */
[----:B---3--:R-:W-:Y:S02]  /*1f510*/  @P0 IMAD.MOV.U32 R22, RZ, RZ, R25 ;  /* 0x000000ffff160224 */ /* 0x008fe400078e0019 */
[----:B------:R-:W-:Y:S01]  /*1f520*/  @P0 IMAD.MOV.U32 R23, RZ, RZ, R12 ;  /* 0x000000ffff170224 */ /* 0x000fe200078e000c */
[----:B-1----:R-:W2:Y:S04]  /*1f530*/  LDL R10, [R1+0x11a4] ;  /* 0x0011a400010a7983 */ /* 0x002ea80000100800 */
[----:B------:R-:W3:Y:S04]  /*1f540*/  LDL.LU R5, [R1+0x168] ;  /* 0x0001680001057983 */ /* 0x000ee80000300800 */
[----:B0-----:R-:W3:Y:S04]  /*1f550*/  LDL.LU R17, [R1+0x15c] ;  /* 0x00015c0001117983 */ /* 0x001ee80000300800 */
[----:B------:R-:W-:Y:S04]  /*1f560*/  STL [R1+0x720], R18 ;  /* 0x0007201201007387 */ /* 0x000fe80000100800 */
[----:B------:R-:W-:Y:S04]  /*1f570*/  STL [R1+0x738], R25 ;  /* 0x0007381901007387 */ /* 0x000fe80000100800 */
[----:B------:R-:W3:Y:S04]  /*1f580*/  LDL R14, [R1+0x11a8] ;  /* 0x0011a800010e7983 */ /* 0x000ee80000100800 */
[----:B------:R0:W-:Y:S04]  /*1f590*/  STL [R1+0x71c], R19 ;  /* 0x00071c1301007387 */ /* 0x0001e80000100800 */
[----:B------:R1:W3:Y:S04]  /*1f5a0*/  @P0 LDG.E.U8 R15, desc[UR18][R22.64] ;  /* 0x00000012160f0981 */ /* 0x0002e8000c1e1100 */
[----:B0-----:R-:W3:Y:S04]  /*1f5b0*/  LDL.LU R19, [R1+0x1318] ;  /* 0x0013180001137983 */ /* 0x001ee80000300800 */
[----:B------:R-:W3:Y:S04]  /*1f5c0*/  LDL.LU R18, [R1+0x1314] ;  /* 0x0013140001127983 */ /* 0x000ee80000300800 */
[----:B------:R0:W-:Y:S04]  /*1f5d0*/  STL [R1+0x734], R12 ;  /* 0x0007340c01007387 */ /* 0x0001e80000100800 */
[----:B----4-:R-:W-:Y:S04]  /*1f5e0*/  STL [R1+0x12d8], R4 ;  /* 0x0012d80401007387 */ /* 0x010fe80000100800 */
[----:B0-----:R-:W4:Y:S01]  /*1f5f0*/  LDL.LU R12, [R1+0x1310] ;  /* 0x00131000010c7983 */ /* 0x001f220000300800 */
[----:B-1----:R-:W-:-:S02]  /*1f600*/  IMAD.MOV.U32 R22, RZ, RZ, R13 ;  /* 0x000000ffff167224 */ /* 0x002fc400078e000d */
[----:B------:R-:W-:Y:S01]  /*1f610*/  IMAD R24, R24, UR5, RZ ;  /* 0x0000000518187c24 */ /* 0x000fe2000f8e02ff */
[----:B------:R-:W-:Y:S01]  /*1f620*/  ISETP.GT.U32.AND P1, PT, R8, R16, PT ;  /* 0x000000100800720c */ /* 0x000fe20003f24070 */
[----:B------:R-:W-:Y:S01]  /*1f630*/  @!P3 IMAD.MOV R22, RZ, RZ, -R22 ;  /* 0x000000ffff16b224 */ /* 0x000fe200078e0a16 */
[----:B--2---:R-:W-:Y:S01]  /*1f640*/  ISETP.GE.AND P5, PT, R10, RZ, PT ;  /* 0x000000ff0a00720c */ /* 0x004fe20003fa6270 */
[----:B------:R-:W0:Y:S01]  /*1f650*/  LDCU UR5, c[0x0][0x3b0] ;  /* 0x00007600ff0577ac */ /* 0x000e220008000800 */
[C---:B------:R-:W-:Y:S01]  /*1f660*/  IADD3 R13, P3, PT, R24.reuse, R7, RZ ;  /* 0x00000007180d7210 */ /* 0x040fe20007f7e0ff */
[----:B------:R-:W2:Y:S04]  /*1f670*/  LDL.LU R10, [R1+0x158] ;  /* 0x00015800010a7983 */ /* 0x000ea80000300800 */
[----:B------:R-:W-:Y:S04]  /*1f680*/  STL [R1+0x740], R13 ;  /* 0x0007400d01007387 */ /* 0x000fe80000100800 */
[----:B---3--:R1:W-:Y:S02]  /*1f690*/  STL [R1+0x18], R15 ;  /* 0x0000180f01007387 */ /* 0x0083e40000100800 */
[----:B-1----:R-:W-:Y:S01]  /*1f6a0*/  LEA.HI.X.SX32 R15, R24, R6, 0x1, P3 ;  /* 0x00000006180f7211 */ /* 0x002fe200018f0eff */
[----:B------:R-:W-:-:S04]  /*1f6b0*/  @P0 IMAD.MOV.U32 R24, RZ, RZ, R13 ;  /* 0x000000ffff180224 */ /* 0x000fc800078e000d */
[----:B------:R-:W-:Y:S01]  /*1f6c0*/  @P0 IMAD.MOV.U32 R25, RZ, RZ, R15 ;  /* 0x000000ffff190224 */ /* 0x000fe200078e000f */
[----:B----4-:R-:W-:-:S06]  /*1f6d0*/  PRMT R12, RZ, 0x7610, R12 ;  /* 0x00007610ff0c7816 */ /* 0x010fcc000000000c */
[----:B------:R1:W3:Y:S01]  /*1f6e0*/  @P0 LDG.E.U8 R12, desc[UR18][R24.64] ;  /* 0x00000012180c0981 */ /* 0x0002e2000c1e1100 */
[----:B------:R-:W-:-:S05]  /*1f6f0*/  @!P1 IMAD.IADD R16, R16, 0x1, -R8 ;  /* 0x0000000110109824 */ /* 0x000fca00078e0a08 */
[----:B------:R-:W-:Y:S02]  /*1f700*/  ISETP.GT.U32.AND P1, PT, R8, R16, PT ;  /* 0x000000100800720c */ /* 0x000fe40003f24070 */
[----:B------:R-:W-:Y:S01]  /*1f710*/  SEL R23, R11, R22, !P4 ;  /* 0x000000160b177207 */ /* 0x000fe20006000000 */
[----:B------:R4:W-:Y:S04]  /*1f720*/  STL [R1+0x73c], R15 ;  /* 0x00073c0f01007387 */ /* 0x0009e80000100800 */
[----:B------:R-:W-:Y:S01]  /*1f730*/  IMAD R23, R23, UR13, RZ ;  /* 0x0000000d17177c24 */ /* 0x000fe2000f8e02ff */
[----:B------:R-:W2:Y:S01]  /*1f740*/  LDL R13, [R1+0x1190] ;  /* 0x00119000010d7983 */ /* 0x000ea20000100800 */
[----:B------:R-:W-:Y:S01]  /*1f750*/  PRMT R4, RZ, 0x7610, R4 ;  /* 0x00007610ff047816 */ /* 0x000fe20000000004 */
[----:B------:R-:W0:Y:S03]  /*1f760*/  LDCU UR13, c[0x0][0x3b0] ;  /* 0x00007600ff0d77ac */ /* 0x000e260008000800 */
[----:B------:R-:W-:Y:S01]  /*1f770*/  @!P1 IMAD.IADD R16, R16, 0x1, -R8 ;  /* 0x0000000110109824 */ /* 0x000fe200078e0a08 */
[----:B----4-:R-:W4:Y:S03]  /*1f780*/  LDL.LU R15, [R1+0x154] ;  /* 0x00015400010f7983 */ /* 0x010f260000300800 */
[----:B------:R-:W-:-:S04]  /*1f790*/  IMAD.MOV.U32 R22, RZ, RZ, R16 ;  /* 0x000000ffff167224 */ /* 0x000fc800078e0010 */
[----:B------:R-:W-:-:S05]  /*1f7a0*/  @!P5 IMAD.MOV R22, RZ, RZ, -R22 ;  /* 0x000000ffff16d224 */ /* 0x000fca00078e0a16 */
[----:B------:R-:W-:-:S05]  /*1f7b0*/  SEL R22, R11, R22, !P4 ;  /* 0x000000160b167207 */ /* 0x000fca0006000000 */
[----:B-1----:R-:W-:Y:S01]  /*1f7c0*/  IMAD R24, R22, UR4, RZ ;  /* 0x0000000416187c24 */ /* 0x002fe2000f8e02ff */
[----:B------:R-:W-:Y:S01]  /*1f7d0*/  ISETP.GT.U32.AND P6, PT, R8, R85, PT ;  /* 0x000000550800720c */ /* 0x000fe20003fc4070 */
[----:B------:R-:W1:Y:S01]  /*1f7e0*/  LDCU UR4, c[0x0][0x3b0] ;  /* 0x00007600ff0477ac */ /* 0x000e620008000800 */
[----:B---3--:R3:W-:Y:S02]  /*1f7f0*/  STL [R1+0x14], R12 ;  /* 0x0000140c01007387 */ /* 0x0087e40000100800 */
[----:B---3--:R-:W-:-:S04]  /*1f800*/  IADD3 R12, P5, PT, R23, R7, RZ ;  /* 0x00000007170c7210 */ /* 0x008fc80007fbe0ff */
[----:B------:R-:W-:Y:S01]  /*1f810*/  LEA.HI.X.SX32 R16, R23, R6, 0x1, P5 ;  /* 0x0000000617107211 */ /* 0x000fe200028f0eff */
[----:B------:R-:W-:-:S04]  /*1f820*/  @P0 IMAD.MOV.U32 R22, RZ, RZ, R12 ;  /* 0x000000ffff160224 */ /* 0x000fc800078e000c */
[----:B------:R-:W-:-:S05]  /*1f830*/  @P0 IMAD.MOV.U32 R23, RZ, RZ, R16 ;  /* 0x000000ffff170224 */ /* 0x000fca00078e0010 */
[----:B------:R3:W2:Y:S01]  /*1f840*/  @P0 LDG.E.U8 R4, desc[UR18][R22.64] ;  /* 0x0000001216040981 */ /* 0x0006a2000c1e1100 */
[----:B------:R-:W-:Y:S01]  /*1f850*/  ISETP.GT.U32.AND P1, PT, R8, R5, PT ;  /* 0x000000050800720c */ /* 0x000fe20003f24070 */
[----:B------:R-:W-:-:S05]  /*1f860*/  @!P6 IMAD.IADD R85, R85, 0x1, -R8 ;  /* 0x000000015555e824 */ /* 0x000fca00078e0a08 */
[----:B------:R-:W-:-:S07]  /*1f870*/  ISETP.GT.U32.AND P6, PT, R8, R85, PT ;  /* 0x000000550800720c */ /* 0x000fce0003fc4070 */
[--C-:B------:R-:W-:Y:S01]  /*1f880*/  @!P1 IMAD.IADD R5, R5, 0x1, -R8.reuse ;  /* 0x0000000105059824 */ /* 0x100fe200078e0a08 */
[----:B------:R-:W-:Y:S02]  /*1f890*/  ISETP.GE.AND P1, PT, R14, RZ, PT ;  /* 0x000000ff0e00720c */ /* 0x000fe40003f26270 */
[----:B------:R-:W4:Y:S03]  /*1f8a0*/  LDL R14, [R1+0x11a0] ;  /* 0x0011a000010e7983 */ /* 0x000f260000100800 */
[----:B------:R-:W-:Y:S01]  /*1f8b0*/  @!P6 IMAD.IADD R85, R85, 0x1, -R8 ;  /* 0x000000015555e824 */ /* 0x000fe200078e0a08 */
[----:B------:R-:W-:Y:S04]  /*1f8c0*/  STL [R1+0x748], R12 ;  /* 0x0007480c01007387 */ /* 0x000fe80000100800 */
[----:B------:R0:W-:Y:S01]  /*1f8d0*/  STL [R1+0x744], R16 ;  /* 0x0007441001007387 */ /* 0x0001e20000100800 */
[----:B---3--:R-:W-:-:S04]  /*1f8e0*/  IMAD.MOV.U32 R22, RZ, RZ, R85 ;  /* 0x000000ffff167224 */ /* 0x008fc800078e0055 */
[----:B------:R-:W-:Y:S01]  /*1f8f0*/  @!P1 IMAD.MOV R22, RZ, RZ, -R22 ;  /* 0x000000ffff169224 */ /* 0x000fe200078e0a16 */
[----:B0-----:R-:W3:Y:S01]  /*1f900*/  LDL.LU R16, [R1+0x14c] ;  /* 0x00014c0001107983 */ /* 0x001ee20000300800 */
[----:B------:R-:W-:-:S03]  /*1f910*/  PRMT R2, RZ, 0x7610, R2 ;  /* 0x00007610ff027816 */ /* 0x000fc60000000002 */
[----:B--2---:R0:W-:Y:S01]  /*1f920*/  STL [R1+0x12dc], R4 ;  /* 0x0012dc0401007387 */ /* 0x0041e20000100800 */
[C---:B------:R-:W-:Y:S02]  /*1f930*/  ISETP.GT.U32.AND P3, PT, R8.reuse, R17, PT ;  /* 0x000000110800720c */ /* 0x040fe40003f64070 */
[----:B------:R-:W-:Y:S01]  /*1f940*/  ISETP.GT.U32.AND P1, PT, R8, R10, PT ;  /* 0x0000000a0800720c */ /* 0x000fe20003f24070 */
[----:B------:R-:W2:Y:S01]  /*1f950*/  LDL R85, [R1+0x119c] ;  /* 0x00119c0001557983 */ /* 0x000ea20000100800 */
[----:B0-----:R-:W-:-:S04]  /*1f960*/  IADD3 R4, P6, PT, R24, R7, RZ ;  /* 0x0000000718047210 */ /* 0x001fc80007fde0ff */
[----:B------:R-:W-:Y:S02]  /*1f970*/  LEA.HI.X.SX32 R12, R24, R6, 0x1, P6 ;  /* 0x00000006180c7211 */ /* 0x000fe400030f0eff */
[----:B------:R-:W-:Y:S01]  /*1f980*/  SEL R24, R11, R22, !P4 ;  /* 0x000000160b187207 */ /* 0x000fe20006000000 */
[----:B------:R-:W-:Y:S02]  /*1f990*/  @P0 IMAD.MOV.U32 R22, RZ, RZ, R4 ;  /* 0x000000ffff160224 */ /* 0x000fe400078e0004 */
[----:B------:R-:W-:-:S05]  /*1f9a0*/  @P0 IMAD.MOV.U32 R23, RZ, RZ, R12 ;  /* 0x000000ffff170224 */ /* 0x000fca00078e000c */
[----:B------:R0:W2:Y:S01]  /*1f9b0*/  @P0 LDG.E.U8 R2, desc[UR18][R22.64] ;  /* 0x0000001216020981 */ /* 0x0000a2000c1e1100 */
[----:B------:R-:W-:-:S05]  /*1f9c0*/  @!P3 IMAD.IADD R17, R17, 0x1, -R8 ;  /* 0x000000011111b824 */ /* 0x000fca00078e0a08 */
[C---:B------:R-:W-:Y:S02]  /*1f9d0*/  ISETP.GT.U32.AND P3, PT, R8.reuse, R17, PT ;  /* 0x000000110800720c */ /* 0x040fe40003f64070 */
[----:B------:R-:W-:Y:S01]  /*1f9e0*/  ISETP.GT.U32.AND P5, PT, R8, R5, PT ;  /* 0x000000050800720c */ /* 0x000fe20003fa4070 */
[----:B------:R-:W-:Y:S01]  /*1f9f0*/  IMAD R24, R24, UR5, RZ ;  /* 0x0000000518187c24 */ /* 0x000fe2000f8e02ff */
[----:B------:R0:W-:Y:S01]  /*1fa00*/  STL [R1+0x750], R4 ;  /* 0x0007500401007387 */ /* 0x0001e20000100800 */
[--C-:B------:R-:W-:Y:S01]  /*1fa10*/  @!P1 IMAD.IADD R10, R10, 0x1, -R8.reuse ;  /* 0x000000010a0a9824 */ /* 0x100fe200078e0a08 */
[----:B----4-:R-:W-:Y:S01]  /*1fa20*/  ISETP.GE.AND P1, PT, R14, RZ, PT ;  /* 0x000000ff0e00720c */ /* 0x010fe20003f26270 */
[----:B------:R-:W4:Y:S06]  /*1fa30*/  LDCU UR5, c[0x0][0x3b0] ;  /* 0x00007600ff0577ac */ /* 0x000f2c0008000800 */
[--C-:B------:R-:W-:Y:S01]  /*1fa40*/  @!P3 IMAD.IADD R17, R17, 0x1, -R8.reuse ;  /* 0x000000011111b824 */ /* 0x100fe200078e0a08 */
[C---:B0-----:R-:W-:Y:S01]  /*1fa50*/  IADD3 R4, P3, PT, R24.reuse, R7, RZ ;  /* 0x0000000718047210 */ /* 0x041fe20007f7e0ff */
[----:B------:R-:W-:Y:S01]  /*1fa60*/  @!P5 IMAD.IADD R5, R5, 0x1, -R8 ;  /* 0x000000010505d824 */ /* 0x000fe200078e0a08 */
[----:B------:R0:W-:Y:S02]  /*1fa70*/  STL [R1+0x74c], R12 ;  /* 0x00074c0c01007387 */ /* 0x0001e40000100800 */
[----:B------:R-:W-:-:S02]  /*1fa80*/  LEA.HI.X.SX32 R14, R24, R6, 0x1, P3 ;  /* 0x00000006180e7211 */ /* 0x000fc400018f0eff */
[----:B------:R-:W-:Y:S01]  /*1fa90*/  ISETP.GE.AND P6, PT, R13, RZ, PT ;  /* 0x000000ff0d00720c */ /* 0x000fe20003fc6270 */
[----:B------:R-:W-:Y:S01]  /*1faa0*/  IMAD.MOV.U32 R23, RZ, RZ, R5 ;  /* 0x000000ffff177224 */ /* 0x000fe200078e0005 */
[----:B------:R-:W-:Y:S01]  /*1fab0*/  PRMT R3, RZ, 0x7610, R3 ;  /* 0x00007610ff037816 */ /* 0x000fe20000000003 */
[----:B------:R-:W-:Y:S01]  /*1fac0*/  @P0 IMAD.MOV.U32 R24, RZ, RZ, R4 ;  /* 0x000000ffff180224 */ /* 0x000fe200078e0004 */
[----:B0-----:R-:W4:Y:S01]  /*1fad0*/  LDL R12, [R1+0x11d0] ;  /* 0x0011d000010c7983 */ /* 0x001f220000100800 */
[----:B------:R-:W-:-:S03]  /*1fae0*/  @P0 IMAD.MOV.U32 R25, RZ, RZ, R14 ;  /* 0x000000ffff190224 */ /* 0x000fc600078e000e */
[----:B------:R-:W4:Y:S04]  /*1faf0*/  LDL.LU R13, [R1+0x150] ;  /* 0x00015000010d7983 */ /* 0x000f280000300800 */
[----:B------:R1:W4:Y:S04]  /*1fb00*/  @P0 LDG.E.U8 R3, desc[UR18][R24.64] ;  /* 0x0000001218030981 */ /* 0x000328000c1e1100 */
[----:B--2---:R-:W-:Y:S04]  /*1fb10*/  STL [R1+0x12e0], R2 ;  /* 0x0012e00201007387 */ /* 0x004fe80000100800 */
[----:B------:R-:W2:Y:S01]  /*1fb20*/  LDL.LU R5, [R1+0x130c] ;  /* 0x00130c0001057983 */ /* 0x000ea20000300800 */
[----:B------:R-:W-:Y:S01]  /*1fb30*/  @!P6 IMAD.MOV R23, RZ, RZ, -R23 ;  /* 0x000000ffff17e224 */ /* 0x000fe200078e0a17 */
[----:B------:R-:W-:-:S02]  /*1fb40*/  ISETP.GT.U32.AND P3, PT, R8, R10, PT ;  /* 0x0000000a0800720c */ /* 0x000fc40003f64070 */
[----:B---3--:R-:W-:Y:S02]  /*1fb50*/  ISETP.GT.U32.AND P6, PT, R8, R16, PT ;  /* 0x000000100800720c */ /* 0x008fe40003fc4070 */
[----:B------:R-:W-:Y:S01]  /*1fb60*/  SEL R23, R11, R23, !P4 ;  /* 0x000000170b177207 */ /* 0x000fe20006000000 */
[----:B------:R0:W-:Y:S04]  /*1fb70*/  STL [R1+0x758], R4 ;  /* 0x0007580401007387 */ /* 0x0001e80000100800 */
[----:B-1----:R-:W-:-:S04]  /*1fb80*/  IMAD R24, R23, UR4, RZ ;  /* 0x0000000417187c24 */ /* 0x002fc8000f8e02ff */
[--C-:B------:R-:W-:Y:S02]  /*1fb90*/  @!P3 IMAD.IADD R10, R10, 0x1, -R8.reuse ;  /* 0x000000010a0ab824 */ /* 0x100fe400078e0a08 */
[----:B------:R-:W-:Y:S01]  /*1fba0*/  @!P6 IMAD.IADD R16, R16, 0x1, -R8 ;  /* 0x000000011010e824 */ /* 0x000fe200078e0a08 */
[C---:B0-----:R-:W-:Y:S01]  /*1fbb0*/  IADD3 R4, P6, PT, R24.reuse, R7, RZ ;  /* 0x0000000718047210 */ /* 0x041fe20007fde0ff */
[----:B------:R-:W-:Y:S02]  /*1fbc0*/  IMAD.MOV.U32 R23, RZ, RZ, R10 ;  /* 0x000000ffff177224 */ /* 0x000fe400078e000a */
[----:B------:R-:W-:Y:S01]  /*1fbd0*/  IMAD.MOV.U32 R22, RZ, RZ, R17 ;  /* 0x000000ffff167224 */ /* 0x000fe200078e0011 */
[----:B------:R-:W-:Y:S01]  /*1fbe0*/  LEA.HI.X.SX32 R10, R24, R6, 0x1, P6 ;  /* 0x00000006180a7211 */ /* 0x000fe200030f0eff */
[----:B------:R-:W-:Y:S01]  /*1fbf0*/  @P0 IMAD.MOV.U32 R24, RZ, RZ, R4 ;  /* 0x000000ffff180224 */ /* 0x000fe200078e0004 */
[----:B------:R0:W-:Y:S01]  /*1fc00*/  STL [R1+0x754], R14 ;  /* 0x0007540e01007387 */ /* 0x0001e20000100800 */
[----:B------:R-:W-:Y:S01]  /*1fc10*/  ISETP.GT.U32.AND P5, PT, R8, R15, PT ;  /* 0x0000000f0800720c */ /* 0x000fe20003fa4070 */
[----:B------:R-:W1:Y:S01]  /*1fc20*/  LDCU UR4, c[0x0][0x3b0] ;  /* 0x00007600ff0477ac */ /* 0x000e620008000800 */
[----:B------:R-:W-:-:S02]  /*1fc30*/  @P0 IMAD.MOV.U32 R25, RZ, RZ, R10 ;  /* 0x000000ffff190224 */ /* 0x000fc400078e000a */
[----:B------:R-:W-:Y:S01]  /*1fc40*/  @!P1 IMAD.MOV R22, RZ, RZ, -R22 ;  /* 0x000000ffff169224 */ /* 0x000fe200078e0a16 */
[----:B------:R-:W-:Y:S01]  /*1fc50*/  ISETP.GE.AND P1, PT, R85, RZ, PT ;  /* 0x000000ff5500720c */ /* 0x000fe20003f26270 */
[----:B0-----:R-:W3:Y:S04]  /*1fc60*/  LDL.LU R14, [R1+0x148] ;  /* 0x00014800010e7983 */ /* 0x001ee80000300800 */
[----:B----4-:R-:W-:Y:S04]  /*1fc70*/  STL [R1+0x12e4], R3 ;  /* 0x0012e40301007387 */ /* 0x010fe80000100800 */
[----:B------:R-:W4:Y:S04]  /*1fc80*/  LDL.LU R17, [R1+0x1308] ;  /* 0x0013080001117983 */ /* 0x000f280000300800 */
[----:B------:R-:W3:Y:S01]  /*1fc90*/  LDL R85, [R1+0x11c4] ;  /* 0x0011c40001557983 */ /* 0x000ee20000100800 */
[----:B------:R-:W-:-:S03]  /*1fca0*/  ISETP.GE.AND P3, PT, R12, RZ, PT ;  /* 0x000000ff0c00720c */ /* 0x000fc60003f66270 */
[----:B------:R-:W-:Y:S04]  /*1fcb0*/  STL [R1+0x760], R4 ;  /* 0x0007600401007387 */ /* 0x000fe80000100800 */
[----:B------:R0:W-:Y:S04]  /*1fcc0*/  STL [R1+0x75c], R10 ;  /* 0x00075c0a01007387 */ /* 0x0001e80000100800 */
[----:B------:R-:W4:Y:S01]  /*1fcd0*/  LDL R12, [R1+0x11d8] ;  /* 0x0011d800010c7983 */ /* 0x000f220000100800 */
[----:B--2---:R-:W-:Y:S01]  /*1fce0*/  PRMT R5, RZ, 0x7610, R5 ;  /* 0x00007610ff057816 */ /* 0x004fe20000000005 */
[----:B------:R-:W-:Y:S01]  /*1fcf0*/  @!P5 IMAD.IADD R15, R15, 0x1, -R8 ;  /* 0x000000010f0fd824 */ /* 0x000fe200078e0a08 */
[----:B------:R-:W-:Y:S01]  /*1fd00*/  SEL R22, R11, R22, !P4 ;  /* 0x000000160b167207 */ /* 0x000fe20006000000 */
[----:B------:R-:W-:Y:S01]  /*1fd10*/  @!P1 IMAD.MOV R23, RZ, RZ, -R23 ;  /* 0x000000ffff179224 */ /* 0x000fe200078e0a17 */
[C---:B------:R-:W-:Y:S01]  /*1fd20*/  ISETP.GT.U32.AND P6, PT, R8.reuse, R16, PT ;  /* 0x000000100800720c */ /* 0x040fe20003fc4070 */
[----:B0-----:R-:W2:Y:S04]  /*1fd30*/  LDL.LU R10, [R1+0x13c] ;  /* 0x00013c00010a7983 */ /* 0x001ea80000300800 */
[----:B------:R0:W2:Y:S01]  /*1fd40*/  @P0 LDG.E.U8 R5, desc[UR18][R24.64] ;  /* 0x0000001218050981 */ /* 0x0000a2000c1e1100 */
[----:B------:R-:W-:Y:S01]  /*1fd50*/  ISETP.GT.U32.AND P5, PT, R8, R15, PT ;  /* 0x0000000f0800720c */ /* 0x000fe20003fa4070 */
[----:B------:R-:W-:Y:S01]  /*1fd60*/  IMAD R22, R22, UR5, RZ ;  /* 0x0000000516167c24 */ /* 0x000fe2000f8e02ff */
[----:B------:R-:W-:Y:S01]  /*1fd70*/  PRMT R2, RZ, 0x7610, R2 ;  /* 0x00007610ff027816 */ /* 0x000fe20000000002 */
[----:B------:R-:W1:Y:S03]  /*1fd80*/  LDCU UR5, c[0x0][0x3b0] ;  /* 0x00007600ff0577ac */ /* 0x000e660008000800 */
[----:B------:R-:W-:-:S07]  /*1fd90*/  IADD3 R3, P1, PT, R22, R7, RZ ;  /* 0x0000000716037210 */ /* 0x000fce0007f3e0ff */
[----:B------:R-:W-:Y:S01]  /*1fda0*/  @!P5 IMAD.IADD R15, R15, 0x1, -R8 ;  /* 0x000000010f0fd824 */ /* 0x000fe200078e0a08 */
[----:B------:R-:W-:Y:S02]  /*1fdb0*/  ISETP.GT.U32.AND P5, PT, R8, R13, PT ;  /* 0x0000000d0800720c */ /* 0x000fe40003fa4070 */
[----:B------:R-:W-:Y:S01]  /*1fdc0*/  LEA.HI.X.SX32 R4, R22, R6, 0x1, P1 ;  /* 0x0000000616047211 */ /* 0x000fe200008f0eff */
[----:B------:R-:W-:Y:S02]  /*1fdd0*/  IMAD.MOV.U32 R22, RZ, RZ, R15 ;  /* 0x000000ffff167224 */ /* 0x000fe400078e000f */
[----:B0-----:R-:W-:Y:S02]  /*1fde0*/  @P0 IMAD.MOV.U32 R24, RZ, RZ, R3 ;  /* 0x000000ffff180224 */ /* 0x001fe400078e0003 */
[----:B------:R-:W-:Y:S01]  /*1fdf0*/  @P0 IMAD.MOV.U32 R25, RZ, RZ, R4 ;  /* 0x000000ffff190224 */ /* 0x000fe200078e0004 */
[----:B------:R0:W-:Y:S01]  /*1fe00*/  STL [R1+0x778], R3 ;  /* 0x0007780301007387 */ /* 0x0001e20000100800 */
[----:B------:R-:W-:-:S03]  /*1fe10*/  @!P3 IMAD.MOV R22, RZ, RZ, -R22 ;  /* 0x000000ffff16b224 */ /* 0x000fc600078e0a16 */
[----:B------:R0:W2:Y:S01]  /*1fe20*/  @P0 LDG.E.U8 R2, desc[UR18][R24.64] ;  /* 0x0000001218020981 */ /* 0x0000a2000c1e1100 */
[--C-:B------:R-:W-:Y:S02]  /*1fe30*/  @!P5 IMAD.IADD R13, R13, 0x1, -R8.reuse ;  /* 0x000000010d0dd824 */ /* 0x100fe400078e0a08 */
[----:B------:R-:W-:Y:S01]  /*1fe40*/  @!P6 IMAD.IADD R16, R16, 0x1, -R8 ;  /* 0x000000011010e824 */ /* 0x000fe200078e0a08 */
[----:B---3--:R-:W-:Y:S02]  /*1fe50*/  ISETP.GE.AND P5, PT, R85, RZ, PT ;  /* 0x000000ff5500720c */ /* 0x008fe40003fa6270 */
[C---:B0-----:R-:W-:Y:S02]  /*1fe60*/  SEL R24, R11.reuse, R23, !P4 ;  /* 0x000000170b187207 */ /* 0x041fe40006000000 */
[----:B------:R-:W-:Y:S02]  /*1fe70*/  SEL R23, R11, R22, !P4 ;  /* 0x000000160b177207 */ /* 0x000fe40006000000 */
[----:B------:R-:W-:Y:S01]  /*1fe80*/  ISETP.GT.U32.AND P3, PT, R8, R13, PT ;  /* 0x0000000d0800720c */ /* 0x000fe20003f64070 */
[----:B------:R-:W-:Y:S01]  /*1fe90*/  IMAD R24, R24, UR12, RZ ;  /* 0x0000000c18187c24 */ /* 0x000fe2000f8e02ff */
[----:B------:R-:W-:Y:S01]  /*1fea0*/  ISETP.GT.U32.AND P1, PT, R8, R14, PT ;  /* 0x0000000e0800720c */ /* 0x000fe20003f24070 */
[----:B------:R-:W-:Y:S01]  /*1feb0*/  IMAD.MOV.U32 R22, RZ, RZ, R16 ;  /* 0x000000ffff167224 */ /* 0x000fe200078e0010 */
[----:B------:R-:W-:Y:S01]  /*1fec0*/  PRMT R93, RZ, 0x7610, R93 ;  /* 0x00007610ff5d7816 */ /* 0x000fe2000000005d */
[----:B-1----:R-:W-:Y:S01]  /*1fed0*/  IMAD R23, R23, UR4, RZ ;  /* 0x0000000417177c24 */ /* 0x002fe2000f8e02ff */
[-C--:B------:R-:W-:Y:S01]  /*1fee0*/  IADD3 R16, P6, PT, R24, R7.reuse, RZ ;  /* 0x0000000718107210 */ /* 0x080fe20007fde0ff */
[----:B------:R-:W-:Y:S01]  /*1fef0*/  @!P5 IMAD.MOV R22, RZ, RZ, -R22 ;  /* 0x000000ffff16d224 */ /* 0x000fe200078e0a16 */
[----:B------:R-:W-:Y:S01]  /*1ff00*/  PRMT R92, RZ, 0x7610, R92 ;  /* 0x00007610ff5c7816 */ /* 0x000fe2000000005c */
[----:B------:R-:W0:Y:S01]  /*1ff10*/  LDCU UR4, c[0x0][0x3b0] ;  /* 0x00007600ff0477ac */ /* 0x000e220008000800 */
[----:B------:R-:W-:-:S03]  /*1ff20*/  IADD3 R3, P5, PT, R23, R7, RZ ;  /* 0x0000000717037210 */ /* 0x000fc60007fbe0ff */
[----:B------:R-:W-:Y:S01]  /*1ff30*/  @!P3 IMAD.IADD R13, R13, 0x1, -R8 ;  /* 0x000000010d0db824 */ /* 0x000fe200078e0a08 */
[----:B----4-:R-:W-:Y:S01]  /*1ff40*/  ISETP.GE.AND P3, PT, R12, RZ, PT ;  /* 0x000000ff0c00720c */ /* 0x010fe20003f66270 */
[----:B------:R-:W1:Y:S01]  /*1ff50*/  LDCU UR12, c[0x0][0x3b0] ;  /* 0x00007600ff0c77ac */ /* 0x000e620008000800 */
[----:B--2---:R2:W-:Y:S04]  /*1ff60*/  STL [R1+0x12e8], R5 ;  /* 0x0012e80501007387 */ /* 0x0045e80000100800 */
[----:B------:R3:W-:Y:S04]  /*1ff70*/  STL [R1+0x774], R4 ;  /* 0x0007740401007387 */ /* 0x0007e80000100800 */
[----:B------:R-:W4:Y:S04]  /*1ff80*/  LDL R85, [R1+0x11b0] ;  /* 0x0011b00001557983 */ /* 0x000f280000100800 */
[----:B--2---:R-:W2:Y:S04]  /*1ff90*/  LDL.LU R5, [R1+0x140] ;  /* 0x0001400001057983 */ /* 0x004ea80000300800 */
[----:B---3--:R-:W3:Y:S04]  /*1ffa0*/  LDL.LU R4, [R1+0x138] ;  /* 0x0001380001047983 */ /* 0x008ee80000300800 */
[----:B------:R-:W-:Y:S04]  /*1ffb0*/  STL [R1+0x780], R16 ;  /* 0x0007801001007387 */ /* 0x000fe80000100800 */
[----:B------:R0:W-:Y:S04]  /*1ffc0*/  STL [R1+0x788], R3 ;  /* 0x0007880301007387 */ /* 0x0001e80000100800 */
[----:B------:R-:W3:Y:S01]  /*1ffd0*/  LDL R12, [R1+0x11c0] ;  /* 0x0011c000010c7983 */ /* 0x000ee20000100800 */
[----:B------:R-:W-:-:S02]  /*1ffe0*/  LEA.HI.X.SX32 R25, R24, R6, 0x1, P6 ;  /* 0x0000000618197211 */ /* 0x000fc400030f0eff */
[----:B------:R-:W-:Y:S02]  /*1fff0*/  LEA.HI.X.SX32 R15, R23, R6, 0x1, P5 ;  /* 0x00000006170f7211 */ /* 0x000fe400028f0eff */
[----:B------:R-:W-:Y:S01]  /*20000*/  SEL R24, R11, R22, !P4 ;  /* 0x000000160b187207 */ /* 0x000fe20006000000 */
[----:B------:R-:W-:Y:S02]  /*20010*/  @P0 IMAD.MOV.U32 R22, RZ, RZ, R16 ;  /* 0x000000ffff160224 */ /* 0x000fe400078e0010 */
[----:B------:R-:W-:Y:S02]  /*20020*/  @P0 IMAD.MOV.U32 R23, RZ, RZ, R25 ;  /* 0x000000ffff170224 */ /* 0x000fe400078e0019 */
[----:B------:R-:W-:-:S03]  /*20030*/  @!P1 IMAD.IADD R14, R14, 0x1, -R8 ;  /* 0x000000010e0e9824 */ /* 0x000fc600078e0a08 */
[----:B------:R0:W3:Y:S02]  /*20040*/  @P0 LDG.E.U8 R93, desc[UR18][R22.64] ;  /* 0x00000012165d0981 */ /* 0x0000e4000c1e1100 */
[C---:B------:R-:W-:Y:S02]  /*20050*/  ISETP.GT.U32.AND P1, PT, R8.reuse, R14, PT ;  /* 0x0000000e0800720c */ /* 0x040fe40003f24070 */
[----:B------:R-:W-:Y:S01]  /*20060*/  ISETP.GT.U32.AND P6, PT, R8, R10, PT ;  /* 0x0000000a0800720c */ /* 0x000fe20003fc4070 */
[----:B0-----:R-:W-:Y:S02]  /*20070*/  @P0 IMAD.MOV.U32 R22, RZ, RZ, R3 ;  /* 0x000000ffff160224 */ /* 0x001fe400078e0003 */
[----:B------:R-:W-:Y:S02]  /*20080*/  @P0 IMAD.MOV.U32 R23, RZ, RZ, R15 ;  /* 0x000000ffff170224 */ /* 0x000fe400078e000f */
[----:B------:R-:W-:Y:S01]  /*20090*/  IMAD R24, R24, UR5, RZ ;  /* 0x0000000518187c24 */ /* 0x000fe2000f8e02ff */
[----:B------:R0:W-:Y:S05]  /*200a0*/  STL [R1+0x77c], R25 ;  /* 0x00077c1901007387 */ /* 0x0001ea0000100800 */
[--C-:B------:R-:W-:Y:S01]  /*200b0*/  @!P1 IMAD.IADD R14, R14, 0x1, -R8.reuse ;  /* 0x000000010e0e9824 */ /* 0x100fe200078e0a08 */
[----:B------:R-:W-:Y:S01]  /*200c0*/  PRMT R91, RZ, 0x7610, R91 ;  /* 0x00007610ff5b7816 */ /* 0x000fe2000000005b */
[----:B------:R-:W-:Y:S01]  /*200d0*/  @!P6 IMAD.IADD R10, R10, 0x1, -R8 ;  /* 0x000000010a0ae824 */ /* 0x000fe200078e0a08 */
[----:B------:R0:W3:Y:S01]  /*200e0*/  @P0 LDG.E.U8 R92, desc[UR18][R22.64] ;  /* 0x00000012165c0981 */ /* 0x0000e2000c1e1100 */
[----:B------:R-:W-:Y:S01]  /*200f0*/  PRMT R90, RZ, 0x7610, R90 ;  /* 0x00007610ff5a7816 */ /* 0x000fe2000000005a */
[----:B------:R-:W1:Y:S02]  /*20100*/  LDCU UR5, c[0x0][0x3b0] ;  /* 0x00007600ff0577ac */ /* 0x000e640008000800 */
[----:B------:R-:W-:Y:S01]  /*20110*/  STL [R1+0x784], R15 ;  /* 0x0007840f01007387 */ /* 0x000fe20000100800 */
[----:B0-----:R-:W-:-:S04]  /*20120*/  IMAD.MOV.U32 R22, RZ, RZ, R13 ;  /* 0x000000ffff167224 */ /* 0x001fc800078e000d */
[----:B------:R-:W-:Y:S01]  /*20130*/  @!P3 IMAD.MOV R22, RZ, RZ, -R22 ;  /* 0x000000ffff16b224 */ /* 0x000fe200078e0a16 */
[----:B------:R-:W-:-:S04]  /*20140*/  IADD3 R3, P3, PT, R24, R7, RZ ;  /* 0x0000000718037210 */ /* 0x000fc80007f7e0ff */
[----:B------:R-:W-:Y:S02]  /*20150*/  SEL R23, R11, R22, !P4 ;  /* 0x000000160b177207 */ /* 0x000fe40006000000 */
[----:B------:R-:W-:Y:S01]  /*20160*/  LEA.HI.X.SX32 R13, R24, R6, 0x1, P3 ;  /* 0x00000006180d7211 */ /* 0x000fe200018f0eff */
[----:B------:R-:W-:Y:S02]  /*20170*/  IMAD.MOV.U32 R22, RZ, RZ, R14 ;  /* 0x000000ffff167224 */ /* 0x000fe400078e000e */
[----:B------:R-:W-:Y:S01]  /*20180*/  IMAD R23, R23, UR13, RZ ;  /* 0x0000000d17177c24 */ /* 0x000fe2000f8e02ff */
[----:B------:R-:W-:Y:S01]  /*20190*/  ISETP.GT.U32.AND P6, PT, R8, R10, PT ;  /* 0x0000000a0800720c */ /* 0x000fe20003fc4070 */
[----:B------:R-:W-:Y:S01]  /*201a0*/  @P0 IMAD.MOV.U32 R25, RZ, RZ, R13 ;  /* 0x000000ffff190224 */ /* 0x000fe200078e000d */
[----:B------:R-:W-:Y:S01]  /*201b0*/  PRMT R89, RZ, 0x7610, R89 ;  /* 0x00007610ff597816 */ /* 0x000fe20000000059 */
[----:B------:R-:W-:Y:S01]  /*201c0*/  @P0 IMAD.MOV.U32 R24, RZ, RZ, R3 ;  /* 0x000000ffff180224 */ /* 0x000fe200078e0003 */
[----:B------:R-:W-:Y:S01]  /*201d0*/  PRMT R88, RZ, 0x7610, R88 ;  /* 0x00007610ff587816 */ /* 0x000fe20000000058 */
[----:B------:R-:W0:Y:S03]  /*201e0*/  LDCU UR13, c[0x0][0x3b0] ;  /* 0x00007600ff0d77ac */ /* 0x000e260008000800 */
[----:B------:R0:W3:Y:S05]  /*201f0*/  @P0 LDG.E.U8 R91, desc[UR18][R24.64] ;  /* 0x00000012185b0981 */ /* 0x0000ea000c1e1100 */
[----:B------:R-:W-:Y:S01]  /*20200*/  @!P6 IMAD.IADD R10, R10, 0x1, -R8 ;  /* 0x000000010a0ae824 */ /* 0x000fe200078e0a08 */
[----:B----4-:R-:W-:-:S02]  /*20210*/  ISETP.GE.AND P5, PT, R85, RZ, PT ;  /* 0x000000ff5500720c */ /* 0x010fc40003fa6270 */
[----:B------:R-:W4:Y:S01]  /*20220*/  LDL.LU R85, [R1+0x134] ;  /* 0x0001340001557983 */ /* 0x000f220000300800 */
[----:B--2---:R-:W-:-:S03]  /*20230*/  ISETP.GT.U32.AND P1, PT, R8, R5, PT ;  /* 0x000000050800720c */ /* 0x004fc60003f24070 */
[----:B------:R2:W-:Y:S04]  /*20240*/  STL [R1+0x790], R3 ;  /* 0x0007900301007387 */ /* 0x0005e80000100800 */
[----:B------:R0:W-:Y:S03]  /*20250*/  STL [R1+0x78c], R13 ;  /* 0x00078c0d01007387 */ /* 0x0001e60000100800 */
[----:B------:R-:W-:Y:S01]  /*20260*/  @!P5 IMAD.MOV R22, RZ, RZ, -R22 ;  /* 0x000000ffff16d224 */ /* 0x000fe200078e0a16 */
[----:B--2---:R-:W-:Y:S01]  /*20270*/  IADD3 R3, P5, PT, R23, R7, RZ ;  /* 0x0000000717037210 */ /* 0x004fe20007fbe0ff */
[----:B0-----:R-:W2:Y:S01]  /*20280*/  LDL R13, [R1+0x11cc] ;  /* 0x0011cc00010d7983 */ /* 0x001ea20000100800 */
[----:B------:R-:W-:Y:S01]  /*20290*/  @!P1 IMAD.IADD R5, R5, 0x1, -R8 ;  /* 0x0000000105059824 */ /* 0x000fe200078e0a08 */
[----:B---3--:R-:W-:-:S02]  /*202a0*/  ISETP.GE.AND P1, PT, R12, RZ, PT ;  /* 0x000000ff0c00720c */ /* 0x008fc40003f26270 */
[----:B------:R-:W3:Y:S01]  /*202b0*/  LDL.LU R15, [R1+0x130] ;  /* 0x00013000010f7983 */ /* 0x000ee20000300800 */
[----:B------:R-:W-:-:S03]  /*202c0*/  SEL R22, R11, R22, !P4 ;  /* 0x000000160b167207 */ /* 0x000fc60006000000 */
[----:B------:R-:W3:Y:S01]  /*202d0*/  LDL R14, [R1+0x11f8] ;  /* 0x0011f800010e7983 */ /* 0x000ee20000100800 */
[----:B------:R-:W-:Y:S01]  /*202e0*/  LEA.HI.X.SX32 R12, R23, R6, 0x1, P5 ;  /* 0x00000006170c7211 */ /* 0x000fe200028f0eff */
[----:B------:R-:W-:Y:S02]  /*202f0*/  IMAD R24, R22, UR4, RZ ;  /* 0x0000000416187c24 */ /* 0x000fe4000f8e02ff */
[----:B------:R0:W-:Y:S01]  /*20300*/  STL [R1+0x798], R3 ;  /* 0x0007980301007387 */ /* 0x0001e20000100800 */
[----:B------:R-:W-:Y:S01]  /*20310*/  @P0 IMAD.MOV.U32 R22, RZ, RZ, R3 ;  /* 0x000000ffff160224 */ /* 0x000fe200078e0003 */
[C---:B------:R-:W-:Y:S01]  /*20320*/  ISETP.GT.U32.AND P3, PT, R8.reuse, R4, PT ;  /* 0x000000040800720c */ /* 0x040fe20003f64070 */
[----:B------:R-:W-:Y:S01]  /*20330*/  @P0 IMAD.MOV.U32 R23, RZ, RZ, R12 ;  /* 0x000000ffff170224 */ /* 0x000fe200078e000c */
[----:B------:R-:W3:Y:S01]  /*20340*/  LDL.LU R16, [R1+0x128] ;  /* 0x0001280001107983 */ /* 0x000ee20000300800 */
[----:B------:R-:W-:Y:S01]  /*20350*/  ISETP.GT.U32.AND P5, PT, R8, R5, PT ;  /* 0x000000050800720c */ /* 0x000fe20003fa4070 */
[----:B------:R-:W1:Y:S02]  /*20360*/  LDCU UR4, c[0x0][0x3b0] ;  /* 0x00007600ff0477ac */ /* 0x000e640008000800 */
[----:B------:R0:W3:Y:S04]  /*20370*/  @P0 LDG.E.U8 R90, desc[UR18][R22.64] ;  /* 0x00000012165a0981 */ /* 0x0000e8000c1e1100 */
[----:B------:R1:W-:Y:S01]  /*20380*/  STL [R1+0x794], R12 ;  /* 0x0007940c01007387 */ /* 0x0003e20000100800 */
[----:B0-----:R-:W-:-:S03]  /*20390*/  IMAD.MOV.U32 R22, RZ, RZ, R10 ;  /* 0x000000ffff167224 */ /* 0x001fc600078e000a */
[----:B------:R-:W3:Y:S01]  /*203a0*/  LDL R10, [R1+0x11f4] ;  /* 0x0011f400010a7983 */ /* 0x000ee20000100800 */
[----:B------:R-:W-:-:S04]  /*203b0*/  IADD3 R3, P6, PT, R24, R7, RZ ;  /* 0x0000000718037210 */ /* 0x000fc80007fde0ff */
[----:B-1----:R-:W-:Y:S01]  /*203c0*/  LEA.HI.X.SX32 R12, R24, R6, 0x1, P6 ;  /* 0x00000006180c7211 */ /* 0x002fe200030f0eff */
[----:B------:R-:W-:Y:S04]  /*203d0*/  STL [R1+0x7a0], R3 ;  /* 0x0007a00301007387 */ /* 0x000fe80000100800 */
[----:B------:R0:W-:Y:S01]  /*203e0*/  STL [R1+0x79c], R12 ;  /* 0x00079c0c01007387 */ /* 0x0001e20000100800 */
[----:B------:R-:W-:-:S03]  /*203f0*/  @P0 IMAD.MOV.U32 R23, RZ, RZ, R12 ;  /* 0x000000ffff170224 */ /* 0x000fc600078e000c */
[----:B0-----:R-:W3:Y:S01]  /*20400*/  LDL R12, [R1+0x11dc] ;  /* 0x0011dc00010c7983 */ /* 0x001ee20000100800 */
[----:B------:R-:W-:Y:S02]  /*20410*/  @!P3 IMAD.IADD R4, R4, 0x1, -R8 ;  /* 0x000000010404b824 */ /* 0x000fe400078e0a08 */
[----:B------:R-:W-:-:S03]  /*20420*/  @!P1 IMAD.MOV R22, RZ, RZ, -R22 ;  /* 0x000000ffff169224 */ /* 0x000fc600078e0a16 */
[----:B------:R-:W-:Y:S02]  /*20430*/  ISETP.GT.U32.AND P3, PT, R8, R4, PT ;  /* 0x000000040800720c */ /* 0x000fe40003f64070 */
[----:B------:R-:W-:Y:S01]  /*20440*/  SEL R24, R11, R22, !P4 ;  /* 0x000000160b187207 */ /* 0x000fe20006000000 */
[----:B------:R-:W-:Y:S02]  /*20450*/  @P0 IMAD.MOV.U32 R22, RZ, RZ, R3 ;  /* 0x000000ffff160224 */ /* 0x000fe400078e0003 */
[--C-:B------:R-:W-:Y:S02]  /*20460*/  @!P5 IMAD.IADD R5, R5, 0x1, -R8.reuse ;  /* 0x000000010505d824 */ /* 0x100fe400078e0a08 */
[----:B------:R-:W-:Y:S01]  /*20470*/  IMAD R24, R24, UR5, RZ ;  /* 0x0000000518187c24 */ /* 0x000fe2000f8e02ff */
[----:B------:R0:W3:Y:S01]  /*20480*/  @P0 LDG.E.U8 R89, desc[UR18][R22.64] ;  /* 0x0000001216590981 */ /* 0x0000e2000c1e1100 */
[----:B------:R-:W1:Y:S04]  /*20490*/  LDCU UR5, c[0x0][0x3b0] ;  /* 0x00007600ff0577ac */ /* 0x000e680008000800 */
[----:B------:R-:W-:Y:S01]  /*204a0*/  @!P3 IMAD.IADD R4, R4, 0x1, -R8 ;  /* 0x000000010404b824 */ /* 0x000fe200078e0a08 */
[----:B------:R-:W-:Y:S01]  /*204b0*/  IADD3 R3, P3, PT, R24, R7, RZ ;  /* 0x0000000718037210 */ /* 0x000fe20007f7e0ff */
[----:B0-----:R-:W-:-:S03]  /*204c0*/  IMAD.MOV.U32 R23, RZ, RZ, R5 ;  /* 0x000000ffff177224 */ /* 0x001fc600078e0005 */
[----:B------:R-:W-:Y:S01]  /*204d0*/  LEA.HI.X.SX32 R5, R24, R6, 0x1, P3 ;  /* 0x0000000618057211 */ /* 0x000fe200018f0eff */
[----:B------:R-:W-:Y:S02]  /*204e0*/  IMAD.MOV.U32 R22, RZ, RZ, R4 ;  /* 0x000000ffff167224 */ /* 0x000fe400078e0004 */
[----:B------:R-:W-:Y:S02]  /*204f0*/  @P0 IMAD.MOV.U32 R24, RZ, RZ, R3 ;  /* 0x000000ffff180224 */ /* 0x000fe400078e0003 */
[----:B------:R-:W-:-:S05]  /*20500*/  @P0 IMAD.MOV.U32 R25, RZ, RZ, R5 ;  /* 0x000000ffff190224 */ /* 0x000fca00078e0005 */
[----:B------:R0:W3:Y:S01]  /*20510*/  @P0 LDG.E.U8 R88, desc[UR18][R24.64] ;  /* 0x0000001218580981 */ /* 0x0000e2000c1e1100 */
[----:B----4-:R-:W-:-:S13]  /*20520*/  ISETP.GT.U32.AND P1, PT, R8, R85, PT ;  /* 0x000000550800720c */ /* 0x010fda0003f24070 */
[----:B------:R-:W-:Y:S01]  /*20530*/  @!P1 IMAD.IADD R85, R85, 0x1, -R8 ;  /* 0x0000000155559824 */ /* 0x000fe200078e0a08 */
[----:B--2---:R-:W-:Y:S02]  /*20540*/  ISETP.GE.AND P6, PT, R13, RZ, PT ;  /* 0x000000ff0d00720c */ /* 0x004fe40003fc6270 */
[----:B------:R-:W2:Y:S01]  /*20550*/  LDL.LU R13, [R1+0x124] ;  /* 0x00012400010d7983 */ /* 0x000ea20000300800 */
[----:B---3--:R-:W-:-:S03]  /*20560*/  ISETP.GE.AND P1, PT, R14, RZ, PT ;  /* 0x000000ff0e00720c */ /* 0x008fc60003f26270 */
[----:B------:R-:W-:Y:S07]  /*20570*/  STL [R1+0x7b8], R3 ;  /* 0x0007b80301007387 */ /* 0x000fee0000100800 */
[----:B------:R-:W-:Y:S01]  /*20580*/  @!P6 IMAD.MOV R23, RZ, RZ, -R23 ;  /* 0x000000ffff17e224 */ /* 0x000fe200078e0a17 */
[C---:B------:R-:W-:Y:S01]  /*20590*/  ISETP.GT.U32.AND P6, PT, R8.reuse, R16, PT ;  /* 0x000000100800720c */ /* 0x040fe20003fc4070 */
[----:B------:R3:W-:Y:S03]  /*205a0*/  STL [R1+0x7b4], R5 ;  /* 0x0007b40501007387 */ /* 0x0007e60000100800 */
[----:B------:R-:W-:Y:S01]  /*205b0*/  SEL R23, R11, R23, !P4 ;  /* 0x000000170b177207 */ /* 0x000fe20006000000 */
[----:B------:R-:W-:Y:S01]  /*205c0*/  @!P1 IMAD.MOV R22, RZ, RZ, -R22 ;  /* 0x000000ffff169224 */ /* 0x000fe200078e0a16 */
[----:B------:R-:W4:Y:S01]  /*205d0*/  LDL.LU R14, [R1+0x120] ;  /* 0x00012000010e7983 */ /* 0x000f220000300800 */
[----:B------:R-:W-:-:S02]  /*205e0*/  ISETP.GT.U32.AND P3, PT, R8, R85, PT ;  /* 0x000000550800720c */ /* 0x000fc40003f64070 */
[----:B0-----:R-:W-:Y:S01]  /*205f0*/  IMAD R24, R23, UR4, RZ ;  /* 0x0000000417187c24 */ /* 0x001fe2000f8e02ff */
[----:B------:R-:W-:Y:S01]  /*20600*/  ISETP.GT.U32.AND P5, PT, R8, R15, PT ;  /* 0x0000000f0800720c */ /* 0x000fe20003fa4070 */
[----:B------:R-:W0:Y:S01]  /*20610*/  LDCU UR4, c[0x0][0x3b0] ;  /* 0x00007600ff0477ac */ /* 0x000e220008000800 */
[----:B------:R-:W-:Y:S02]  /*20620*/  ISETP.GE.AND P1, PT, R10, RZ, PT ;  /* 0x000000ff0a00720c */ /* 0x000fe40003f26270 */
[----:B------:R-:W4:Y:S01]  /*20630*/  LDL R10, [R1+0x11e0] ;  /* 0x0011e000010a7983 */ /* 0x000f220000100800 */
[----:B------:R-:W-:Y:S01]  /*20640*/  @!P6 IMAD.IADD R16, R16, 0x1, -R8 ;  /* 0x000000011010e824 */ /* 0x000fe200078e0a08 */
[----:B------:R-:W-:-:S04]  /*20650*/  IADD3 R4, P6, PT, R24, R7, RZ ;  /* 0x0000000718047210 */ /* 0x000fc80007fde0ff */
[----:B---3--:R-:W-:Y:S01]  /*20660*/  LEA.HI.X.SX32 R5, R24, R6, 0x1, P6 ;  /* 0x0000000618057211 */ /* 0x008fe200030f0eff */
[----:B------:R-:W-:Y:S01]  /*20670*/  @!P3 IMAD.IADD R85, R85, 0x1, -R8 ;  /* 0x000000015555b824 */ /* 0x000fe200078e0a08 */
[----:B------:R3:W-:Y:S04]  /*20680*/  STL [R1+0x7c0], R4 ;  /* 0x0007c00401007387 */ /* 0x0007e80000100800 */
[----:B------:R0:W-:Y:S01]  /*20690*/  STL [R1+0x7bc], R5 ;  /* 0x0007bc0501007387 */ /* 0x0001e20000100800 */
[----:B------:R-:W-:-:S03]  /*206a0*/  ISETP.GE.AND P3, PT, R12, RZ, PT ;  /* 0x000000ff0c00720c */ /* 0x000fc60003f66270 */
[----:B------:R-:W4:Y:S01]  /*206b0*/  LDL R12, [R1+0x11f0] ;  /* 0x0011f000010c7983 */ /* 0x000f220000100800 */
[----:B------:R-:W-:-:S05]  /*206c0*/  @!P5 IMAD.IADD R15, R15, 0x1, -R8 ;  /* 0x000000010f0fd824 */ /* 0x000fca00078e0a08 */
[C---:B------:R-:W-:Y:S02]  /*206d0*/  ISETP.GT.U32.AND P5, PT, R8.reuse, R15, PT ;  /* 0x0000000f0800720c */ /* 0x040fe40003fa4070 */
[----:B------:R-:W-:Y:S01]  /*206e0*/  SEL R22, R11, R22, !P4 ;  /* 0x000000160b167207 */ /* 0x000fe20006000000 */
[----:B------:R-:W-:Y:S01]  /*206f0*/  IMAD.MOV.U32 R23, RZ, RZ, R85 ;  /* 0x000000ffff177224 */ /* 0x000fe200078e0055 */
[----:B------:R-:W-:Y:S01]  /*20700*/  PRMT R87, RZ, 0x7610, R87 ;  /* 0x00007610ff577816 */ /* 0x000fe20000000057 */
[----:B------:R-:W-:Y:S01]  /*20710*/  @P0 IMAD.MOV.U32 R24, RZ, RZ, R4 ;  /* 0x000000ffff180224 */ /* 0x000fe200078e0004 */
[----:B------:R-:W-:Y:S01]  /*20720*/  ISETP.GT.U32.AND P6, PT, R8, R16, PT ;  /* 0x000000100800720c */ /* 0x000fe20003fc4070 */
[----:B-1----:R-:W-:Y:S01]  /*20730*/  IMAD R22, R22, UR5, RZ ;  /* 0x0000000516167c24 */ /* 0x002fe2000f8e02ff */
[----:B------:R-:W4:Y:S01]  /*20740*/  LDL.LU R85, [R1+0x118] ;  /* 0x0001180001557983 */ /* 0x000f220000300800 */
[----:B------:R-:W-:Y:S01]  /*20750*/  @!P1 IMAD.MOV R23, RZ, RZ, -R23 ;  /* 0x000000ffff179224 */ /* 0x000fe200078e0a17 */
[----:B------:R-:W-:Y:S01]  /*20760*/  PRMT R86, RZ, 0x7610, R86 ;  /* 0x00007610ff567816 */ /* 0x000fe20000000056 */
[----:B------:R-:W-:-:S02]  /*20770*/  @P0 IMAD.MOV.U32 R25, RZ, RZ, R5 ;  /* 0x000000ffff190224 */ /* 0x000fc400078e0005 */
[----:B------:R-:W-:Y:S01]  /*20780*/  @!P5 IMAD.IADD R15, R15, 0x1, -R8 ;  /* 0x000000010f0fd824 */ /* 0x000fe200078e0a08 */
[C---:B------:R-:W-:Y:S01]  /*20790*/  IADD3 R3, P1, PT, R22.reuse, R7, RZ ;  /* 0x0000000716037210 */ /* 0x040fe20007f3e0ff */
[----:B------:R-:W1:Y:S01]  /*207a0*/  LDCU UR5, c[0x0][0x3b0] ;  /* 0x00007600ff0577ac */ /* 0x000e620008000800 */
[----:B------:R0:W4:Y:S02]  /*207b0*/  @P0 LDG.E.U8 R87, desc[UR18][R24.64] ;  /* 0x0000001218570981 */ /* 0x000124000c1e1100 */
[----:B---3--:R-:W-:Y:S01]  /*207c0*/  LEA.HI.X.SX32 R4, R22, R6, 0x1, P1 ;  /* 0x0000000616047211 */ /* 0x008fe200008f0eff */
[----:B------:R-:W-:Y:S01]  /*207d0*/  IMAD.MOV.U32 R22, RZ, RZ, R15 ;  /* 0x000000ffff167224 */ /* 0x000fe200078e000f */
[----:B------:R-:W-:Y:S03]  /*207e0*/  STL [R1+0x7c8], R3 ;  /* 0x0007c80301007387 */ /* 0x000fe60000100800 */
[----:B------:R-:W-:-:S02]  /*207f0*/  @!P3 IMAD.MOV R22, RZ, RZ, -R22 ;  /* 0x000000ffff16b224 */ /* 0x000fc400078e0a16 */
[----:B0-----:R-:W-:Y:S02]  /*20800*/  @P0 IMAD.MOV.U32 R24, RZ, RZ, R3 ;  /* 0x000000ffff180224 */ /* 0x001fe400078e0003 */
[----:B------:R-:W-:Y:S01]  /*20810*/  @P0 IMAD.MOV.U32 R25, RZ, RZ, R4 ;  /* 0x000000ffff190224 */ /* 0x000fe200078e0004 */
[----:B------:R0:W-:Y:S01]  /*20820*/  STL [R1+0x7c4], R4 ;  /* 0x0007c40401007387 */ /* 0x0001e20000100800 */
[----:B------:R-:W-:-:S03]  /*20830*/  @!P6 IMAD.IADD R16, R16, 0x1, -R8 ;  /* 0x000000011010e824 */ /* 0x000fc600078e0a08 */
[----:B------:R3:W4:Y:S02]  /*20840*/  @P0 LDG.E.U8 R86, desc[UR18][R24.64] ;  /* 0x0000001218560981 */ /* 0x000724000c1e1100 */
[C---:B---3--:R-:W-:Y:S02]  /*20850*/  SEL R24, R11.reuse, R23, !P4 ;  /* 0x000000170b187207 */ /* 0x048fe40006000000 */
[----:B------:R-:W-:Y:S01]  /*20860*/  SEL R23, R11, R22, !P4 ;  /* 0x000000160b177207 */ /* 0x000fe20006000000 */
[----:B------:R-:W-:Y:S02]  /*20870*/  IMAD.MOV.U32 R22, RZ, RZ, R16 ;  /* 0x000000ffff167224 */ /* 0x000fe400078e0010 */
[----:B------:R-:W-:Y:S01]  /*20880*/  IMAD R24, R24, UR12, RZ ;  /* 0x0000000c18187c24 */ /* 0x000fe2000f8e02ff */
[----:B------:R-:W-:Y:S01]  /*20890*/  PRMT R84, RZ, 0x7610, R84 ;  /* 0x00007610ff547816 */ /* 0x000fe20000000054 */
[----:B------:R-:W-:Y:S01]  /*208a0*/  IMAD R23, R23, UR4, RZ ;  /* 0x0000000417177c24 */ /* 0x000fe2000f8e02ff */
[----:B------:R-:W-:Y:S01]  /*208b0*/  PRMT R83, RZ, 0x7610, R83 ;  /* 0x00007610ff537816 */ /* 0x000fe20000000053 */
[----:B------:R-:W3:Y:S01]  /*208c0*/  LDCU UR4, c[0x0][0x3b0] ;  /* 0x00007600ff0477ac */ /* 0x000ee20008000800 */
[----:B------:R-:W-:-:S02]  /*208d0*/  IADD3 R16, P6, PT, R24, R7, RZ ;  /* 0x0000000718107210 */ /* 0x000fc40007fde0ff */
[----:B------:R-:W-:Y:S01]  /*208e0*/  PRMT R82, RZ, 0x7610, R82 ;  /* 0x00007610ff527816 */ /* 0x000fe20000000052 */
[----:B------:R-:W0:Y:S01]  /*208f0*/  LDCU UR12, c[0x0][0x3b0] ;  /* 0x00007600ff0c77ac */ /* 0x000e220008000800 */
[----:B--2---:R-:W-:-:S13]  /*20900*/  ISETP.GT.U32.AND P5, PT, R8, R13, PT ;  /* 0x0000000d0800720c */ /* 0x004fda0003fa4070 */
[----:B------:R-:W-:-:S05]  /*20910*/  @!P5 IMAD.IADD R13, R13, 0x1, -R8 ;  /* 0x000000010d0dd824 */ /* 0x000fca00078e0a08 */
[----:B------:R-:W-:Y:S02]  /*20920*/  ISETP.GT.U32.AND P3, PT, R8, R13, PT ;  /* 0x0000000d0800720c */ /* 0x000fe40003f64070 */
[----:B----4-:R-:W-:Y:S02]  /*20930*/  ISETP.GE.AND P5, PT, R10, RZ, PT ;  /* 0x000000ff0a00720c */ /* 0x010fe40003fa6270 */
[----:B------:R-:W2:Y:S04]  /*20940*/  LDL R10, [R1+0x11d4] ;  /* 0x0011d400010a7983 */ /* 0x000ea80000100800 */
[----:B------:R-:W4:Y:S05]  /*20950*/  LDL.LU R5, [R1+0x11c] ;  /* 0x00011c0001057983 */ /* 0x000f2a0000300800 */
[----:B------:R-:W-:Y:S01]  /*20960*/  @!P3 IMAD.IADD R13, R13, 0x1, -R8 ;  /* 0x000000010d0db824 */ /* 0x000fe200078e0a08 */
[----:B0-----:R-:W3:Y:S01]  /*20970*/  LDL.LU R4, [R1+0x114] ;  /* 0x0001140001047983 */ /* 0x001ee20000300800 */
[----:B------:R-:W-:Y:S01]  /*20980*/  @!P5 IMAD.MOV R22, RZ, RZ, -R22 ;  /* 0x000000ffff16d224 */ /* 0x000fe200078e0a16 */
[----:B------:R-:W-:-:S02]  /*20990*/  IADD3 R3, P5, PT, R23, R7, RZ ;  /* 0x0000000717037210 */ /* 0x000fc40007fbe0ff */
[----:B------:R-:W-:Y:S04]  /*209a0*/  STL [R1+0x7d0], R16 ;  /* 0x0007d01001007387 */ /* 0x000fe80000100800 */
[----:B------:R0:W-:Y:S01]  /*209b0*/  STL [R1+0x7d8], R3 ;  /* 0x0007d80301007387 */ /* 0x0001e20000100800 */
[----:B------:R-:W-:-:S03]  /*209c0*/  ISETP.GE.AND P3, PT, R12, RZ, PT ;  /* 0x000000ff0c00720c */ /* 0x000fc60003f66270 */
[----:B------:R-:W3:Y:S01]  /*209d0*/  LDL R12, [R1+0x1218] ;  /* 0x00121800010c7983 */ /* 0x000ee20000100800 */
[----:B------:R-:W-:Y:S02]  /*209e0*/  ISETP.GT.U32.AND P1, PT, R8, R14, PT ;  /* 0x0000000e0800720c */ /* 0x000fe40003f24070 */
[-C--:B------:R-:W-:Y:S02]  /*209f0*/  LEA.HI.X.SX32 R25, R24, R6.reuse, 0x1, P6 ;  /* 0x0000000618197211 */ /* 0x080fe400030f0eff */
[----:B------:R-:W-:Y:S02]  /*20a00*/  LEA.HI.X.SX32 R15, R23, R6, 0x1, P5 ;  /* 0x00000006170f7211 */ /* 0x000fe400028f0eff */
[----:B------:R-:W-:Y:S01]  /*20a10*/  SEL R24, R11, R22, !P4 ;  /* 0x000000160b187207 */ /* 0x000fe20006000000 */
[----:B------:R-:W-:Y:S02]  /*20a20*/  @P0 IMAD.MOV.U32 R22, RZ, RZ, R16 ;  /* 0x000000ffff160224 */ /* 0x000fe400078e0010 */
[----:B------:R-:W-:-:S04]  /*20a30*/  @P0 IMAD.MOV.U32 R23, RZ, RZ, R25 ;  /* 0x000000ffff170224 */ /* 0x000fc800078e0019 */
[----:B------:R-:W-:Y:S01]  /*20a40*/  @!P1 IMAD.IADD R14, R14, 0x1, -R8 ;  /* 0x000000010e0e9824 */ /* 0x000fe200078e0a08 */
[----:B------:R0:W3:Y:S04]  /*20a50*/  @P0 LDG.E.U8 R84, desc[UR18][R22.64] ;  /* 0x0000001216540981 */ /* 0x0000e8000c1e1100 */
[C---:B------:R-:W-:Y:S02]  /*20a60*/  ISETP.GT.U32.AND P1, PT, R8.reuse, R14, PT ;  /* 0x0000000e0800720c */ /* 0x040fe40003f24070 */
[----:B------:R-:W-:Y:S01]  /*20a70*/  ISETP.GT.U32.AND P6, PT, R8, R85, PT ;  /* 0x000000550800720c */ /* 0x000fe20003fc4070 */
[----:B0-----:R-:W-:Y:S02]  /*20a80*/  @P0 IMAD.MOV.U32 R22, RZ, RZ, R3 ;  /* 0x000000ffff160224 */ /* 0x001fe400078e0003 */
[----:B------:R-:W-:-:S05]  /*20a90*/  @P0 IMAD.MOV.U32 R23, RZ, RZ, R15 ;  /* 0x000000ffff170224 */ /* 0x000fca00078e000f */
[----:B------:R0:W3:Y:S01]  /*20aa0*/  @P0 LDG.E.U8 R83, desc[UR18][R22.64] ;  /* 0x0000001216530981 */ /* 0x0000e2000c1e1100 */
[----:B-1----:R-:W-:Y:S01]  /*20ab0*/  IMAD R24, R24, UR5, RZ ;  /* 0x0000000518187c24 */ /* 0x002fe2000f8e02ff */
[----:B------:R-:W-:Y:S02]  /*20ac0*/  PRMT R81, RZ, 0x7610, R81 ;  /* 0x00007610ff517816 */ /* 0x000fe40000000051 */
[----:B------:R1:W-:Y:S01]  /*20ad0*/  STL [R1+0x7cc], R25 ;  /* 0x0007cc1901007387 */ /* 0x0003e20000100800 */
[----:B------:R-:W-:Y:S01]  /*20ae0*/  @!P1 IMAD.IADD R14, R14, 0x1, -R8 ;  /* 0x000000010e0e9824 */ /* 0x000fe200078e0a08 */
[----:B------:R-:W1:Y:S01]  /*20af0*/  LDCU UR5, c[0x0][0x3b0] ;  /* 0x00007600ff0577ac */ /* 0x000e620008000800 */
[----:B0-----:R-:W-:Y:S01]  /*20b00*/  IMAD.MOV.U32 R22, RZ, RZ, R13 ;  /* 0x000000ffff167224 */ /* 0x001fe200078e000d */
[----:B------:R-:W-:Y:S03]  /*20b10*/  STL [R1+0x7d4], R15 ;  /* 0x0007d40f01007387 */ /* 0x000fe60000100800 */
[----:B------:R-:W-:Y:S01]  /*20b20*/  @!P3 IMAD.MOV R22, RZ, RZ, -R22 ;  /* 0x000000ffff16b224 */ /* 0x000fe200078e0a16 */
[----:B------:R-:W-:Y:S01]  /*20b30*/  IADD3 R3, P3, PT, R24, R7, RZ ;  /* 0x0000000718037210 */ /* 0x000fe20007f7e0ff */
[----:B------:R-:W-:-:S03]  /*20b40*/  @!P6 IMAD.IADD R85, R85, 0x1, -R8 ;  /* 0x000000015555e824 */ /* 0x000fc600078e0a08 */
[----:B------:R-:W-:Y:S01]  /*20b50*/  SEL R23, R11, R22, !P4 ;  /* 0x000000160b177207 */ /* 0x000fe20006000000 */
[----:B------:R-:W-:Y:S01]  /*20b60*/  IMAD.MOV.U32 R22, RZ, RZ, R14 ;  /* 0x000000ffff167224 */ /* 0x000fe200078e000e */
[----:B------:R-:W-:-:S03]  /*20b70*/  LEA.HI.X.SX32 R13, R24, R6, 0x1, P3 ;  /* 0x00000006180d7211 */ /* 0x000fc600018f0eff */
[----:B------:R-:W-:Y:S01]  /*20b80*/  IMAD R23, R23, UR13, RZ ;  /* 0x0000000d17177c24 */ /* 0x000fe2000f8e02ff */
[----:B------:R-:W-:Y:S01]  /*20b90*/  ISETP.GT.U32.AND P6, PT, R8, R85, PT ;  /* 0x000000550800720c */ /* 0x000fe20003fc4070 */
[----:B------:R-:W-:Y:S01]  /*20ba0*/  @P0 IMAD.MOV.U32 R24, RZ, RZ, R3 ;  /* 0x000000ffff180224 */ /* 0x000fe200078e0003 */
[----:B------:R-:W-:Y:S01]  /*20bb0*/  PRMT R80, RZ, 0x7610, R80 ;  /* 0x00007610ff507816 */ /* 0x000fe20000000050 */
[----:B-1----:R-:W-:Y:S01]  /*20bc0*/  @P0 IMAD.MOV.U32 R25, RZ, RZ, R13 ;  /* 0x000000ffff190224 */ /* 0x002fe200078e000d */
[----:B------:R-:W-:Y:S01]  /*20bd0*/  PRMT R79, RZ, 0x7610, R79 ;  /* 0x00007610ff4f7816 */ /* 0x000fe2000000004f */
[----:B------:R-:W0:Y:S03]  /*20be0*/  LDCU UR13, c[0x0][0x3b0] ;  /* 0x00007600ff0d77ac */ /* 0x000e260008000800 */
[----:B------:R1:W3:Y:S05]  /*20bf0*/  @P0 LDG.E.U8 R82, desc[UR18][R24.64] ;  /* 0x0000001218520981 */ /* 0x0002ea000c1e1100 */
[----:B------:R-:W-:Y:S01]  /*20c00*/  @!P6 IMAD.IADD R85, R85, 0x1, -R8 ;  /* 0x000000015555e824 */ /* 0x000fe200078e0a08 */
[----:B--2---:R-:W-:-:S02]  /*20c10*/  ISETP.GE.AND P5, PT, R10, RZ, PT ;  /* 0x000000ff0a00720c */ /* 0x004fc40003fa6270 */
[----:B------:R-:W2:Y:S01]  /*20c20*/  LDL.LU R10, [R1+0x10c] ;  /* 0x00010c00010a7983 */ /* 0x000ea20000300800 */
[----:B----4-:R-:W-:-:S03]  /*20c30*/  ISETP.GT.U32.AND P1, PT, R8, R5, PT ;  /* 0x000000050800720c */ /* 0x010fc60003f24070 */
[----:B------:R4:W-:Y:S04]  /*20c40*/  STL [R1+0x7e0], R3 ;  /* 0x0007e00301007387 */ /* 0x0009e80000100800 */
[----:B------:R0:W-:Y:S03]  /*20c50*/  STL [R1+0x7dc], R13 ;  /* 0x0007dc0d01007387 */ /* 0x0001e60000100800 */
[----:B------:R-:W-:Y:S01]  /*20c60*/  @!P5 IMAD.MOV R22, RZ, RZ, -R22 ;  /* 0x000000ffff16d224 */ /* 0x000fe200078e0a16 */
[----:B----4-:R-:W-:Y:S02]  /*20c70*/  IADD3 R3, P5, PT, R23, R7, RZ ;  /* 0x0000000717037210 */ /* 0x010fe40007fbe0ff */
[----:B------:R-:W-:Y:S01]  /*20c80*/  @!P1 IMAD.IADD R5, R5, 0x1, -R8 ;  /* 0x0000000105059824 */ /* 0x000fe200078e0a08 */
[----:B0-----:R-:W4:Y:S01]  /*20c90*/  LDL R13, [R1+0x1214] ;  /* 0x00121400010d7983 */ /* 0x001f220000100800 */
[----:B---3--:R-:W-:-:S03]  /*20ca0*/  ISETP.GE.AND P1, PT, R12, RZ, PT ;  /* 0x000000ff0c00720c */ /* 0x008fc60003f26270 */
[----:B------:R-:W3:Y:S01]  /*20cb0*/  LDL.LU R15, [R1+0x104] ;  /* 0x00010400010f7983 */ /* 0x000ee20000300800 */
[----:B------:R-:W-:-:S03]  /*20cc0*/  SEL R22, R11, R22, !P4 ;  /* 0x000000160b167207 */ /* 0x000fc60006000000 */
[----:B------:R-:W3:Y:S01]  /*20cd0*/  LDL R14, [R1+0x1200] ;  /* 0x00120000010e7983 */ /* 0x000ee20000100800 */
[----:B------:R-:W-:Y:S01]  /*20ce0*/  LEA.HI.X.SX32 R12, R23, R6, 0x1, P5 ;  /* 0x00000006170c7211 */ /* 0x000fe200028f0eff */
[----:B-1----:R-:W-:Y:S02]  /*20cf0*/  IMAD R24, R22, UR4, RZ ;  /* 0x0000000416187c24 */ /* 0x002fe4000f8e02ff */
        /* <DEDUP_REMOVED lines=21> */
[----:B------:R-:W-:-:S04]  /*20e50*/  @P0 IMAD.MOV.U32 R22, RZ, RZ, R3 ;  /* 0x000000ffff160224 */ /* 0x000fc800078e0003 */
[----:B------:R-:W-:Y:S01]  /*20e60*/  IMAD R24, R24, UR5, RZ ;  /* 0x0000000518187c24 */ /* 0x000fe2000f8e02ff */
[----:B------:R0:W3:Y:S01]  /*20e70*/  @P0 LDG.E.U8 R80, desc[UR18][R22.64] ;  /* 0x0000001216500981 */ /* 0x0000e2000c1e1100 */
[--C-:B------:R-:W-:Y:S01]  /*20e80*/  @!P5 IMAD.IADD R5, R5, 0x1, -R8.reuse ;  /* 0x000000010505d824 */ /* 0x100fe200078e0a08 */
[----:B------:R-:W1:Y:S03]  /*20e90*/  LDCU UR5, c[0x0][0x3b0] ;  /* 0x00007600ff0577ac */ /* 0x000e660008000800 */
        /* <DEDUP_REMOVED lines=8> */
[----:B--2---:R-:W-:-:S13]  /*20f20*/  ISETP.GT.U32.AND P1, PT, R8, R10, PT ;  /* 0x0000000a0800720c */ /* 0x004fda0003f24070 */
[----:B------:R-:W-:Y:S01]  /*20f30*/  @!P1 IMAD.IADD R10, R10, 0x1, -R8 ;  /* 0x000000010a0a9824 */ /* 0x000fe200078e0a08 */
[----:B----4-:R-:W-:Y:S02]  /*20f40*/  ISETP.GE.AND P6, PT, R13, RZ, PT ;  /* 0x000000ff0d00720c */ /* 0x010fe40003fc6270 */
[----:B------:R-:W2:Y:S01]  /*20f50*/  LDL.LU R13, [R1+0xfc] ;  /* 0x0000fc00010d7983 */ /* 0x000ea20000300800 */
[----:B---3--:R-:W-:-:S03]  /*20f60*/  ISETP.GE.AND P1, PT, R14, RZ, PT ;  /* 0x000000ff0e00720c */ /* 0x008fc60003f26270 */
[----:B------:R-:W-:Y:S07]  /*20f70*/  STL [R1+0x808], R3 ;  /* 0x0008080301007387 */ /* 0x000fee0000100800 */
[----:B------:R-:W-:Y:S01]  /*20f80*/  @!P6 IMAD.MOV R23, RZ, RZ, -R23 ;  /* 0x000000ffff17e224 */ /* 0x000fe200078e0a17 */
[----:B------:R3:W-:Y:S01]  /*20f90*/  STL [R1+0x804], R5 ;  /* 0x0008040501007387 */ /* 0x0007e20000100800 */
[----:B------:R-:W-:-:S03]  /*20fa0*/  ISETP.GT.U32.AND P6, PT, R8, R16, PT ;  /* 0x000000100800720c */ /* 0x000fc60003fc4070 */
[----:B------:R-:W4:Y:S01]  /*20fb0*/  LDL.LU R14, [R1+0xf8] ;  /* 0x0000f800010e7983 */ /* 0x000f220000300800 */
[----:B------:R-:W-:Y:S01]  /*20fc0*/  @!P1 IMAD.MOV R22, RZ, RZ, -R22 ;  /* 0x000000ffff169224 */ /* 0x000fe200078e0a16 */
[----:B------:R-:W-:Y:S02]  /*20fd0*/  SEL R23, R11, R23, !P4 ;  /* 0x000000170b177207 */ /* 0x000fe40006000000 */
[----:B------:R-:W-:Y:S02]  /*20fe0*/  ISETP.GT.U32.AND P3, PT, R8, R10, PT ;  /* 0x0000000a0800720c */ /* 0x000fe40003f64070 */
[----:B------:R-:W-:Y:S02]  /*20ff0*/  ISETP.GE.AND P1, PT, R85, RZ, PT ;  /* 0x000000ff5500720c */ /* 0x000fe40003f26270 */
[----:B------:R-:W4:Y:S01]  /*21000*/  LDL R85, [R1+0x11fc] ;  /* 0x0011fc0001557983 */ /* 0x000f220000100800 */
[----:B0-----:R-:W-:Y:S02]  /*21010*/  IMAD R24, R23, UR4, RZ ;  /* 0x0000000417187c24 */ /* 0x001fe4000f8e02ff */
[----:B------:R-:W-:Y:S01]  /*21020*/  @!P6 IMAD.IADD R16, R16, 0x1, -R8 ;  /* 0x000000011010e824 */ /* 0x000fe200078e0a08 */
[----:B------:R-:W-:-:S05]  /*21030*/  ISETP.GT.U32.AND P5, PT, R8, R15, PT ;  /* 0x0000000f0800720c */ /* 0x000fca0003fa4070 */
[----:B------:R-:W-:Y:S01]  /*21040*/  @!P3 IMAD.IADD R10, R10, 0x1, -R8 ;  /* 0x000000010a0ab824 */ /* 0x000fe200078e0a08 */
[C---:B------:R-:W-:Y:S01]  /*21050*/  IADD3 R4, P6, PT, R24.reuse, R7, RZ ;  /* 0x0000000718047210 */ /* 0x040fe20007fde0ff */
[----:B------:R-:W0:Y:S03]  /*21060*/  LDCU UR4, c[0x0][0x3b0] ;  /* 0x00007600ff0477ac */ /* 0x000e260008000800 */
[----:B---3--:R-:W-:Y:S01]  /*21070*/  LEA.HI.X.SX32 R5, R24, R6, 0x1, P6 ;  /* 0x0000000618057211 */ /* 0x008fe200030f0eff */
        /* <DEDUP_REMOVED lines=12> */
[----:B------:R-:W4:Y:S05]  /*21140*/  LDL.LU R10, [R1+0xf0] ;  /* 0x0000f000010a7983 */ /* 0x000f2a0000300800 */
[----:B------:R-:W-:Y:S01]  /*21150*/  @!P5 IMAD.IADD R15, R15, 0x1, -R8 ;  /* 0x000000010f0fd824 */ /* 0x000fe200078e0a08 */
[----:B------:R-:W-:Y:S01]  /*21160*/  PRMT R77, RZ, 0x7610, R77 ;  /* 0x00007610ff4d7816 */ /* 0x000fe2000000004d */
[----:B------:R-:W-:Y:S01]  /*21170*/  @!P1 IMAD.MOV R23, RZ, RZ, -R23 ;  /* 0x000000ffff179224 */ /* 0x000fe200078e0a17 */
[C---:B------:R-:W-:Y:S01]  /*21180*/  IADD3 R3, P1, PT, R22.reuse, R7, RZ ;  /* 0x0000000716037210 */ /* 0x040fe20007f3e0ff */
[----:B------:R-:W-:Y:S01]  /*21190*/  @P0 IMAD.MOV.U32 R25, RZ, RZ, R5 ;  /* 0x000000ffff190224 */ /* 0x000fe200078e0005 */
[----:B------:R-:W1:Y:S02]  /*211a0*/  LDCU UR5, c[0x0][0x3b0] ;  /* 0x00007600ff0577ac */ /* 0x000e640008000800 */
[----:B---3--:R-:W-:Y:S01]  /*211b0*/  LEA.HI.X.SX32 R4, R22, R6, 0x1, P1 ;  /* 0x0000000616047211 */ /* 0x008fe200008f0eff */
[----:B------:R-:W-:Y:S01]  /*211c0*/  IMAD.MOV.U32 R22, RZ, RZ, R15 ;  /* 0x000000ffff167224 */ /* 0x000fe200078e000f */
[----:B------:R-:W-:Y:S04]  /*211d0*/  STL [R1+0x818], R3 ;  /* 0x0008180301007387 */ /* 0x000fe80000100800 */
[----:B------:R3:W4:Y:S01]  /*211e0*/  @P0 LDG.E.U8 R78, desc[UR18][R24.64] ;  /* 0x00000012184e0981 */ /* 0x000722000c1e1100 */
[----:B------:R-:W-:-:S03]  /*211f0*/  @!P3 IMAD.MOV R22, RZ, RZ, -R22 ;  /* 0x000000ffff16b224 */ /* 0x000fc600078e0a16 */
[----:B------:R0:W-:Y:S01]  /*21200*/  STL [R1+0x814], R4 ;  /* 0x0008140401007387 */ /* 0x0001e20000100800 */
[----:B---3--:R-:W-:Y:S02]  /*21210*/  @P0 IMAD.MOV.U32 R24, RZ, RZ, R3 ;  /* 0x000000ffff180224 */ /* 0x008fe400078e0003 */
[----:B------:R-:W-:Y:S02]  /*21220*/  @P0 IMAD.MOV.U32 R25, RZ, RZ, R4 ;  /* 0x000000ffff190224 */ /* 0x000fe400078e0004 */
[----:B------:R-:W-:-:S03]  /*21230*/  @!P6 IMAD.IADD R16, R16, 0x1, -R8 ;  /* 0x000000011010e824 */ /* 0x000fc600078e0a08 */
[----:B------:R3:W4:Y:S02]  /*21240*/  @P0 LDG.E.U8 R77, desc[UR18][R24.64] ;  /* 0x00000012184d0981 */ /* 0x000724000c1e1100 */
[C---:B---3--:R-:W-:Y:S02]  /*21250*/  SEL R24, R11.reuse, R23, !P4 ;  /* 0x000000170b187207 */ /* 0x048fe40006000000 */
[----:B------:R-:W-:Y:S01]  /*21260*/  SEL R23, R11, R22, !P4 ;  /* 0x000000160b177207 */ /* 0x000fe20006000000 */
[----:B------:R-:W-:Y:S02]  /*21270*/  IMAD.MOV.U32 R22, RZ, RZ, R16 ;  /* 0x000000ffff167224 */ /* 0x000fe400078e0010 */
[----:B------:R-:W-:Y:S01]  /*21280*/  IMAD R24, R24, UR12, RZ ;  /* 0x0000000c18187c24 */ /* 0x000fe2000f8e02ff */
[----:B------:R-:W-:Y:S01]  /*21290*/  PRMT R76, RZ, 0x7610, R76 ;  /* 0x00007610ff4c7816 */ /* 0x000fe2000000004c */
[----:B0-----:R-:W-:Y:S01]  /*212a0*/  IMAD R23, R23, UR4, RZ ;  /* 0x0000000417177c24 */ /* 0x001fe2000f8e02ff */
[----:B------:R-:W-:Y:S01]  /*212b0*/  PRMT R75, RZ, 0x7610, R75 ;  /* 0x00007610ff4b7816 */ /* 0x000fe2000000004b */
[----:B------:R-:W0:Y:S01]  /*212c0*/  LDCU UR4, c[0x0][0x3b0] ;  /* 0x00007600ff0477ac */ /* 0x000e220008000800 */
[----:B------:R-:W-:-:S02]  /*212d0*/  IADD3 R16, P6, PT, R24, R7, RZ ;  /* 0x0000000718107210 */ /* 0x000fc40007fde0ff */
[----:B------:R-:W-:Y:S01]  /*212e0*/  PRMT R74, RZ, 0x7610, R74 ;  /* 0x00007610ff4a7816 */ /* 0x000fe2000000004a */
[----:B------:R-:W3:Y:S01]  /*212f0*/  LDCU UR12, c[0x0][0x3b0] ;  /* 0x00007600ff0c77ac */ /* 0x000ee20008000800 */
[----:B--2---:R-:W-:-:S13]  /*21300*/  ISETP.GT.U32.AND P5, PT, R8, R13, PT ;  /* 0x0000000d0800720c */ /* 0x004fda0003fa4070 */
[----:B------:R-:W-:-:S05]  /*21310*/  @!P5 IMAD.IADD R13, R13, 0x1, -R8 ;  /* 0x000000010d0dd824 */ /* 0x000fca00078e0a08 */
[----:B------:R-:W-:Y:S02]  /*21320*/  ISETP.GT.U32.AND P3, PT, R8, R13, PT ;  /* 0x0000000d0800720c */ /* 0x000fe40003f64070 */
[----:B----4-:R-:W-:Y:S02]  /*21330*/  ISETP.GE.AND P5, PT, R85, RZ, PT ;  /* 0x000000ff5500720c */ /* 0x010fe40003fa6270 */
[----:B------:R-:W2:Y:S04]  /*21340*/  LDL R85, [R1+0x1224] ;  /* 0x0012240001557983 */ /* 0x000ea80000100800 */
[----:B------:R-:W4:Y:S05]  /*21350*/  LDL.LU R5, [R1+0xf4] ;  /* 0x0000f40001057983 */ /* 0x000f2a0000300800 */
[----:B------:R-:W-:Y:S01]  /*21360*/  @!P3 IMAD.IADD R13, R13, 0x1, -R8 ;  /* 0x000000010d0db824 */ /* 0x000fe200078e0a08 */
[----:B------:R-:W3:Y:S01]  /*21370*/  LDL.LU R4, [R1+0xec] ;  /* 0x0000ec0001047983 */ /* 0x000ee20000300800 */
        /* <DEDUP_REMOVED lines=14> */
[----:B------:R-:W-:Y:S01]  /*21460*/  ISETP.GT.U32.AND P1, PT, R8, R14, PT ;  /* 0x0000000e0800720c */ /* 0x000fe20003f24070 */
[----:B0-----:R-:W-:Y:S02]  /*21470*/  @P0 IMAD.MOV.U32 R22, RZ, RZ, R3 ;  /* 0x000000ffff160224 */ /* 0x001fe400078e0003 */
[----:B------:R-:W-:Y:S01]  /*21480*/  @P0 IMAD.MOV.U32 R23, RZ, RZ, R15 ;  /* 0x000000ffff170224 */ /* 0x000fe200078e000f */
[----:B------:R0:W-:Y:S01]  /*21490*/  STL [R1+0x81c], R25 ;  /* 0x00081c1901007387 */ /* 0x0001e20000100800 */
[----:B-1----:R-:W-:Y:S01]  /*214a0*/  IMAD R24, R24, UR5, RZ ;  /* 0x0000000518187c24 */ /* 0x002fe2000f8e02ff */
[----:B------:R-:W-:Y:S01]  /*214b0*/  ISETP.GT.U32.AND P6, PT, R8, R10, PT ;  /* 0x0000000a0800720c */ /* 0x000fe20003fc4070 */
[----:B------:R-:W1:Y:S01]  /*214c0*/  LDCU UR5, c[0x0][0x3b0] ;  /* 0x00007600ff0577ac */ /* 0x000e620008000800 */
[----:B------:R0:W3:Y:S04]  /*214d0*/  @P0 LDG.E.U8 R75, desc[UR18][R22.64] ;  /* 0x00000012164b0981 */ /* 0x0000e8000c1e1100 */
[----:B------:R1:W-:Y:S01]  /*214e0*/  STL [R1+0x834], R15 ;  /* 0x0008340f01007387 */ /* 0x0003e20000100800 */
[----:B0-----:R-:W-:-:S04]  /*214f0*/  IMAD.MOV.U32 R22, RZ, RZ, R13 ;  /* 0x000000ffff167224 */ /* 0x001fc800078e000d */
[----:B------:R-:W-:Y:S01]  /*21500*/  @!P3 IMAD.MOV R22, RZ, RZ, -R22 ;  /* 0x000000ffff16b224 */ /* 0x000fe200078e0a16 */
[----:B------:R-:W-:Y:S01]  /*21510*/  IADD3 R3, P3, PT, R24, R7, RZ ;  /* 0x0000000718037210 */ /* 0x000fe20007f7e0ff */
[----:B------:R-:W-:-:S03]  /*21520*/  @!P1 IMAD.IADD R14, R14, 0x1, -R8 ;  /* 0x000000010e0e9824 */ /* 0x000fc600078e0a08 */
[----:B------:R-:W-:Y:S02]  /*21530*/  LEA.HI.X.SX32 R13, R24, R6, 0x1, P3 ;  /* 0x00000006180d7211 */ /* 0x000fe400018f0eff */
[----:B------:R-:W-:Y:S01]  /*21540*/  SEL R23, R11, R22, !P4 ;  /* 0x000000160b177207 */ /* 0x000fe20006000000 */
[----:B------:R-:W-:Y:S02]  /*21550*/  IMAD.MOV.U32 R22, RZ, RZ, R14 ;  /* 0x000000ffff167224 */ /* 0x000fe400078e000e */
[----:B------:R-:W-:Y:S02]  /*21560*/  @P0 IMAD.MOV.U32 R25, RZ, RZ, R13 ;  /* 0x000000ffff190224 */ /* 0x000fe400078e000d */
[----:B------:R-:W-:Y:S01]  /*21570*/  IMAD R23, R23, UR13, RZ ;  /* 0x0000000d17177c24 */ /* 0x000fe2000f8e02ff */
[----:B------:R-:W-:Y:S01]  /*21580*/  PRMT R73, RZ, 0x7610, R73 ;  /* 0x00007610ff497816 */ /* 0x000fe20000000049 */
[----:B------:R-:W-:Y:S01]  /*21590*/  @P0 IMAD.MOV.U32 R24, RZ, RZ, R3 ;  /* 0x000000ffff180224 */ /* 0x000fe200078e0003 */
[----:B------:R-:W-:Y:S01]  /*215a0*/  PRMT R72, RZ, 0x7610, R72 ;  /* 0x00007610ff487816 */ /* 0x000fe20000000048 */
[----:B------:R-:W-:Y:S01]  /*215b0*/  @!P6 IMAD.IADD R10, R10, 0x1, -R8 ;  /* 0x000000010a0ae824 */ /* 0x000fe200078e0a08 */
[----:B------:R-:W-:Y:S01]  /*215c0*/  PRMT R71, RZ, 0x7610, R71 ;  /* 0x00007610ff477816 */ /* 0x000fe20000000047 */
[----:B------:R-:W0:Y:S01]  /*215d0*/  LDCU UR13, c[0x0][0x3b0] ;  /* 0x00007600ff0d77ac */ /* 0x000e220008000800 */
[----:B------:R0:W3:Y:S02]  /*215e0*/  @P0 LDG.E.U8 R74, desc[UR18][R24.64] ;  /* 0x00000012184a0981 */ /* 0x0000e4000c1e1100 */
[----:B------:R-:W-:-:S13]  /*215f0*/  ISETP.GT.U32.AND P6, PT, R8, R10, PT ;  /* 0x0000000a0800720c */ /* 0x000fda0003fc4070 */
[----:B------:R-:W-:Y:S01]  /*21600*/  @!P6 IMAD.IADD R10, R10, 0x1, -R8 ;  /* 0x000000010a0ae824 */ /* 0x000fe200078e0a08 */
[----:B--2---:R-:W-:Y:S02]  /*21610*/  ISETP.GE.AND P5, PT, R85, RZ, PT ;  /* 0x000000ff5500720c */ /* 0x004fe40003fa6270 */
[----:B------:R-:W2:Y:S01]  /*21620*/  LDL.LU R85, [R1+0xe4] ;  /* 0x0000e40001557983 */ /* 0x000ea20000300800 */
[----:B----4-:R-:W-:-:S03]  /*21630*/  ISETP.GT.U32.AND P1, PT, R8, R5, PT ;  /* 0x000000050800720c */ /* 0x010fc60003f24070 */
[----:B------:R-:W-:Y:S04]  /*21640*/  STL [R1+0x840], R3 ;  /* 0x0008400301007387 */ /* 0x000fe80000100800 */
[----:B------:R4:W-:Y:S04]  /*21650*/  STL [R1+0x83c], R13 ;  /* 0x00083c0d01007387 */ /* 0x0009e80000100800 */
[----:B------:R-:W2:Y:S04]  /*21660*/  LDL R14, [R1+0x1230] ;  /* 0x00123000010e7983 */ /* 0x000ea80000100800 */
[----:B-1----:R-:W2:Y:S01]  /*21670*/  LDL.LU R15, [R1+0xe8] ;  /* 0x0000e800010f7983 */ /* 0x002ea20000300800 */
[----:B------:R-:W-:-:S03]  /*21680*/  @!P5 IMAD.MOV R22, RZ, RZ, -R22 ;  /* 0x000000ffff16d224 */ /* 0x000fc600078e0a16 */
[----:B----4-:R-:W4:Y:S01]  /*21690*/  LDL R13, [R1+0x1220] ;  /* 0x00122000010d7983 */ /* 0x010f220000100800 */
[----:B------:R-:W-:Y:S01]  /*216a0*/  IADD3 R3, P5, PT, R23, R7, RZ ;  /* 0x0000000717037210 */ /* 0x000fe20007fbe0ff */
[----:B------:R-:W-:Y:S01]  /*216b0*/  @!P1 IMAD.IADD R5, R5, 0x1, -R8 ;  /* 0x0000000105059824 */ /* 0x000fe200078e0a08 */
[----:B---3--:R-:W-:Y:S02]  /*216c0*/  ISETP.GE.AND P1, PT, R12, RZ, PT ;  /* 0x000000ff0c00720c */ /* 0x008fe40003f26270 */
[----:B------:R-:W-:Y:S01]  /*216d0*/  LEA.HI.X.SX32 R12, R23, R6, 0x1, P5 ;  /* 0x00000006170c7211 */ /* 0x000fe200028f0eff */
[----:B------:R-:W-:Y:S04]  /*216e0*/  STL [R1+0x848], R3 ;  /* 0x0008480301007387 */ /* 0x000fe80000100800 */
[----:B------:R-:W3:Y:S01]  /*216f0*/  LDL.LU R16, [R1+0xdc] ;  /* 0x0000dc0001107983 */ /* 0x000ee20000300800 */
[----:B------:R-:W-:-:S03]  /*21700*/  @P0 IMAD.MOV.U32 R23, RZ, RZ, R12 ;  /* 0x000000ffff170224 */ /* 0x000fc600078e000c */
[----:B------:R1:W-:Y:S01]  /*21710*/  STL [R1+0x844], R12 ;  /* 0x0008440c01007387 */ /* 0x0003e20000100800 */
[----:B------:R-:W-:-:S03]  /*21720*/  SEL R22, R11, R22, !P4 ;  /* 0x000000160b167207 */ /* 0x000fc60006000000 */
[----:B-1----:R-:W3:Y:S02]  /*21730*/  LDL R12, [R1+0x121c] ;  /* 0x00121c00010c7983 */ /* 0x002ee40000100800 */
[----:B0-----:R-:W-:Y:S01]  /*21740*/  IMAD R24, R22, UR4, RZ ;  /* 0x0000000416187c24 */ /* 0x001fe2000f8e02ff */
[C---:B------:R-:W-:Y:S01]  /*21750*/  ISETP.GT.U32.AND P3, PT, R8.reuse, R4, PT ;  /* 0x000000040800720c */ /* 0x040fe20003f64070 */
[----:B------:R-:W-:Y:S01]  /*21760*/  @P0 IMAD.MOV.U32 R22, RZ, RZ, R3 ;  /* 0x000000ffff160224 */ /* 0x000fe200078e0003 */
[----:B------:R-:W-:Y:S01]  /*21770*/  ISETP.GT.U32.AND P5, PT, R8, R5, PT ;  /* 0x000000050800720c */ /* 0x000fe20003fa4070 */
[----:B------:R-:W0:Y:S01]  /*21780*/  LDCU UR4, c[0x0][0x3b0] ;  /* 0x00007600ff0477ac */ /* 0x000e220008000800 */
[C---:B------:R-:W-:Y:S02]  /*21790*/  IADD3 R3, P6, PT, R24.reuse, R7, RZ ;  /* 0x0000000718037210 */ /* 0x040fe40007fde0ff */
[----:B------:R1:W3:Y:S04]  /*217a0*/  @P0 LDG.E.U8 R73, desc[UR18][R22.64] ;  /* 0x0000001216490981 */ /* 0x0002e8000c1e1100 */
[----:B------:R-:W-:Y:S01]  /*217b0*/  STL [R1+0x850], R3 ;  /* 0x0008500301007387 */ /* 0x000fe20000100800 */
[----:B-1----:R-:W-:Y:S01]  /*217c0*/  IMAD.MOV.U32 R22, RZ, RZ, R10 ;  /* 0x000000ffff167224 */ /* 0x002fe200078e000a */
[----:B------:R-:W-:-:S05]  /*217d0*/  LEA.HI.X.SX32 R10, R24, R6, 0x1, P6 ;  /* 0x00000006180a7211 */ /* 0x000fca00030f0eff */
[----:B------:R1:W-:Y:S01]  /*217e0*/  STL [R1+0x84c], R10 ;  /* 0x00084c0a01007387 */ /* 0x0003e20000100800 */
[----:B------:R-:W-:-:S03]  /*217f0*/  @P0 IMAD.MOV.U32 R23, RZ, RZ, R10 ;  /* 0x000000ffff170224 */ /* 0x000fc600078e000a */
[----:B-1----:R-:W3:Y:S01]  /*21800*/  LDL R10, [R1+0x1274] ;  /* 0x00127400010a7983 */ /* 0x002ee20000100800 */
        /* <DEDUP_REMOVED lines=8> */
[----:B------:R-:W0:Y:S03]  /*21890*/  LDCU UR5, c[0x0][0x3b0] ;  /* 0x00007600ff0577ac */ /* 0x000e260008000800 */
[----:B------:R-:W-:Y:S01]  /*218a0*/  @!P3 IMAD.IADD R4, R4, 0x1, -R8 ;  /* 0x000000010404b824 */ /* 0x000fe200078e0a08 */
[----:B------:R-:W-:Y:S01]  /*218b0*/  IADD3 R3, P3, PT, R24, R7, RZ ;  /* 0x0000000718037210 */ /* 0x000fe20007f7e0ff */
[----:B-1----:R-:W-:-:S03]  /*218c0*/  IMAD.MOV.U32 R23, RZ, RZ, R5 ;  /* 0x000000ffff177224 */ /* 0x002fc600078e0005 */
[----:B------:R-:W-:Y:S01]  /*218d0*/  LEA.HI.X.SX32 R5, R24, R6, 0x1, P3 ;  /* 0x0000000618057211 */ /* 0x000fe200018f0eff */
[----:B------:R-:W-:Y:S02]  /*218e0*/  IMAD.MOV.U32 R22, RZ, RZ, R4 ;  /* 0x000000ffff167224 */ /* 0x000fe400078e0004 */
[----:B------:R-:W-:Y:S02]  /*218f0*/  @P0 IMAD.MOV.U32 R24, RZ, RZ, R3 ;  /* 0x000000ffff180224 */ /* 0x000fe400078e0003 */
[----:B------:R-:W-:-:S05]  /*21900*/  @P0 IMAD.MOV.U32 R25, RZ, RZ, R5 ;  /* 0x000000ffff190224 */ /* 0x000fca00078e0005 */
[----:B------:R0:W3:Y:S01]  /*21910*/  @P0 LDG.E.U8 R71, desc[UR18][R24.64] ;  /* 0x0000001218470981 */ /* 0x0000e2000c1e1100 */
[----:B--2---:R-:W-:Y:S02]  /*21920*/  ISETP.GT.U32.AND P1, PT, R8, R85, PT ;  /* 0x000000550800720c */ /* 0x004fe40003f24070 */
[----:B------:R-:W-:-:S11]  /*21930*/  ISETP.GE.AND P6, PT, R14, RZ, PT ;  /* 0x000000ff0e00720c */ /* 0x000fd60003fc6270 */
[----:B------:R-:W-:Y:S01]  /*21940*/  @!P1 IMAD.IADD R85, R85, 0x1, -R8 ;  /* 0x0000000155559824 */ /* 0x000fe200078e0a08 */
[----:B------:R-:W2:Y:S01]  /*21950*/  LDL.LU R14, [R1+0xd8] ;  /* 0x0000d800010e7983 */ /* 0x000ea20000300800 */
[----:B----4-:R-:W-:-:S03]  /*21960*/  ISETP.GE.AND P1, PT, R13, RZ, PT ;  /* 0x000000ff0d00720c */ /* 0x010fc60003f26270 */
[----:B------:R-:W-:Y:S04]  /*21970*/  STL [R1+0x858], R3 ;  /* 0x0008580301007387 */ /* 0x000fe80000100800 */
[----:B------:R1:W-:Y:S01]  /*21980*/  STL [R1+0x854], R5 ;  /* 0x0008540501007387 */ /* 0x0003e20000100800 */
[----:B------:R-:W-:-:S03]  /*21990*/  @!P6 IMAD.MOV R23, RZ, RZ, -R23 ;  /* 0x000000ffff17e224 */ /* 0x000fc600078e0a17 */
[----:B------:R-:W4:Y:S02]  /*219a0*/  LDL.LU R13, [R1+0xd0] ;  /* 0x0000d000010d7983 */ /* 0x000f240000300800 */
[----:B------:R-:W-:Y:S01]  /*219b0*/  @!P1 IMAD.MOV R22, RZ, RZ, -R22 ;  /* 0x000000ffff169224 */ /* 0x000fe200078e0a16 */
[----:B---3--:R-:W-:Y:S02]  /*219c0*/  ISETP.GT.U32.AND P6, PT, R8, R16, PT ;  /* 0x000000100800720c */ /* 0x008fe40003fc4070 */
[----:B------:R-:W-:Y:S02]  /*219d0*/  SEL R23, R11, R23, !P4 ;  /* 0x000000170b177207 */ /* 0x000fe40006000000 */
[----:B------:R-:W-:Y:S02]  /*219e0*/  ISETP.GE.AND P1, PT, R12, RZ, PT ;  /* 0x000000ff0c00720c */ /* 0x000fe40003f26270 */
[----:B------:R-:W3:Y:S01]  /*219f0*/  LDL R12, [R1+0x124c] ;  /* 0x00124c00010c7983 */ /* 0x000ee20000100800 */
[C---:B------:R-:W-:Y:S01]  /*21a00*/  ISETP.GT.U32.AND P3, PT, R8.reuse, R85, PT ;  /* 0x000000550800720c */ /* 0x040fe20003f64070 */
[----:B0-----:R-:W-:Y:S01]  /*21a10*/  IMAD R24, R23, UR4, RZ ;  /* 0x0000000417187c24 */ /* 0x001fe2000f8e02ff */
[----:B------:R-:W-:-:S04]  /*21a20*/  ISETP.GT.U32.AND P5, PT, R8, R15, PT ;  /* 0x0000000f0800720c */ /* 0x000fc80003fa4070 */
[----:B------:R-:W-:Y:S01]  /*21a30*/  @!P6 IMAD.IADD R16, R16, 0x1, -R8 ;  /* 0x000000011010e824 */ /* 0x000fe200078e0a08 */
[----:B------:R-:W-:Y:S01]  /*21a40*/  SEL R22, R11, R22, !P4 ;  /* 0x000000160b167207 */ /* 0x000fe20006000000 */
[----:B------:R-:W0:Y:S01]  /*21a50*/  LDCU UR4, c[0x0][0x3b0] ;  /* 0x00007600ff0477ac */ /* 0x000e220008000800 */
[----:B------:R-:W-:-:S04]  /*21a60*/  IADD3 R4, P6, PT, R24, R7, RZ ;  /* 0x0000000718047210 */ /* 0x000fc80007fde0ff */
[----:B-1----:R-:W-:Y:S01]  /*21a70*/  LEA.HI.X.SX32 R5, R24, R6, 0x1, P6 ;  /* 0x0000000618057211 */ /* 0x002fe200030f0eff */
[----:B------:R1:W-:Y:S01]  /*21a80*/  STL [R1+0x860], R4 ;  /* 0x0008600401007387 */ /* 0x0003e20000100800 */
[----:B------:R-:W-:-:S03]  /*21a90*/  @!P3 IMAD.IADD R85, R85, 0x1, -R8 ;  /* 0x000000015555b824 */ /* 0x000fc600078e0a08 */
[----:B------:R0:W-:Y:S01]  /*21aa0*/  STL [R1+0x85c], R5 ;  /* 0x00085c0501007387 */ /* 0x0001e20000100800 */
[----:B------:R-:W-:-:S03]  /*21ab0*/  ISETP.GE.AND P3, PT, R10, RZ, PT ;  /* 0x000000ff0a00720c */ /* 0x000fc60003f66270 */
[----:B------:R-:W4:Y:S01]  /*21ac0*/  LDL R10, [R1+0x1250] ;  /* 0x00125000010a7983 */ /* 0x000f220000100800 */
[----:B------:R-:W-:-:S05]  /*21ad0*/  @!P5 IMAD.IADD R15, R15, 0x1, -R8 ;  /* 0x000000010f0fd824 */ /* 0x000fca00078e0a08 */
[----:B------:R-:W-:Y:S01]  /*21ae0*/  ISETP.GT.U32.AND P5, PT, R8, R15, PT ;  /* 0x0000000f0800720c */ /* 0x000fe20003fa4070 */
[----:B------:R-:W-:Y:S02]  /*21af0*/  IMAD.MOV.U32 R23, RZ, RZ, R85 ;  /* 0x000000ffff177224 */ /* 0x000fe400078e0055 */
[----:B------:R-:W-:Y:S01]  /*21b00*/  IMAD R22, R22, UR5, RZ ;  /* 0x0000000516167c24 */ /* 0x000fe2000f8e02ff */
[----:B------:R-:W4:Y:S01]  /*21b10*/  LDL.LU R85, [R1+0xcc] ;  /* 0x0000cc0001557983 */ /* 0x000f220000300800 */
[----:B------:R-:W-:Y:S02]  /*21b20*/  @!P1 IMAD.MOV R23, RZ, RZ, -R23 ;  /* 0x000000ffff179224 */ /* 0x000fe400078e0a17 */
[----:B------:R-:W-:-:S06]  /*21b30*/  @P0 IMAD.MOV.U32 R24, RZ, RZ, R4 ;  /* 0x000000ffff180224 */ /* 0x000fcc00078e0004 */
[----:B------:R-:W-:Y:S01]  /*21b40*/  @!P5 IMAD.IADD R15, R15, 0x1, -R8 ;  /* 0x000000010f0fd824 */ /* 0x000fe200078e0a08 */
[C---:B------:R-:W-:Y:S01]  /*21b50*/  IADD3 R3, P1, PT, R22.reuse, R7, RZ ;  /* 0x0000000716037210 */ /* 0x040fe20007f3e0ff */
[----:B------:R-:W-:Y:S01]  /*21b60*/  @P0 IMAD.MOV.U32 R25, RZ, RZ, R5 ;  /* 0x000000ffff190224 */ /* 0x000fe200078e0005 */
[----:B------:R-:W-:Y:S01]  /*21b70*/  PRMT R70, RZ, 0x7610, R70 ;  /* 0x00007610ff467816 */ /* 0x000fe20000000046 */
[----:B------:R-:W0:Y:S01]  /*21b80*/  LDCU UR5, c[0x0][0x3b0] ;  /* 0x00007600ff0577ac */ /* 0x000e220008000800 */
[----:B-1----:R-:W-:Y:S01]  /*21b90*/  LEA.HI.X.SX32 R4, R22, R6, 0x1, P1 ;  /* 0x0000000616047211 */ /* 0x002fe200008f0eff */
[----:B------:R1:W-:Y:S01]  /*21ba0*/  STL [R1+0x878], R3 ;  /* 0x0008780301007387 */ /* 0x0003e20000100800 */
[----:B------:R-:W-:Y:S01]  /*21bb0*/  ISETP.GT.U32.AND P6, PT, R8, R16, PT ;  /* 0x000000100800720c */ /* 0x000fe20003fc4070 */
[----:B------:R-:W-:Y:S02]  /*21bc0*/  IMAD.MOV.U32 R22, RZ, RZ, R15 ;  /* 0x000000ffff167224 */ /* 0x000fe400078e000f */
[----:B------:R0:W-:Y:S01]  /*21bd0*/  STL [R1+0x874], R4 ;  /* 0x0008740401007387 */ /* 0x0001e20000100800 */
[----:B------:R-:W-:-:S03]  /*21be0*/  PRMT R69, RZ, 0x7610, R69 ;  /* 0x00007610ff457816 */ /* 0x000fc60000000045 */
[----:B------:R0:W4:Y:S01]  /*21bf0*/  @P0 LDG.E.U8 R70, desc[UR18][R24.64] ;  /* 0x0000001218460981 */ /* 0x000122000c1e1100 */
[----:B------:R-:W-:Y:S02]  /*21c00*/  @!P3 IMAD.MOV R22, RZ, RZ, -R22 ;  /* 0x000000ffff16b224 */ /* 0x000fe400078e0a16 */
[----:B0-----:R-:W-:Y:S02]  /*21c10*/  @P0 IMAD.MOV.U32 R24, RZ, RZ, R3 ;  /* 0x000000ffff180224 */ /* 0x001fe400078e0003 */
[----:B------:R-:W-:Y:S02]  /*21c20*/  @P0 IMAD.MOV.U32 R25, RZ, RZ, R4 ;  /* 0x000000ffff190224 */ /* 0x000fe400078e0004 */
[----:B------:R-:W-:-:S03]  /*21c30*/  @!P6 IMAD.IADD R16, R16, 0x1, -R8 ;  /* 0x000000011010e824 */ /* 0x000fc600078e0a08 */
[----:B------:R0:W4:Y:S02]  /*21c40*/  @P0 LDG.E.U8 R69, desc[UR18][R24.64] ;  /* 0x0000001218450981 */ /* 0x000124000c1e1100 */
[C---:B0-----:R-:W-:Y:S02]  /*21c50*/  SEL R24, R11.reuse, R23, !P4 ;  /* 0x000000170b187207 */ /* 0x041fe40006000000 */
[----:B------:R-:W-:Y:S01]  /*21c60*/  SEL R23, R11, R22, !P4 ;  /* 0x000000160b177207 */ /* 0x000fe20006000000 */
[----:B------:R-:W-:Y:S02]  /*21c70*/  IMAD.MOV.U32 R22, RZ, RZ, R16 ;  /* 0x000000ffff167224 */ /* 0x000fe400078e0010 */
[----:B------:R-:W-:Y:S01]  /*21c80*/  IMAD R24, R24, UR12, RZ ;  /* 0x0000000c18187c24 */ /* 0x000fe2000f8e02ff */
[----:B------:R-:W-:Y:S01]  /*21c90*/  PRMT R68, RZ, 0x7610, R68 ;  /* 0x00007610ff447816 */ /* 0x000fe20000000044 */
[----:B------:R-:W-:Y:S01]  /*21ca0*/  IMAD R23, R23, UR4, RZ ;  /* 0x0000000417177c24 */ /* 0x000fe2000f8e02ff */
[----:B------:R-:W-:Y:S01]  /*21cb0*/  PRMT R67, RZ, 0x7610, R67 ;  /* 0x00007610ff437816 */ /* 0x000fe20000000043 */
[----:B------:R-:W0:Y:S01]  /*21cc0*/  LDCU UR4, c[0x0][0x3b0] ;  /* 0x00007600ff0477ac */ /* 0x000e220008000800 */
[----:B------:R-:W-:-:S02]  /*21cd0*/  IADD3 R16, P6, PT, R24, R7, RZ ;  /* 0x0000000718107210 */ /* 0x000fc40007fde0ff */
[----:B------:R-:W-:Y:S01]  /*21ce0*/  PRMT R66, RZ, 0x7610, R66 ;  /* 0x00007610ff427816 */ /* 0x000fe20000000042 */
[----:B------:R-:W0:Y:S01]  /*21cf0*/  LDCU UR12, c[0x0][0x3b0] ;  /* 0x00007600ff0c77ac */ /* 0x000e220008000800 */
[----:B--2---:R-:W-:-:S13]  /*21d00*/  ISETP.GT.U32.AND P5, PT, R8, R14, PT ;  /* 0x0000000e0800720c */ /* 0x004fda0003fa4070 */
[----:B------:R-:W-:-:S05]  /*21d10*/  @!P5 IMAD.IADD R14, R14, 0x1, -R8 ;  /* 0x000000010e0ed824 */ /* 0x000fca00078e0a08 */
[----:B------:R-:W-:Y:S02]  /*21d20*/  ISETP.GT.U32.AND P3, PT, R8, R14, PT ;  /* 0x0000000e0800720c */ /* 0x000fe40003f64070 */
[----:B---3--:R-:W-:Y:S02]  /*21d30*/  ISETP.GE.AND P5, PT, R12, RZ, PT ;  /* 0x000000ff0c00720c */ /* 0x008fe40003fa6270 */
[----:B------:R-:W2:Y:S04]  /*21d40*/  LDL R12, [R1+0x1238] ;  /* 0x00123800010c7983 */ /* 0x000ea80000100800 */
[----:B------:R-:W3:Y:S05]  /*21d50*/  LDL.LU R5, [R1+0xc8] ;  /* 0x0000c80001057983 */ /* 0x000eea0000300800 */
[----:B------:R-:W-:Y:S01]  /*21d60*/  @!P3 IMAD.IADD R14, R14, 0x1, -R8 ;  /* 0x000000010e0eb824 */ /* 0x000fe200078e0a08 */
[----:B------:R-:W3:Y:S01]  /*21d70*/  LDL.LU R15, [R1+0xc4] ;  /* 0x0000c400010f7983 */ /* 0x000ee20000300800 */
[----:B------:R-:W-:Y:S01]  /*21d80*/  @!P5 IMAD.MOV R22, RZ, RZ, -R22 ;  /* 0x000000ffff16d224 */ /* 0x000fe200078e0a16 */
[----:B-1----:R-:W-:-:S02]  /*21d90*/  IADD3 R3, P5, PT, R23, R7, RZ ;  /* 0x0000000717037210 */ /* 0x002fc40007fbe0ff */
[----:B------:R-:W-:Y:S04]  /*21da0*/  STL [R1+0x880], R16 ;  /* 0x0008801001007387 */ /* 0x000fe80000100800 */
[----:B------:R1:W-:Y:S01]  /*21db0*/  STL [R1+0x888], R3 ;  /* 0x0008880301007387 */ /* 0x0003e20000100800 */
[----:B----4-:R-:W-:-:S03]  /*21dc0*/  ISETP.GE.AND P3, PT, R10, RZ, PT ;  /* 0x000000ff0a00720c */ /* 0x010fc60003f66270 */
[----:B------:R-:W4:Y:S01]  /*21dd0*/  LDL R10, [R1+0x1248] ;  /* 0x00124800010a7983 */ /* 0x000f220000100800 */
[----:B------:R-:W-:Y:S02]  /*21de0*/  ISETP.GT.U32.AND P1, PT, R8, R13, PT ;  /* 0x0000000d0800720c */ /* 0x000fe40003f24070 */
[-C--:B------:R-:W-:Y:S02]  /*21df0*/  LEA.HI.X.SX32 R25, R24, R6.reuse, 0x1, P6 ;  /* 0x0000000618197211 */ /* 0x080fe400030f0eff */
[----:B------:R-:W-:Y:S02]  /*21e00*/  LEA.HI.X.SX32 R4, R23, R6, 0x1, P5 ;  /* 0x0000000617047211 */ /* 0x000fe400028f0eff */
[----:B------:R-:W-:Y:S01]  /*21e10*/  SEL R24, R11, R22, !P4 ;  /* 0x000000160b187207 */ /* 0x000fe20006000000 */
[----:B------:R-:W-:Y:S02]  /*21e20*/  @P0 IMAD.MOV.U32 R22, RZ, RZ, R16 ;  /* 0x000000ffff160224 */ /* 0x000fe400078e0010 */
[----:B------:R-:W-:-:S04]  /*21e30*/  @P0 IMAD.MOV.U32 R23, RZ, RZ, R25 ;  /* 0x000000ffff170224 */ /* 0x000fc800078e0019 */
[----:B------:R-:W-:Y:S01]  /*21e40*/  @!P1 IMAD.IADD R13, R13, 0x1, -R8 ;  /* 0x000000010d0d9824 */ /* 0x000fe200078e0a08 */
[----:B------:R0:W4:Y:S01]  /*21e50*/  @P0 LDG.E.U8 R68, desc[UR18][R22.64] ;  /* 0x0000001216440981 */ /* 0x000122000c1e1100 */
[----:B------:R-:W-:-:S03]  /*21e60*/  ISETP.GT.U32.AND P6, PT, R8, R85, PT ;  /* 0x000000550800720c */ /* 0x000fc60003fc4070 */
[----:B------:R-:W-:Y:S01]  /*21e70*/  ISETP.GT.U32.AND P1, PT, R8, R13, PT ;  /* 0x0000000d0800720c */ /* 0x000fe20003f24070 */
[----:B0-----:R-:W-:Y:S02]  /*21e80*/  @P0 IMAD.MOV.U32 R22, RZ, RZ, R3 ;  /* 0x000000ffff160224 */ /* 0x001fe400078e0003 */
[----:B------:R-:W-:Y:S02]  /*21e90*/  @P0 IMAD.MOV.U32 R23, RZ, RZ, R4 ;  /* 0x000000ffff170224 */ /* 0x000fe400078e0004 */
[----:B------:R-:W-:Y:S01]  /*21ea0*/  IMAD R24, R24, UR5, RZ ;  /* 0x0000000518187c24 */ /* 0x000fe2000f8e02ff */
[----:B------:R-:W-:Y:S04]  /*21eb0*/  STL [R1+0x87c], R25 ;  /* 0x00087c1901007387 */ /* 0x000fe80000100800 */
[----:B------:R-:W-:Y:S01]  /*21ec0*/  @!P6 IMAD.IADD R85, R85, 0x1, -R8 ;  /* 0x000000015555e824 */ /* 0x000fe200078e0a08 */
[----:B------:R-:W-:-:S02]  /*21ed0*/  PRMT R65, RZ, 0x7610, R65 ;  /* 0x00007610ff417816 */ /* 0x000fc40000000041 */
[----:B------:R-:W-:Y:S01]  /*21ee0*/  @!P1 IMAD.IADD R13, R13, 0x1, -R8 ;  /* 0x000000010d0d9824 */ /* 0x000fe200078e0a08 */
[----:B------:R0:W4:Y:S01]  /*21ef0*/  @P0 LDG.E.U8 R67, desc[UR18][R22.64] ;  /* 0x0000001216430981 */ /* 0x000122000c1e1100 */
[----:B------:R-:W2:Y:S03]  /*21f00*/  LDCU UR5, c[0x0][0x3b0] ;  /* 0x00007600ff0577ac */ /* 0x000ea60008000800 */
[----:B------:R1:W-:Y:S01]  /*21f10*/  STL [R1+0x884], R4 ;  /* 0x0008840401007387 */ /* 0x0003e20000100800 */
[----:B0-----:R-:W-:-:S04]  /*21f20*/  IMAD.MOV.U32 R22, RZ, RZ, R14 ;  /* 0x000000ffff167224 */ /* 0x001fc800078e000e */
[----:B------:R-:W-:Y:S01]  /*21f30*/  @!P3 IMAD.MOV R22, RZ, RZ, -R22 ;  /* 0x000000ffff16b224 */ /* 0x000fe200078e0a16 */
[----:B-1----:R-:W-:-:S04]  /*21f40*/  IADD3 R3, P3, PT, R24, R7, RZ ;  /* 0x0000000718037210 */ /* 0x002fc80007f7e0ff */
        /* <DEDUP_REMOVED lines=10> */
[----:B------:R1:W4:Y:S05]  /*21ff0*/  @P0 LDG.E.U8 R66, desc[UR18][R24.64] ;  /* 0x0000001218420981 */ /* 0x00032a000c1e1100 */
[----:B------:R-:W-:Y:S01]  /*22000*/  @!P6 IMAD.IADD R85, R85, 0x1, -R8 ;  /* 0x000000015555e824 */ /* 0x000fe200078e0a08 */
[----:B--2---:R-:W-:-:S02]  /*22010*/  ISETP.GE.AND P5, PT, R12, RZ, PT ;  /* 0x000000ff0c00720c */ /* 0x004fc40003fa6270 */
[----:B------:R-:W2:Y:S01]  /*22020*/  LDL.LU R12, [R1+0xbc] ;  /* 0x0000bc00010c7983 */ /* 0x000ea20000300800 */
[----:B---3--:R-:W-:-:S03]  /*22030*/  ISETP.GT.U32.AND P1, PT, R8, R5, PT ;  /* 0x000000050800720c */ /* 0x008fc60003f24070 */
[----:B------:R3:W-:Y:S04]  /*22040*/  STL [R1+0x890], R3 ;  /* 0x0008900301007387 */ /* 0x0007e80000100800 */
[----:B------:R0:W-:Y:S03]  /*22050*/  STL [R1+0x88c], R4 ;  /* 0x00088c0401007387 */ /* 0x0001e60000100800 */
[----:B------:R-:W-:Y:S01]  /*22060*/  @!P5 IMAD.MOV R22, RZ, RZ, -R22 ;  /* 0x000000ffff16d224 */ /* 0x000fe200078e0a16 */
[----:B------:R-:W2:Y:S01]  /*22070*/  LDL R13, [R1+0x1244] ;  /* 0x00124400010d7983 */ /* 0x000ea20000100800 */
[----:B---3--:R-:W-:-:S03]  /*22080*/  IADD3 R3, P5, PT, R23, R7, RZ ;  /* 0x0000000717037210 */ /* 0x008fc60007fbe0ff */
[----:B------:R-:W3:Y:S01]  /*22090*/  LDL.LU R14, [R1+0xc0] ;  /* 0x0000c000010e7983 */ /* 0x000ee20000300800 */
[----:B------:R-:W-:-:S03]  /*220a0*/  SEL R22, R11, R22, !P4 ;  /* 0x000000160b167207 */ /* 0x000fc60006000000 */
[----:B------:R-:W3:Y:S01]  /*220b0*/  LDL R16, [R1+0x127c] ;  /* 0x00127c0001107983 */ /* 0x000ee20000100800 */
[----:B0-----:R-:W-:Y:S01]  /*220c0*/  LEA.HI.X.SX32 R4, R23, R6, 0x1, P5 ;  /* 0x0000000617047211 */ /* 0x001fe200028f0eff */
[----:B-1----:R-:W-:Y:S01]  /*220d0*/  IMAD R24, R22, UR4, RZ ;  /* 0x0000000416187c24 */ /* 0x002fe2000f8e02ff */
[----:B------:R-:W-:Y:S01]  /*220e0*/  ISETP.GT.U32.AND P3, PT, R8, R15, PT ;  /* 0x0000000f0800720c */ /* 0x000fe20003f64070 */
[----:B------:R-:W-:Y:S01]  /*220f0*/  @P0 IMAD.MOV.U32 R22, RZ, RZ, R3 ;  /* 0x000000ffff160224 */ /* 0x000fe200078e0003 */
[----:B------:R0:W-:Y:S01]  /*22100*/  STL [R1+0x898], R3 ;  /* 0x0008980301007387 */ /* 0x0001e20000100800 */
[----:B------:R-:W-:Y:S01]  /*22110*/  @P0 IMAD.MOV.U32 R23, RZ, RZ, R4 ;  /* 0x000000ffff170224 */ /* 0x000fe200078e0004 */
[----:B------:R-:W1:Y:S01]  /*22120*/  LDCU UR4, c[0x0][0x3b0] ;  /* 0x00007600ff0477ac */ /* 0x000e620008000800 */
[----:B------:R-:W-:-:S03]  /*22130*/  @!P1 IMAD.IADD R5, R5, 0x1, -R8 ;  /* 0x0000000105059824 */ /* 0x000fc600078e0a08 */
[----:B------:R0:W3:Y:S01]  /*22140*/  @P0 LDG.E.U8 R65, desc[UR18][R22.64] ;  /* 0x0000001216410981 */ /* 0x0000e2000c1e1100 */
[----:B----4-:R-:W-:-:S03]  /*22150*/  ISETP.GE.AND P1, PT, R10, RZ, PT ;  /* 0x000000ff0a00720c */ /* 0x010fc60003f26270 */
[----:B------:R-:W4:Y:S04]  /*22160*/  LDL.LU R10, [R1+0xb8] ;  /* 0x0000b800010a7983 */ /* 0x000f280000300800 */
[----:B------:R1:W-:Y:S01]  /*22170*/  STL [R1+0x894], R4 ;  /* 0x0008940401007387 */ /* 0x0003e20000100800 */
[----:B0-----:R-:W-:-:S03]  /*22180*/  IMAD.MOV.U32 R22, RZ, RZ, R85 ;  /* 0x000000ffff167224 */ /* 0x001fc600078e0055 */
[----:B------:R-:W4:Y:S01]  /*22190*/  LDL R85, [R1+0x1270] ;  /* 0x0012700001557983 */ /* 0x000f220000100800 */
[----:B------:R-:W-:Y:S02]  /*221a0*/  @!P3 IMAD.IADD R15, R15, 0x1, -R8 ;  /* 0x000000010f0fb824 */ /* 0x000fe400078e0a08 */
[----:B------:R-:W-:Y:S01]  /*221b0*/  @!P1 IMAD.MOV R22, RZ, RZ, -R22 ;  /* 0x000000ffff169224 */ /* 0x000fe200078e0a16 */
[----:B------:R-:W-:Y:S02]  /*221c0*/  ISETP.GT.U32.AND P5, PT, R8, R5, PT ;  /* 0x000000050800720c */ /* 0x000fe40003fa4070 */
[----:B------:R-:W-:Y:S02]  /*221d0*/  IADD3 R3, P6, PT, R24, R7, RZ ;  /* 0x0000000718037210 */ /* 0x000fe40007fde0ff */
[----:B------:R-:W-:Y:S02]  /*221e0*/  ISETP.GT.U32.AND P3, PT, R8, R15, PT ;  /* 0x0000000f0800720c */ /* 0x000fe40003f64070 */
[----:B-1----:R-:W-:-:S02]  /*221f0*/  LEA.HI.X.SX32 R4, R24, R6, 0x1, P6 ;  /* 0x0000000618047211 */ /* 0x002fc400030f0eff */
[----:B------:R-:W-:Y:S01]  /*22200*/  SEL R24, R11, R22, !P4 ;  /* 0x000000160b187207 */ /* 0x000fe20006000000 */
[----:B------:R-:W-:Y:S01]  /*22210*/  STL [R1+0x8a0], R3 ;  /* 0x0008a00301007387 */ /* 0x000fe20000100800 */
[----:B------:R-:W-:Y:S02]  /*22220*/  @P0 IMAD.MOV.U32 R22, RZ, RZ, R3 ;  /* 0x000000ffff160224 */ /* 0x000fe400078e0003 */
[----:B------:R-:W-:Y:S01]  /*22230*/  @P0 IMAD.MOV.U32 R23, RZ, RZ, R4 ;  /* 0x000000ffff170224 */ /* 0x000fe200078e0004 */
[----:B------:R0:W-:Y:S01]  /*22240*/  STL [R1+0x89c], R4 ;  /* 0x00089c0401007387 */ /* 0x0001e20000100800 */
[----:B------:R-:W-:Y:S01]  /*22250*/  IMAD R24, R24, UR5, RZ ;  /* 0x0000000518187c24 */ /* 0x000fe2000f8e02ff */
[----:B------:R-:W1:Y:S01]  /*22260*/  LDCU UR5, c[0x0][0x3b0] ;  /* 0x00007600ff0577ac */ /* 0x000e620008000800 */
[--C-:B------:R-:W-:Y:S01]  /*22270*/  @!P5 IMAD.IADD R5, R5, 0x1, -R8.reuse ;  /* 0x000000010505d824 */ /* 0x100fe200078e0a08 */
[----:B------:R0:W4:Y:S01]  /*22280*/  @P0 LDG.E.U8 R64, desc[UR18][R22.64] ;  /* 0x0000001216400981 */ /* 0x000122000c1e1100 */
[----:B------:R-:W-:Y:S01]  /*22290*/  @!P3 IMAD.IADD R15, R15, 0x1, -R8 ;  /* 0x000000010f0fb824 */ /* 0x000fe200078e0a08 */
[----:B0-----:R-:W-:Y:S01]  /*222a0*/  IADD3 R4, P3, PT, R24, R7, RZ ;  /* 0x0000000718047210 */ /* 0x001fe20007f7e0ff */
[----:B------:R-:W-:-:S03]  /*222b0*/  IMAD.MOV.U32 R23, RZ, RZ, R5 ;  /* 0x000000ffff177224 */ /* 0x000fc600078e0005 */
[----:B------:R-:W-:Y:S01]  /*222c0*/  LEA.HI.X.SX32 R5, R24, R6, 0x1, P3 ;  /* 0x0000000618057211 */ /* 0x000fe200018f0eff */
[----:B------:R-:W-:Y:S02]  /*222d0*/  IMAD.MOV.U32 R22, RZ, RZ, R15 ;  /* 0x000000ffff167224 */ /* 0x000fe400078e000f */
[----:B------:R-:W-:Y:S02]  /*222e0*/  @P0 IMAD.MOV.U32 R24, RZ, RZ, R4 ;  /* 0x000000ffff180224 */ /* 0x000fe400078e0004 */
[----:B------:R-:W-:-:S05]  /*222f0*/  @P0 IMAD.MOV.U32 R25, RZ, RZ, R5 ;  /* 0x000000ffff190224 */ /* 0x000fca00078e0005 */
[----:B------:R0:W4:Y:S01]  /*22300*/  @P0 LDG.E.U8 R63, desc[UR18][R24.64] ;  /* 0x00000012183f0981 */ /* 0x000122000c1e1100 */
[----:B--2---:R-:W-:Y:S02]  /*22310*/  ISETP.GT.U32.AND P1, PT, R8, R12, PT ;  /* 0x0000000c0800720c */ /* 0x004fe40003f24070 */
[----:B------:R-:W-:-:S11]  /*22320*/  ISETP.GE.AND P6, PT, R13, RZ, PT ;  /* 0x000000ff0d00720c */ /* 0x000fd60003fc6270 */
[----:B------:R-:W-:Y:S01]  /*22330*/  @!P1 IMAD.IADD R12, R12, 0x1, -R8 ;  /* 0x000000010c0c9824 */ /* 0x000fe200078e0a08 */
[----:B------:R-:W2:Y:S04]  /*22340*/  LDL R13, [R1+0x1280] ;  /* 0x00128000010d7983 */ /* 0x000ea80000100800 */
[----:B------:R-:W2:Y:S01]  /*22350*/  LDL.LU R3, [R1+0xac] ;  /* 0x0000ac0001037983 */ /* 0x000ea20000300800 */
[----:B---3--:R-:W-:Y:S02]  /*22360*/  ISETP.GE.AND P1, PT, R16, RZ, PT ;  /* 0x000000ff1000720c */ /* 0x008fe40003f26270 */
[----:B------:R-:W-:Y:S01]  /*22370*/  ISETP.GT.U32.AND P3, PT, R8, R12, PT ;  /* 0x0000000c0800720c */ /* 0x000fe20003f64070 */
[----:B------:R-:W-:Y:S01]  /*22380*/  @!P6 IMAD.MOV R23, RZ, RZ, -R23 ;  /* 0x000000ffff17e224 */ /* 0x000fe200078e0a17 */
[----:B------:R-:W-:Y:S04]  /*22390*/  STL [R1+0x8b8], R4 ;  /* 0x0008b80401007387 */ /* 0x000fe80000100800 */
[----:B------:R3:W-:Y:S01]  /*223a0*/  STL [R1+0x8b4], R5 ;  /* 0x0008b40501007387 */ /* 0x0007e20000100800 */
[----:B------:R-:W-:-:S04]  /*223b0*/  SEL R23, R11, R23, !P4 ;  /* 0x000000170b177207 */ /* 0x000fc80006000000 */
[----:B------:R-:W-:Y:S01]  /*223c0*/  @!P1 IMAD.MOV R22, RZ, RZ, -R22 ;  /* 0x000000ffff169224 */ /* 0x000fe200078e0a16 */
[----:B------:R-:W2:Y:S01]  /*223d0*/  LDL.LU R16, [R1+0xa8] ;  /* 0x0000a80001107983 */ /* 0x000ea20000300800 */
[C---:B----4-:R-:W-:Y:S01]  /*223e0*/  ISETP.GT.U32.AND P6, PT, R8.reuse, R10, PT ;  /* 0x0000000a0800720c */ /* 0x050fe20003fc4070 */
[----:B0-----:R-:W-:Y:S01]  /*223f0*/  IMAD R24, R23, UR4, RZ ;  /* 0x0000000417187c24 */ /* 0x001fe2000f8e02ff */
[----:B------:R-:W-:Y:S01]  /*22400*/  ISETP.GT.U32.AND P5, PT, R8, R14, PT ;  /* 0x0000000e0800720c */ /* 0x000fe20003fa4070 */
[--C-:B------:R-:W-:Y:S01]  /*22410*/  @!P3 IMAD.IADD R12, R12, 0x1, -R8.reuse ;  /* 0x000000010c0cb824 */ /* 0x100fe200078e0a08 */
[----:B------:R-:W-:Y:S01]  /*22420*/  ISETP.GE.AND P1, PT, R85, RZ, PT ;  /* 0x000000ff5500720c */ /* 0x000fe20003f26270 */
[----:B------:R-:W0:Y:S01]  /*22430*/  LDCU UR4, c[0x0][0x3b0] ;  /* 0x00007600ff0477ac */ /* 0x000e220008000800 */
[----:B------:R-:W4:Y:S07]  /*22440*/  LDL R85, [R1+0x1258] ;  /* 0x0012580001557983 */ /* 0x000f2e0000100800 */
[----:B------:R-:W-:Y:S01]  /*22450*/  @!P6 IMAD.IADD R10, R10, 0x1, -R8 ;  /* 0x000000010a0ae824 */ /* 0x000fe200078e0a08 */
[----:B---3--:R-:W-:Y:S01]  /*22460*/  IADD3 R5, P6, PT, R24, R7, RZ ;  /* 0x0000000718057210 */ /* 0x008fe20007fde0ff */
[----:B------:R-:W-:-:S03]  /*22470*/  IMAD.MOV.U32 R23, RZ, RZ, R12 ;  /* 0x000000ffff177224 */ /* 0x000fc600078e000c */
[----:B------:R-:W-:Y:S01]  /*22480*/  LEA.HI.X.SX32 R12, R24, R6, 0x1, P6 ;  /* 0x00000006180c7211 */ /* 0x000fe200030f0eff */
[----:B------:R-:W-:Y:S04]  /*22490*/  STL [R1+0x8c0], R5 ;  /* 0x0008c00501007387 */ /* 0x000fe80000100800 */
[----:B------:R3:W-:Y:S01]  /*224a0*/  STL [R1+0x8bc], R12 ;  /* 0x0008bc0c01007387 */ /* 0x0007e20000100800 */
[----:B------:R-:W-:-:S03]  /*224b0*/  @P0 IMAD.MOV.U32 R25, RZ, RZ, R12 ;  /* 0x000000ffff190224 */ /* 0x000fc600078e000c */
[----:B---3--:R-:W3:Y:S01]  /*224c0*/  LDL R12, [R1+0x126c] ;  /* 0x00126c00010c7983 */ /* 0x008ee20000100800 */
[----:B------:R-:W-:-:S05]  /*224d0*/  @!P5 IMAD.IADD R14, R14, 0x1, -R8 ;  /* 0x000000010e0ed824 */ /* 0x000fca00078e0a08 */
[----:B------:R-:W-:Y:S02]  /*224e0*/  ISETP.GT.U32.AND P5, PT, R8, R14, PT ;  /* 0x0000000e0800720c */ /* 0x000fe40003fa4070 */
[----:B------:R-:W-:Y:S01]  /*224f0*/  SEL R22, R11, R22, !P4 ;  /* 0x000000160b167207 */ /* 0x000fe20006000000 */
[----:B------:R-:W-:-:S04]  /*22500*/  @!P1 IMAD.MOV R23, RZ, RZ, -R23 ;  /* 0x000000ffff179224 */ /* 0x000fc800078e0a17 */
[----:B-1----:R-:W-:Y:S01]  /*22510*/  IMAD R22, R22, UR5, RZ ;  /* 0x0000000516167c24 */ /* 0x002fe2000f8e02ff */
[----:B------:R-:W-:Y:S01]  /*22520*/  PRMT R62, RZ, 0x7610, R62 ;  /* 0x00007610ff3e7816 */ /* 0x000fe2000000003e */
[----:B------:R-:W-:Y:S01]  /*22530*/  @P0 IMAD.MOV.U32 R24, RZ, RZ, R5 ;  /* 0x000000ffff180224 */ /* 0x000fe200078e0005 */
[----:B------:R-:W-:Y:S01]  /*22540*/  ISETP.GT.U32.AND P6, PT, R8, R10, PT ;  /* 0x0000000a0800720c */ /* 0x000fe20003fc4070 */
[----:B------:R-:W1:Y:S02]  /*22550*/  LDCU UR5, c[0x0][0x3b0] ;  /* 0x00007600ff0577ac */ /* 0x000e640008000800 */
[----:B------:R-:W-:Y:S01]  /*22560*/  @!P5 IMAD.IADD R14, R14, 0x1, -R8 ;  /* 0x000000010e0ed824 */ /* 0x000fe200078e0a08 */
[C---:B------:R-:W-:Y:S01]  /*22570*/  IADD3 R4, P1, PT, R22.reuse, R7, RZ ;  /* 0x0000000716047210 */ /* 0x040fe20007f3e0ff */
[----:B------:R0:W3:Y:S03]  /*22580*/  @P0 LDG.E.U8 R62, desc[UR18][R24.64] ;  /* 0x00000012183e0981 */ /* 0x0000e6000c1e1100 */
[----:B------:R-:W-:Y:S01]  /*22590*/  LEA.HI.X.SX32 R5, R22, R6, 0x1, P1 ;  /* 0x0000000616057211 */ /* 0x000fe200008f0eff */
[----:B------:R-:W-:Y:S01]  /*225a0*/  IMAD.MOV.U32 R22, RZ, RZ, R14 ;  /* 0x000000ffff167224 */ /* 0x000fe200078e000e */
[----:B------:R-:W-:Y:S01]  /*225b0*/  PRMT R61, RZ, 0x7610, R61 ;  /* 0x00007610ff3d7816 */ /* 0x000fe2000000003d */
[----:B0-----:R-:W-:-:S02]  /*225c0*/  @P0 IMAD.MOV.U32 R24, RZ, RZ, R4 ;  /* 0x000000ffff180224 */ /* 0x001fc400078e0004 */
[----:B------:R-:W-:Y:S02]  /*225d0*/  @P0 IMAD.MOV.U32 R25, RZ, RZ, R5 ;  /* 0x000000ffff190224 */ /* 0x000fe400078e0005 */
[----:B------:R-:W-:-:S03]  /*225e0*/  @!P6 IMAD.IADD R10, R10, 0x1, -R8 ;  /* 0x000000010a0ae824 */ /* 0x000fc600078e0a08 */
[----:B------:R0:W3:Y:S02]  /*225f0*/  @P0 LDG.E.U8 R61, desc[UR18][R24.64] ;  /* 0x00000012183d0981 */ /* 0x0000e4000c1e1100 */
[----:B0-----:R-:W-:-:S05]  /*22600*/  SEL R24, R11, R23, !P4 ;  /* 0x000000170b187207 */ /* 0x001fca0006000000 */
[----:B------:R-:W-:Y:S01]  /*22610*/  IMAD R24, R24, UR12, RZ ;  /* 0x0000000c18187c24 */ /* 0x000fe2000f8e02ff */
[----:B------:R-:W-:Y:S01]  /*22620*/  PRMT R60, RZ, 0x7610, R60 ;  /* 0x00007610ff3c7816 */ /* 0x000fe2000000003c */
[----:B------:R-:W0:Y:S01]  /*22630*/  LDCU UR12, c[0x0][0x3b0] ;  /* 0x00007600ff0c77ac */ /* 0x000e220008000800 */
[----:B--2---:R-:W-:Y:S02]  /*22640*/  ISETP.GE.AND P3, PT, R13, RZ, PT ;  /* 0x000000ff0d00720c */ /* 0x004fe40003f66270 */
[----:B------:R-:W2:Y:S01]  /*22650*/  LDL.LU R13, [R1+0xa4] ;  /* 0x0000a400010d7983 */ /* 0x000ea20000300800 */
[----:B------:R-:W-:-:S03]  /*22660*/  ISETP.GT.U32.AND P5, PT, R8, R3, PT ;  /* 0x000000030800720c */ /* 0x000fc60003fa4070 */
[----:B------:R0:W-:Y:S04]  /*22670*/  STL [R1+0x8c8], R4 ;  /* 0x0008c80401007387 */ /* 0x0001e80000100800 */
[----:B------:R0:W-:Y:S03]  /*22680*/  STL [R1+0x8c4], R5 ;  /* 0x0008c40501007387 */ /* 0x0001e60000100800 */
[----:B------:R-:W-:Y:S01]  /*22690*/  @!P3 IMAD.MOV R22, RZ, RZ, -R22 ;  /* 0x000000ffff16b224 */ /* 0x000fe200078e0a16 */
[----:B------:R-:W2:Y:S02]  /*226a0*/  LDL R14, [R1+0x1278] ;  /* 0x00127800010e7983 */ /* 0x000ea40000100800 */
[----:B------:R-:W-:-:S02]  /*226b0*/  @!P5 IMAD.IADD R3, R3, 0x1, -R8 ;  /* 0x000000010303d824 */ /* 0x000fc400078e0a08 */
[----:B------:R-:W-:-:S03]  /*226c0*/  SEL R23, R11, R22, !P4 ;  /* 0x000000160b177207 */ /* 0x000fc60006000000 */
[----:B------:R-:W-:Y:S02]  /*226d0*/  ISETP.GT.U32.AND P3, PT, R8, R3, PT ;  /* 0x000000030800720c */ /* 0x000fe40003f64070 */
[----:B----4-:R-:W-:Y:S02]  /*226e0*/  ISETP.GE.AND P5, PT, R85, RZ, PT ;  /* 0x000000ff5500720c */ /* 0x010fe40003fa6270 */
[----:B------:R-:W4:Y:S01]  /*226f0*/  LDL.LU R85, [R1+0xa0] ;  /* 0x0000a00001557983 */ /* 0x000f220000300800 */
[----:B------:R-:W-:Y:S02]  /*22700*/  IMAD.MOV.U32 R22, RZ, RZ, R10 ;  /* 0x000000ffff167224 */ /* 0x000fe400078e000a */
[----:B------:R-:W-:Y:S01]  /*22710*/  IMAD R23, R23, UR4, RZ ;  /* 0x0000000417177c24 */ /* 0x000fe2000f8e02ff */
[-C--:B------:R-:W-:Y:S01]  /*22720*/  IADD3 R10, P6, PT, R24, R7.reuse, RZ ;  /* 0x00000007180a7210 */ /* 0x080fe20007fde0ff */
[----:B0-----:R-:W4:Y:S04]  /*22730*/  LDL.LU R4, [R1+0x9c] ;  /* 0x00009c0001047983 */ /* 0x001f280000300800 */
[----:B------:R-:W-:Y:S01]  /*22740*/  @!P3 IMAD.IADD R3, R3, 0x1, -R8 ;  /* 0x000000010303b824 */ /* 0x000fe200078e0a08 */
[----:B------:R-:W-:Y:S01]  /*22750*/  ISETP.GT.U32.AND P1, PT, R8, R16, PT ;  /* 0x000000100800720c */ /* 0x000fe20003f24070 */
[----:B------:R-:W0:Y:S01]  /*22760*/  LDCU UR4, c[0x0][0x3b0] ;  /* 0x00007600ff0477ac */ /* 0x000e220008000800 */
[----:B------:R-:W-:Y:S01]  /*22770*/  @!P5 IMAD.MOV R22, RZ, RZ, -R22 ;  /* 0x000000ffff16d224 */ /* 0x000fe200078e0a16 */
[----:B------:R-:W-:Y:S01]  /*22780*/  IADD3 R5, P5, PT, R23, R7, RZ ;  /* 0x0000000717057210 */ /* 0x000fe20007fbe0ff */
[----:B------:R-:W-:Y:S04]  /*22790*/  STL [R1+0x8d0], R10 ;  /* 0x0008d00a01007387 */ /* 0x000fe80000100800 */
[----:B------:R-:W-:Y:S01]  /*227a0*/  STL [R1+0x8d8], R5 ;  /* 0x0008d80501007387 */ /* 0x000fe20000100800 */
[----:B---3--:R-:W-:-:S03]  /*227b0*/  ISETP.GE.AND P3, PT, R12, RZ, PT ;  /* 0x000000ff0c00720c */ /* 0x008fc60003f66270 */
[----:B------:R-:W3:Y:S01]  /*227c0*/  LDL R12, [R1+0x12a8] ;  /* 0x0012a800010c7983 */ /* 0x000ee20000100800 */
[-C--:B------:R-:W-:Y:S02]  /*227d0*/  LEA.HI.X.SX32 R15, R24, R6.reuse, 0x1, P6 ;  /* 0x00000006180f7211 */ /* 0x080fe400030f0eff */
[----:B------:R-:W-:Y:S02]  /*227e0*/  LEA.HI.X.SX32 R25, R23, R6, 0x1, P5 ;  /* 0x0000000617197211 */ /* 0x000fe400028f0eff */
[----:B------:R-:W-:Y:S01]  /*227f0*/  SEL R24, R11, R22, !P4 ;  /* 0x000000160b187207 */ /* 0x000fe20006000000 */
[----:B------:R-:W-:Y:S02]  /*22800*/  @P0 IMAD.MOV.U32 R22, RZ, RZ, R10 ;  /* 0x000000ffff160224 */ /* 0x000fe400078e000a */
[----:B------:R-:W-:Y:S02]  /*22810*/  @P0 IMAD.MOV.U32 R23, RZ, RZ, R15 ;  /* 0x000000ffff170224 */ /* 0x000fe400078e000f */
[----:B------:R-:W-:Y:S01]  /*22820*/  @!P1 IMAD.IADD R16, R16, 0x1, -R8 ;  /* 0x0000000110109824 */ /* 0x000fe200078e0a08 */
[----:B------:R-:W-:-:S02]  /*22830*/  PRMT R59, RZ, 0x7610, R59 ;  /* 0x00007610ff3b7816 */ /* 0x000fc4000000003b */
[----:B------:R0:W3:Y:S02]  /*22840*/  @P0 LDG.E.U8 R60, desc[UR18][R22.64] ;  /* 0x00000012163c0981 */ /* 0x0000e4000c1e1100 */
[----:B------:R-:W-:Y:S01]  /*22850*/  ISETP.GT.U32.AND P1, PT, R8, R16, PT ;  /* 0x000000100800720c */ /* 0x000fe20003f24070 */
[----:B0-----:R-:W-:Y:S02]  /*22860*/  @P0 IMAD.MOV.U32 R22, RZ, RZ, R5 ;  /* 0x000000ffff160224 */ /* 0x001fe400078e0005 */
[----:B------:R-:W-:-:S05]  /*22870*/  @P0 IMAD.MOV.U32 R23, RZ, RZ, R25 ;  /* 0x000000ffff170224 */ /* 0x000fca00078e0019 */
[----:B------:R0:W3:Y:S01]  /*22880*/  @P0 LDG.E.U8 R59, desc[UR18][R22.64] ;  /* 0x00000012163b0981 */ /* 0x0000e2000c1e1100 */
[----:B-1----:R-:W-:Y:S01]  /*22890*/  IMAD R24, R24, UR5, RZ ;  /* 0x0000000518187c24 */ /* 0x002fe2000f8e02ff */
[----:B------:R-:W-:-:S03]  /*228a0*/  PRMT R58, RZ, 0x7610, R58 ;  /* 0x00007610ff3a7816 */ /* 0x000fc6000000003a */
[----:B------:R-:W-:Y:S01]  /*228b0*/  @!P1 IMAD.IADD R16, R16, 0x1, -R8 ;  /* 0x0000000110109824 */ /* 0x000fe200078e0a08 */
[----:B------:R1:W-:Y:S01]  /*228c0*/  STL [R1+0x8cc], R15 ;  /* 0x0008cc0f01007387 */ /* 0x0003e20000100800 */
[----:B------:R-:W-:Y:S01]  /*228d0*/  PRMT R57, RZ, 0x7610, R57 ;  /* 0x00007610ff397816 */ /* 0x000fe20000000039 */
[----:B------:R-:W2:Y:S01]  /*228e0*/  LDCU UR5, c[0x0][0x3b0] ;  /* 0x00007600ff0577ac */ /* 0x000ea20008000800 */
[----:B0-----:R-:W-:-:S04]  /*228f0*/  IMAD.MOV.U32 R22, RZ, RZ, R3 ;  /* 0x000000ffff167224 */ /* 0x001fc800078e0003 */
[----:B------:R-:W-:Y:S01]  /*22900*/  @!P3 IMAD.MOV R22, RZ, RZ, -R22 ;  /* 0x000000ffff16b224 */ /* 0x000fe200078e0a16 */
[C---:B------:R-:W-:Y:S01]  /*22910*/  IADD3 R3, P3, PT, R24.reuse, R7, RZ ;  /* 0x0000000718037210 */ /* 0x040fe20007f7e0ff */
[----:B-1----:R-:W3:Y:S03]  /*22920*/  LDL.LU R15, [R1+0x1304] ;  /* 0x00130400010f7983 */ /* 0x002ee60000300800 */
[----:B------:R-:W-:Y:S01]  /*22930*/  SEL R23, R11, R22, !P4 ;  /* 0x000000160b177207 */ /* 0x000fe20006000000 */
[----:B------:R-:W-:Y:S01]  /*22940*/  IMAD.MOV.U32 R22, RZ, RZ, R16 ;  /* 0x000000ffff167224 */ /* 0x000fe200078e0010 */
[----:B------:R-:W3:Y:S01]  /*22950*/  LDL.LU R10, [R1+0x1300] ;  /* 0x00130000010a7983 */ /* 0x000ee20000300800 */
[----:B------:R-:W-:Y:S02]  /*22960*/  LEA.HI.X.SX32 R5, R24, R6, 0x1, P3 ;  /* 0x0000000618057211 */ /* 0x000fe400018f0eff */
[----:B------:R-:W-:Y:S01]  /*22970*/  IMAD R23, R23, UR13, RZ ;  /* 0x0000000d17177c24 */ /* 0x000fe2000f8e02ff */
[----:B------:R0:W-:Y:S01]  /*22980*/  STL [R1+0x8d4], R25 ;  /* 0x0008d41901007387 */ /* 0x0001e20000100800 */
[----:B------:R-:W-:Y:S01]  /*22990*/  @P0 IMAD.MOV.U32 R24, RZ, RZ, R3 ;  /* 0x000000ffff180224 */ /* 0x000fe200078e0003 */
[----:B------:R-:W-:Y:S01]  /*229a0*/  PRMT R56, RZ, 0x7610, R56 ;  /* 0x00007610ff387816 */ /* 0x000fe20000000038 */
[----:B------:R-:W1:Y:S01]  /*229b0*/  LDCU UR13, c[0x0][0x3b0] ;  /* 0x00007600ff0d77ac */ /* 0x000e620008000800 */
[----:B0-----:R-:W-:-:S05]  /*229c0*/  @P0 IMAD.MOV.U32 R25, RZ, RZ, R5 ;  /* 0x000000ffff190224 */ /* 0x001fca00078e0005 */
[----:B------:R0:W3:Y:S01]  /*229d0*/  @P0 LDG.E.U8 R58, desc[UR18][R24.64] ;  /* 0x00000012183a0981 */ /* 0x0000e2000c1e1100 */
[----:B--2---:R-:W-:Y:S02]  /*229e0*/  ISETP.GT.U32.AND P6, PT, R8, R13, PT ;  /* 0x0000000d0800720c */ /* 0x004fe40003fc4070 */
[----:B------:R-:W-:-:S11]  /*229f0*/  ISETP.GE.AND P5, PT, R14, RZ, PT ;  /* 0x000000ff0e00720c */ /* 0x000fd60003fa6270 */
[----:B------:R-:W-:Y:S01]  /*22a00*/  @!P6 IMAD.IADD R13, R13, 0x1, -R8 ;  /* 0x000000010d0de824 */ /* 0x000fe200078e0a08 */
[----:B------:R-:W2:Y:S04]  /*22a10*/  LDL.LU R14, [R1+0x98] ;  /* 0x00009800010e7983 */ /* 0x000ea80000300800 */
[C---:B------:R-:W-:Y:S01]  /*22a20*/  ISETP.GT.U32.AND P6, PT, R8.reuse, R13, PT ;  /* 0x0000000d0800720c */ /* 0x040fe20003fc4070 */
[----:B------:R0:W-:Y:S01]  /*22a30*/  STL [R1+0x8e0], R3 ;  /* 0x0008e00301007387 */ /* 0x0001e20000100800 */
[----:B------:R-:W-:Y:S01]  /*22a40*/  @!P5 IMAD.MOV R22, RZ, RZ, -R22 ;  /* 0x000000ffff16d224 */ /* 0x000fe200078e0a16 */
[----:B----4-:R-:W-:Y:S02]  /*22a50*/  ISETP.GT.U32.AND P1, PT, R8, R85, PT ;  /* 0x000000550800720c */ /* 0x010fe40003f24070 */
[----:B0-----:R-:W-:Y:S01]  /*22a60*/  IADD3 R3, P5, PT, R23, R7, RZ ;  /* 0x0000000717037210 */ /* 0x001fe20007fbe0ff */
[----:B------:R0:W-:Y:S01]  /*22a70*/  STL [R1+0x8dc], R5 ;  /* 0x0008dc0501007387 */ /* 0x0001e20000100800 */
[----:B------:R-:W-:-:S06]  /*22a80*/  SEL R22, R11, R22, !P4 ;  /* 0x000000160b167207 */ /* 0x000fcc0006000000 */
[--C-:B------:R-:W-:Y:S01]  /*22a90*/  @!P6 IMAD.IADD R13, R13, 0x1, -R8.reuse ;  /* 0x000000010d0de824 */ /* 0x100fe200078e0a08 */
[----:B------:R-:W4:Y:S01]  /*22aa0*/  LDL.LU R16, [R1+0x94] ;  /* 0x0000940001107983 */ /* 0x000f220000300800 */
[----:B------:R-:W-:Y:S01]  /*22ab0*/  IMAD R24, R22, UR4, RZ ;  /* 0x0000000416187c24 */ /* 0x000fe2000f8e02ff */
[----:B------:R-:W-:Y:S02]  /*22ac0*/  ISETP.GT.U32.AND P3, PT, R8, R4, PT ;  /* 0x000000040800720c */ /* 0x000fe40003f64070 */
[----:B0-----:R-:W-:Y:S01]  /*22ad0*/  LEA.HI.X.SX32 R5, R23, R6, 0x1, P5 ;  /* 0x0000000617057211 */ /* 0x001fe200028f0eff */
[----:B------:R-:W-:Y:S01]  /*22ae0*/  @!P1 IMAD.IADD R85, R85, 0x1, -R8 ;  /* 0x0000000155559824 */ /* 0x000fe200078e0a08 */
[----:B------:R-:W4:Y:S01]  /*22af0*/  LDL R25, [R1+0x12a4] ;  /* 0x0012a40001197983 */ /* 0x000f220000100800 */
[----:B------:R-:W-:Y:S01]  /*22b00*/  @P0 IMAD.MOV.U32 R22, RZ, RZ, R3 ;  /* 0x000000ffff160224 */ /* 0x000fe200078e0003 */
[----:B------:R-:W0:Y:S01]  /*22b10*/  LDCU UR4, c[0x0][0x3b0] ;  /* 0x00007600ff0477ac */ /* 0x000e220008000800 */
[----:B------:R-:W-:Y:S01]  /*22b20*/  @P0 IMAD.MOV.U32 R23, RZ, RZ, R5 ;  /* 0x000000ffff170224 */ /* 0x000fe200078e0005 */
[----:B---3--:R-:W-:-:S04]  /*22b30*/  ISETP.GE.AND P1, PT, R12, RZ, PT ;  /* 0x000000ff0c00720c */ /* 0x008fc80003f26270 */
[----:B------:R3:W4:Y:S04]  /*22b40*/  @P0 LDG.E.U8 R57, desc[UR18][R22.64] ;  /* 0x0000001216390981 */ /* 0x000728000c1e1100 */
[----:B------:R-:W4:Y:S04]  /*22b50*/  LDL.LU R12, [R1+0x84] ;  /* 0x00008400010c7983 */ /* 0x000f280000300800 */
[----:B------:R0:W-:Y:S01]  /*22b60*/  STL [R1+0x8f8], R3 ;  /* 0x0008f80301007387 */ /* 0x0001e20000100800 */
[----:B---3--:R-:W-:-:S03]  /*22b70*/  IMAD.MOV.U32 R22, RZ, RZ, R13 ;  /* 0x000000ffff167224 */ /* 0x008fc600078e000d */
[----:B------:R3:W-:Y:S01]  /*22b80*/  STL [R1+0x8f4], R5 ;  /* 0x0008f40501007387 */ /* 0x0007e20000100800 */
[----:B------:R-:W-:-:S03]  /*22b90*/  @!P1 IMAD.MOV R22, RZ, RZ, -R22 ;  /* 0x000000ffff169224 */ /* 0x000fc600078e0a16 */
[----:B------:R-:W4:Y:S01]  /*22ba0*/  LDL R13, [R1+0x1288] ;  /* 0x00128800010d7983 */ /* 0x000f220000100800 */
[----:B0-----:R-:W-:-:S04]  /*22bb0*/  IADD3 R3, P6, PT, R24, R7, RZ ;  /* 0x0000000718037210 */ /* 0x001fc80007fde0ff */
[----:B---3--:R-:W-:Y:S02]  /*22bc0*/  LEA.HI.X.SX32 R5, R24, R6, 0x1, P6 ;  /* 0x0000000618057211 */ /* 0x008fe400030f0eff */
[----:B------:R-:W-:Y:S01]  /*22bd0*/  SEL R24, R11, R22, !P4 ;  /* 0x000000160b187207 */ /* 0x000fe20006000000 */
[----:B------:R-:W-:Y:S02]  /*22be0*/  @P0 IMAD.MOV.U32 R22, RZ, RZ, R3 ;  /* 0x000000ffff160224 */ /* 0x000fe400078e0003 */
[----:B------:R-:W-:Y:S01]  /*22bf0*/  @P0 IMAD.MOV.U32 R23, RZ, RZ, R5 ;  /* 0x000000ffff170224 */ /* 0x000fe200078e0005 */
[----:B------:R0:W-:Y:S04]  /*22c00*/  STL [R1+0x900], R3 ;  /* 0x0009000301007387 */ /* 0x0001e80000100800 */
[----:B------:R3:W-:Y:S04]  /*22c10*/  STL [R1+0x8fc], R5 ;  /* 0x0008fc0501007387 */ /* 0x0007e80000100800 */
[----:B------:R1:W4:Y:S04]  /*22c20*/  @P0 LDG.E.U8 R56, desc[UR18][R22.64] ;  /* 0x0000001216380981 */ /* 0x000328000c1e1100 */
[----:B0-----:R-:W4:Y:S04]  /*22c30*/  LDL R3, [R1+0x12a0] ;  /* 0x0012a00001037983 */ /* 0x001f280000100800 */
[----:B---3--:R-:W3:Y:S04]  /*22c40*/  LDL.LU R5, [R1+0x88] ;  /* 0x0000880001057983 */ /* 0x008ee80000300800 */
[----:B------:R-:W3:Y:S01]  /*22c50*/  LDL R22, [R1+0x1284] ;  /* 0x0012840001167983 */ /* 0x000ee20000100800 */
[----:B------:R-:W-:Y:S01]  /*22c60*/  @!P3 IMAD.IADD R4, R4, 0x1, -R8 ;  /* 0x000000010404b824 */ /* 0x000fe200078e0a08 */
[----:B------:R-:W-:-:S04]  /*22c70*/  ISETP.GT.U32.AND P5, PT, R8, R85, PT ;  /* 0x000000550800720c */ /* 0x000fc80003fa4070 */
[----:B------:R-:W-:Y:S01]  /*22c80*/  ISETP.GT.U32.AND P3, PT, R8, R4, PT ;  /* 0x000000040800720c */ /* 0x000fe20003f64070 */
[----:B------:R-:W-:Y:S01]  /*22c90*/  IMAD R24, R24, UR5, RZ ;  /* 0x0000000518187c24 */ /* 0x000fe2000f8e02ff */
[----:B------:R-:W-:Y:S01]  /*22ca0*/  PRMT R55, RZ, 0x7610, R55 ;  /* 0x00007610ff377816 */ /* 0x000fe20000000037 */
[----:B------:R-:W0:Y:S06]  /*22cb0*/  LDCU UR5, c[0x0][0x3b0] ;  /* 0x00007600ff0577ac */ /* 0x000e2c0008000800 */
[----:B------:R-:W-:-:S04]  /*22cc0*/  @!P5 IMAD.IADD R85, R85, 0x1, -R8 ;  /* 0x000000015555d824 */ /* 0x000fc800078e0a08 */
[----:B------:R-:W-:Y:S02]  /*22cd0*/  @!P3 IMAD.IADD R4, R4, 0x1, -R8 ;  /* 0x000000010404b824 */ /* 0x000fe400078e0a08 */
[----:B-1----:R-:W-:Y:S02]  /*22ce0*/  IMAD.MOV.U32 R23, RZ, RZ, R85 ;  /* 0x000000ffff177224 */ /* 0x002fe400078e0055 */
[----:B------:R-:W3:Y:S01]  /*22cf0*/  LDL.LU R85, [R1+0x12fc] ;  /* 0x0012fc0001557983 */ /* 0x000ee20000300800 */
[----:B--2---:R-:W-:-:S13]  /*22d00*/  ISETP.GT.U32.AND P1, PT, R8, R14, PT ;  /* 0x0000000e0800720c */ /* 0x004fda0003f24070 */
[----:B------:R-:W-:Y:S01]  /*22d10*/  @!P1 IMAD.IADD R14, R14, 0x1, -R8 ;  /* 0x000000010e0e9824 */ /* 0x000fe200078e0a08 */
[----:B----4-:R-:W-:Y:S02]  /*22d20*/  ISETP.GE.AND P6, PT, R25, RZ, PT ;  /* 0x000000ff1900720c */ /* 0x010fe40003fc6270 */
[----:B------:R-:W-:-:S05]  /*22d30*/  IADD3 R25, P3, PT, R24, R7, RZ ;  /* 0x0000000718197210 */ /* 0x000fca0007f7e0ff */
[----:B------:R1:W-:Y:S06]  /*22d40*/  STL [R1+0x908], R25 ;  /* 0x0009081901007387 */ /* 0x0003ec0000100800 */
[----:B------:R-:W-:Y:S01]  /*22d50*/  @!P6 IMAD.MOV R23, RZ, RZ, -R23 ;  /* 0x000000ffff17e224 */ /* 0x000fe200078e0a17 */
[----:B------:R-:W-:-:S04]  /*22d60*/  ISETP.GT.U32.AND P6, PT, R8, R12, PT ;  /* 0x0000000c0800720c */ /* 0x000fc80003fc4070 */
[----:B------:R-:W-:-:S09]  /*22d70*/  SEL R23, R11, R23, !P4 ;  /* 0x000000170b177207 */ /* 0x000fd20006000000 */
[----:B------:R-:W-:Y:S01]  /*22d80*/  @!P6 IMAD.IADD R12, R12, 0x1, -R8 ;  /* 0x000000010c0ce824 */ /* 0x000fe200078e0a08 */
[----:B---3--:R-:W-:Y:S02]  /*22d90*/  ISETP.GE.AND P1, PT, R22, RZ, PT ;  /* 0x000000ff1600720c */ /* 0x008fe40003f26270 */
[----:B------:R-:W-:Y:S01]  /*22da0*/  LEA.HI.X.SX32 R22, R24, R6, 0x1, P3 ;  /* 0x0000000618167211 */ /* 0x000fe200018f0eff */
[----:B------:R-:W-:Y:S01]  /*22db0*/  @P0 IMAD.MOV.U32 R24, RZ, RZ, R25 ;  /* 0x000000ffff180224 */ /* 0x000fe200078e0019 */
[----:B------:R-:W-:-:S03]  /*22dc0*/  ISETP.GT.U32.AND P3, PT, R8, R14, PT ;  /* 0x0000000e0800720c */ /* 0x000fc60003f64070 */
[----:B------:R2:W-:Y:S01]  /*22dd0*/  STL [R1+0x904], R22 ;  /* 0x0009041601007387 */ /* 0x0005e20000100800 */
[----:B-1----:R-:W-:-:S05]  /*22de0*/  @P0 IMAD.MOV.U32 R25, RZ, RZ, R22 ;  /* 0x000000ffff190224 */ /* 0x002fca00078e0016 */
[----:B------:R1:W3:Y:S01]  /*22df0*/  @P0 LDG.E.U8 R55, desc[UR18][R24.64] ;  /* 0x0000001218370981 */ /* 0x0002e2000c1e1100 */
[----:B--2---:R-:W-:-:S04]  /*22e00*/  IMAD.MOV.U32 R22, RZ, RZ, R4 ;  /* 0x000000ffff167224 */ /* 0x004fc800078e0004 */
[----:B------:R-:W-:Y:S01]  /*22e10*/  @!P1 IMAD.MOV R22, RZ, RZ, -R22 ;  /* 0x000000ffff169224 */ /* 0x000fe200078e0a16 */
[----:B------:R-:W-:Y:S02]  /*22e20*/  ISETP.GE.AND P1, PT, R13, RZ, PT ;  /* 0x000000ff0d00720c */ /* 0x000fe40003f26270 */
[----:B------:R-:W2:Y:S01]  /*22e30*/  LDL R13, [R1+0x1268] ;  /* 0x00126800010d7983 */ /* 0x000ea20000100800 */
[----:B-1----:R-:W-:Y:S02]  /*22e40*/  IMAD R24, R23, UR4, RZ ;  /* 0x0000000417187c24 */ /* 0x002fe4000f8e02ff */
[----:B------:R-:W-:Y:S01]  /*22e50*/  @!P3 IMAD.IADD R14, R14, 0x1, -R8 ;  /* 0x000000010e0eb824 */ /* 0x000fe200078e0a08 */
[----:B------:R-:W-:Y:S01]  /*22e60*/  ISETP.GT.U32.AND P5, PT, R8, R16, PT ;  /* 0x000000100800720c */ /* 0x000fe20003fa4070 */
[----:B------:R-:W1:Y:S01]  /*22e70*/  LDCU UR4, c[0x0][0x3b0] ;  /* 0x00007600ff0477ac */ /* 0x000e620008000800 */
[----:B------:R-:W-:Y:S01]  /*22e80*/  IADD3 R4, P6, PT, R24, R7, RZ ;  /* 0x0000000718047210 */ /* 0x000fe20007fde0ff */
[----:B------:R-:W-:-:S03]  /*22e90*/  IMAD.MOV.U32 R23, RZ, RZ, R14 ;  /* 0x000000ffff177224 */ /* 0x000fc600078e000e */
[----:B------:R-:W-:Y:S01]  /*22ea0*/  LEA.HI.X.SX32 R14, R24, R6, 0x1, P6 ;  /* 0x00000006180e7211 */ /* 0x000fe200030f0eff */
[----:B------:R-:W-:Y:S04]  /*22eb0*/  STL [R1+0x910], R4 ;  /* 0x0009100401007387 */ /* 0x000fe80000100800 */
[----:B------:R4:W-:Y:S01]  /*22ec0*/  STL [R1+0x90c], R14 ;  /* 0x00090c0e01007387 */ /* 0x0009e20000100800 */
[----:B------:R-:W-:-:S03]  /*22ed0*/  @P0 IMAD.MOV.U32 R25, RZ, RZ, R14 ;  /* 0x000000ffff190224 */ /* 0x000fc600078e000e */
[----:B----4-:R-:W4:Y:S01]  /*22ee0*/  LDL R14, [R1+0x12b4] ;  /* 0x0012b400010e7983 */ /* 0x010f220000100800 */
[----:B------:R-:W-:Y:S01]  /*22ef0*/  @!P5 IMAD.IADD R16, R16, 0x1, -R8 ;  /* 0x000000011010d824 */ /* 0x000fe200078e0a08 */
[----:B------:R-:W-:-:S04]  /*22f00*/  SEL R22, R11, R22, !P4 ;  /* 0x000000160b167207 */ /* 0x000fc80006000000 */
[----:B------:R-:W-:Y:S01]  /*22f10*/  ISETP.GT.U32.AND P5, PT, R8, R16, PT ;  /* 0x000000100800720c */ /* 0x000fe20003fa4070 */
[----:B0-----:R-:W-:Y:S01]  /*22f20*/  IMAD R22, R22, UR5, RZ ;  /* 0x0000000516167c24 */ /* 0x001fe2000f8e02ff */
[----:B------:R-:W-:Y:S01]  /*22f30*/  ISETP.GE.AND P3, PT, R3, RZ, PT ;  /* 0x000000ff0300720c */ /* 0x000fe20003f66270 */
[----:B------:R-:W-:Y:S01]  /*22f40*/  @!P1 IMAD.MOV R23, RZ, RZ, -R23 ;  /* 0x000000ffff179224 */ /* 0x000fe200078e0a17 */
[----:B------:R-:W-:Y:S01]  /*22f50*/  PRMT R54, RZ, 0x7610, R54 ;  /* 0x00007610ff367816 */ /* 0x000fe20000000036 */
[----:B------:R-:W-:Y:S01]  /*22f60*/  @P0 IMAD.MOV.U32 R24, RZ, RZ, R4 ;  /* 0x000000ffff180224 */ /* 0x000fe200078e0004 */
[----:B------:R-:W-:Y:S01]  /*22f70*/  IADD3 R3, P1, PT, R22, R7, RZ ;  /* 0x0000000716037210 */ /* 0x000fe20007f3e0ff */
[----:B------:R-:W0:Y:S06]  /*22f80*/  LDCU UR5, c[0x0][0x3b0] ;  /* 0x00007600ff0577ac */ /* 0x000e2c0008000800 */
[----:B------:R-:W-:Y:S01]  /*22f90*/  @!P5 IMAD.IADD R16, R16, 0x1, -R8 ;  /* 0x000000011010d824 */ /* 0x000fe200078e0a08 */
[----:B------:R-:W-:Y:S01]  /*22fa0*/  ISETP.GT.U32.AND P5, PT, R8, R5, PT ;  /* 0x000000050800720c */ /* 0x000fe20003fa4070 */
[----:B------:R0:W3:Y:S01]  /*22fb0*/  @P0 LDG.E.U8 R54, desc[UR18][R24.64] ;  /* 0x0000001218360981 */ /* 0x0000e2000c1e1100 */
[----:B------:R-:W-:-:S02]  /*22fc0*/  LEA.HI.X.SX32 R4, R22, R6, 0x1, P1 ;  /* 0x0000000616047211 */ /* 0x000fc400008f0eff */
[----:B------:R-:W-:Y:S01]  /*22fd0*/  ISETP.GT.U32.AND P6, PT, R8, R12, PT ;  /* 0x0000000c0800720c */ /* 0x000fe20003fc4070 */
[----:B------:R-:W-:Y:S01]  /*22fe0*/  IMAD.MOV.U32 R22, RZ, RZ, R16 ;  /* 0x000000ffff167224 */ /* 0x000fe200078e0010 */
[----:B------:R-:W-:Y:S01]  /*22ff0*/  PRMT R53, RZ, 0x7610, R53 ;  /* 0x00007610ff357816 */ /* 0x000fe20000000035 */
[----:B0-----:R-:W-:Y:S02]  /*23000*/  @P0 IMAD.MOV.U32 R24, RZ, RZ, R3 ;  /* 0x000000ffff180224 */ /* 0x001fe400078e0003 */
[----:B------:R-:W-:-:S04]  /*23010*/  @P0 IMAD.MOV.U32 R25, RZ, RZ, R4 ;  /* 0x000000ffff190224 */ /* 0x000fc800078e0004 */
[----:B------:R-:W-:Y:S02]  /*23020*/  @!P5 IMAD.IADD R5, R5, 0x1, -R8 ;  /* 0x000000010505d824 */ /* 0x000fe400078e0a08 */
[----:B------:R-:W-:Y:S01]  /*23030*/  @!P3 IMAD.MOV R22, RZ, RZ, -R22 ;  /* 0x000000ffff16b224 */ /* 0x000fe200078e0a16 */
[----:B------:R0:W3:Y:S01]  /*23040*/  @P0 LDG.E.U8 R53, desc[UR18][R24.64] ;  /* 0x0000001218350981 */ /* 0x0000e2000c1e1100 */
[----:B------:R-:W-:Y:S01]  /*23050*/  @!P6 IMAD.IADD R12, R12, 0x1, -R8 ;  /* 0x000000010c0ce824 */ /* 0x000fe200078e0a08 */
[----:B------:R-:W-:Y:S02]  /*23060*/  ISETP.GT.U32.AND P3, PT, R8, R5, PT ;  /* 0x000000050800720c */ /* 0x000fe40003f64070 */
[C---:B0-----:R-:W-:Y:S02]  /*23070*/  SEL R24, R11.reuse, R23, !P4 ;  /* 0x000000170b187207 */ /* 0x041fe40006000000 */
[----:B------:R-:W-:-:S03]  /*23080*/  SEL R23, R11, R22, !P4 ;  /* 0x000000160b177207 */ /* 0x000fc60006000000 */
[----:B------:R-:W-:Y:S01]  /*23090*/  IMAD R24, R24, UR12, RZ ;  /* 0x0000000c18187c24 */ /* 0x000fe2000f8e02ff */
[----:B------:R0:W-:Y:S01]  /*230a0*/  STL [R1+0x918], R3 ;  /* 0x0009180301007387 */ /* 0x0001e20000100800 */
[----:B------:R-:W-:Y:S01]  /*230b0*/  IMAD.MOV.U32 R22, RZ, RZ, R12 ;  /* 0x000000ffff167224 */ /* 0x000fe200078e000c */
[----:B------:R-:W-:Y:S01]  /*230c0*/  ISETP.GT.U32.AND P1, PT, R8, R85, PT ;  /* 0x000000550800720c */ /* 0x000fe20003f24070 */
[----:B-1----:R-:W-:Y:S01]  /*230d0*/  IMAD R23, R23, UR4, RZ ;  /* 0x0000000417177c24 */ /* 0x002fe2000f8e02ff */
[C---:B------:R-:W-:Y:S01]  /*230e0*/  IADD3 R12, P6, PT, R24.reuse, R7, RZ ;  /* 0x00000007180c7210 */ /* 0x040fe20007fde0ff */
[----:B------:R1:W-:Y:S01]  /*230f0*/  STL [R1+0x914], R4 ;  /* 0x0009140401007387 */ /* 0x0003e20000100800 */
[----:B------:R-:W-:Y:S01]  /*23100*/  @!P3 IMAD.IADD R5, R5, 0x1, -R8 ;  /* 0x000000010505b824 */ /* 0x000fe200078e0a08 */
[----:B------:R-:W-:Y:S01]  /*23110*/  PRMT R52, RZ, 0x7610, R52 ;  /* 0x00007610ff347816 */ /* 0x000fe20000000034 */
[----:B------:R-:W2:Y:S01]  /*23120*/  LDCU UR4, c[0x0][0x3b0] ;  /* 0x00007600ff0477ac */ /* 0x000ea20008000800 */
[----:B------:R-:W-:Y:S01]  /*23130*/  LEA.HI.X.SX32 R16, R24, R6, 0x1, P6 ;  /* 0x0000000618107211 */ /* 0x000fe200030f0eff */
[----:B0-----:R-:W3:Y:S01]  /*23140*/  LDL R3, [R1+0xf84] ;  /* 0x000f840001037983 */ /* 0x001ee20000100800 */
[----:B------:R-:W-:Y:S01]  /*23150*/  PRMT R51, RZ, 0x7610, R51 ;  /* 0x00007610ff337816 */ /* 0x000fe20000000033 */
[----:B------:R-:W0:Y:S02]  /*23160*/  LDCU UR12, c[0x0][0x3b0] ;  /* 0x00007600ff0c77ac */ /* 0x000e240008000800 */
[----:B-1----:R-:W3:Y:S04]  /*23170*/  LDL R4, [R1+0xf30] ;  /* 0x000f300001047983 */ /* 0x002ee80000100800 */
[----:B------:R-:W-:Y:S01]  /*23180*/  STL [R1+0x920], R12 ;  /* 0x0009200c01007387 */ /* 0x000fe20000100800 */
[----:B--2---:R-:W-:-:S13]  /*23190*/  ISETP.GE.AND P5, PT, R13, RZ, PT ;  /* 0x000000ff0d00720c */ /* 0x004fda0003fa6270 */
[----:B------:R-:W-:Y:S01]  /*231a0*/  @!P5 IMAD.MOV R22, RZ, RZ, -R22 ;  /* 0x000000ffff16d224 */ /* 0x000fe200078e0a16 */
[----:B------:R-:W-:-:S04]  /*231b0*/  IADD3 R13, P5, PT, R23, R7, RZ ;  /* 0x00000007170d7210 */ /* 0x000fc80007fbe0ff */
[----:B------:R-:W-:Y:S01]  /*231c0*/  SEL R24, R11, R22, !P4 ;  /* 0x000000160b187207 */ /* 0x000fe20006000000 */
[----:B------:R-:W-:Y:S01]  /*231d0*/  STL [R1+0x938], R13 ;  /* 0x0009380d01007387 */ /* 0x000fe20000100800 */
[----:B------:R-:W-:-:S03]  /*231e0*/  @P0 IMAD.MOV.U32 R22, RZ, RZ, R12 ;  /* 0x000000ffff160224 */ /* 0x000fc600078e000c */
[----:B------:R1:W-:Y:S01]  /*231f0*/  STL [R1+0x91c], R16 ;  /* 0x00091c1001007387 */ /* 0x0003e20000100800 */
[----:B----4-:R-:W-:Y:S02]  /*23200*/  ISETP.GE.AND P3, PT, R14, RZ, PT ;  /* 0x000000ff0e00720c */ /* 0x010fe40003f66270 */
[----:B------:R-:W-:Y:S01]  /*23210*/  LEA.HI.X.SX32 R14, R23, R6, 0x1, P5 ;  /* 0x00000006170e7211 */ /* 0x000fe200028f0eff */
[----:B------:R-:W-:Y:S02]  /*23220*/  @P0 IMAD.MOV.U32 R23, RZ, RZ, R16 ;  /* 0x000000ffff170224 */ /* 0x000fe400078e0010 */
[----:B-1----:R-:W2:Y:S04]  /*23230*/  LDL.LU R16, [R1+0x12f8] ;  /* 0x0012f80001107983 */ /* 0x002ea80000300800 */
[----:B------:R-:W4:Y:S01]  /*23240*/  LDL.LU R12, [R1+0x12f4] ;  /* 0x0012f400010c7983 */ /* 0x000f220000300800 */
[----:B------:R-:W-:-:S03]  /*23250*/  @!P1 IMAD.IADD R85, R85, 0x1, -R8 ;  /* 0x0000000155559824 */ /* 0x000fc600078e0a08 */
[----:B------:R1:W2:Y:S02]  /*23260*/  @P0 LDG.E.U8 R52, desc[UR18][R22.64] ;  /* 0x0000001216340981 */ /* 0x0002a4000c1e1100 */
[C---:B------:R-:W-:Y:S01]  /*23270*/  ISETP.GT.U32.AND P1, PT, R8.reuse, R85, PT ;  /* 0x000000550800720c */ /* 0x040fe20003f24070 */
[----:B-1----:R-:W-:Y:S02]  /*23280*/  @P0 IMAD.MOV.U32 R22, RZ, RZ, R13 ;  /* 0x000000ffff160224 */ /* 0x002fe400078e000d */
[----:B------:R-:W-:Y:S01]  /*23290*/  @P0 IMAD.MOV.U32 R23, RZ, RZ, R14 ;  /* 0x000000ffff170224 */ /* 0x000fe200078e000e */
[----:B------:R-:W-:-:S04]  /*232a0*/  ISETP.GT.U32.AND P6, PT, R8, R10, PT ;  /* 0x0000000a0800720c */ /* 0x000fc80003fc4070 */
[----:B------:R1:W2:Y:S01]  /*232b0*/  @P0 LDG.E.U8 R51, desc[UR18][R22.64] ;  /* 0x0000001216330981 */ /* 0x0002a2000c1e1100 */
[----:B------:R-:W-:Y:S01]  /*232c0*/  IMAD R24, R24, UR5, RZ ;  /* 0x0000000518187c24 */ /* 0x000fe2000f8e02ff */
[----:B------:R-:W-:-:S03]  /*232d0*/  PRMT R50, RZ, 0x7610, R50 ;  /* 0x00007610ff327816 */ /* 0x000fc60000000032 */
[----:B------:R-:W-:Y:S01]  /*232e0*/  @!P1 IMAD.IADD R85, R85, 0x1, -R8 ;  /* 0x0000000155559824 */ /* 0x000fe200078e0a08 */
[----:B------:R0:W-:Y:S01]  /*232f0*/  STL [R1+0x934], R14 ;  /* 0x0009340e01007387 */ /* 0x0001e20000100800 */
[----:B------:R-:W-:Y:S01]  /*23300*/  PRMT R49, RZ, 0x7610, R49 ;  /* 0x00007610ff317816 */ /* 0x000fe20000000031 */
[----:B------:R-:W2:Y:S01]  /*23310*/  LDCU UR5, c[0x0][0x3b0] ;  /* 0x00007600ff0577ac */ /* 0x000ea20008000800 */
[----:B-1----:R-:W-:-:S04]  /*23320*/  IMAD.MOV.U32 R22, RZ, RZ, R5 ;  /* 0x000000ffff167224 */ /* 0x002fc800078e0005 */
[----:B------:R-:W-:Y:S01]  /*23330*/  @!P3 IMAD.MOV R22, RZ, RZ, -R22 ;  /* 0x000000ffff16b224 */ /* 0x000fe200078e0a16 */
[----:B0-----:R-:W2:Y:S04]  /*23340*/  LDL.LU R14, [R1+0x12f0] ;  /* 0x0012f000010e7983 */ /* 0x001ea80000300800 */
[----:B------:R-:W-:Y:S01]  /*23350*/  SEL R22, R11, R22, !P4 ;  /* 0x000000160b167207 */ /* 0x000fe20006000000 */
[----:B------:R-:W2:Y:S01]  /*23360*/  LDL.LU R13, [R1+0x12ec] ;  /* 0x0012ec00010d7983 */ /* 0x000ea20000300800 */
[----:B------:R-:W-:Y:S01]  /*23370*/  @!P6 IMAD.IADD R10, R10, 0x1, -R8 ;  /* 0x000000010a0ae824 */ /* 0x000fe200078e0a08 */
[----:B---3--:R-:W-:Y:S02]  /*23380*/  ISETP.GE.AND P5, PT, R3, RZ, PT ;  /* 0x000000ff0300720c */ /* 0x008fe40003fa6270 */
[----:B------:R-:W-:-:S04]  /*23390*/  IADD3 R3, P3, PT, R24, R7, RZ ;  /* 0x0000000718037210 */ /* 0x000fc80007f7e0ff */
[----:B------:R-:W-:Y:S01]  /*233a0*/  LEA.HI.X.SX32 R5, R24, R6, 0x1, P3 ;  /* 0x0000000618057211 */ /* 0x000fe200018f0eff */
[----:B------:R-:W-:Y:S01]  /*233b0*/  IMAD R24, R22, UR13, RZ ;  /* 0x0000000d16187c24 */ /* 0x000fe2000f8e02ff */
[----:B------:R0:W-:Y:S01]  /*233c0*/  STL [R1+0x940], R3 ;  /* 0x0009400301007387 */ /* 0x0001e20000100800 */
[----:B------:R-:W-:Y:S01]  /*233d0*/  @P0 IMAD.MOV.U32 R22, RZ, RZ, R3 ;  /* 0x000000ffff160224 */ /* 0x000fe200078e0003 */
[----:B------:R-:W-:-:S03]  /*233e0*/  ISETP.GT.U32.AND P6, PT, R8, R10, PT ;  /* 0x0000000a0800720c */ /* 0x000fc60003fc4070 */
[----:B------:R-:W-:Y:S01]  /*233f0*/  @!P5 IMAD.MOV R85, RZ, RZ, -R85 ;  /* 0x000000ffff55d224 */ /* 0x000fe200078e0a55 */
[----:B------:R-:W-:Y:S01]  /*23400*/  PRMT R48, RZ, 0x7610, R48 ;  /* 0x00007610ff307816 */ /* 0x000fe20000000030 */
[----:B------:R-:W-:Y:S01]  /*23410*/  @P0 IMAD.MOV.U32 R23, RZ, RZ, R5 ;  /* 0x000000ffff170224 */ /* 0x000fe200078e0005 */
[----:B------:R-:W-:Y:S01]  /*23420*/  PRMT R46, RZ, 0x7610, R46 ;  /* 0x00007610ff2e7816 */ /* 0x000fe2000000002e */
[----:B------:R-:W1:Y:S01]  /*23430*/  LDCU UR13, c[0x0][0x3b0] ;  /* 0x00007600ff0d77ac */ /* 0x000e620008000800 */
[----:B0-----:R-:W-:Y:S02]  /*23440*/  IADD3 R3, P5, PT, R24, R7, RZ ;  /* 0x0000000718037210 */ /* 0x001fe40007fbe0ff */
[----:B------:R-:W-:Y:S01]  /*23450*/  SEL R85, R11, R85, !P4 ;  /* 0x000000550b557207 */ /* 0x000fe20006000000 */
[----:B------:R0:W3:Y:S04]  /*23460*/  @P0 LDG.E.U8 R50, desc[UR18][R22.64] ;  /* 0x0000001216320981 */ /* 0x0000e8000c1e1100 */
[----:B------:R-:W-:Y:S01]  /*23470*/  IMAD R85, R85, UR4, RZ ;  /* 0x0000000455557c24 */ /* 0x000fe2000f8e02ff */
[----:B------:R-:W-:Y:S01]  /*23480*/  STL [R1+0x93c], R5 ;  /* 0x00093c0501007387 */ /* 0x000fe20000100800 */
[----:B------:R-:W-:Y:S01]  /*23490*/  @!P6 IMAD.IADD R10, R10, 0x1, -R8 ;  /* 0x000000010a0ae824 */ /* 0x000fe200078e0a08 */
[----:B------:R-:W1:Y:S01]  /*234a0*/  LDCU UR4, c[0x0][0x3b0] ;  /* 0x00007600ff0477ac */ /* 0x000e620008000800 */
[----:B0-----:R-:W-:Y:S01]  /*234b0*/  @P0 IMAD.MOV.U32 R22, RZ, RZ, R3 ;  /* 0x000000ffff160224 */ /* 0x001fe200078e0003 */
[----:B------:R0:W-:Y:S01]  /*234c0*/  STL [R1+0x948], R3 ;  /* 0x0009480301007387 */ /* 0x0001e20000100800 */
[----:B----4-:R-:W-:-:S13]  /*234d0*/  ISETP.GT.U32.AND P1, PT, R8, R12, PT ;  /* 0x0000000c0800720c */ /* 0x010fda0003f24070 */
[----:B------:R-:W-:Y:S01]  /*234e0*/  @!P1 IMAD.IADD R12, R12, 0x1, -R8 ;  /* 0x000000010c0c9824 */ /* 0x000fe200078e0a08 */
[----:B------:R-:W-:Y:S02]  /*234f0*/  ISETP.GE.AND P1, PT, R4, RZ, PT ;  /* 0x000000ff0400720c */ /* 0x000fe40003f26270 */
[----:B------:R-:W-:-:S05]  /*23500*/  LEA.HI.X.SX32 R4, R24, R6, 0x1, P5 ;  /* 0x0000000618047211 */ /* 0x000fca00028f0eff */
[----:B------:R-:W-:Y:S01]  /*23510*/  @P0 IMAD.MOV.U32 R23, RZ, RZ, R4 ;  /* 0x000000ffff170224 */ /* 0x000fe200078e0004 */
[----:B------:R4:W-:Y:S04]  /*23520*/  STL [R1+0x944], R4 ;  /* 0x0009440401007387 */ /* 0x0009e80000100800 */
[----:B------:R1:W3:Y:S04]  /*23530*/  @P0 LDG.E.U8 R49, desc[UR18][R22.64] ;  /* 0x0000001216310981 */ /* 0x0002e8000c1e1100 */
[----:B0-----:R-:W3:Y:S01]  /*23540*/  LDL R3, [R1+0xf38] ;  /* 0x000f380001037983 */ /* 0x001ee20000100800 */
[----:B----4-:R-:W-:-:S03]  /*23550*/  IADD3 R4, P6, PT, R85, R7, RZ ;  /* 0x0000000755047210 */ /* 0x010fc60007fde0ff */
[----:B------:R-:W4:Y:S01]  /*23560*/  LDL R23, [R1+0xf34] ;  /* 0x000f340001177983 */ /* 0x000f220000100800 */
[----:B------:R-:W-:-:S03]  /*23570*/  LEA.HI.X.SX32 R5, R85, R6, 0x1, P6 ;  /* 0x0000000655057211 */ /* 0x000fc600030f0eff */
[----:B------:R0:W-:Y:S04]  /*23580*/  STL [R1+0x950], R4 ;  /* 0x0009500401007387 */ /* 0x0001e80000100800 */
[----:B------:R-:W3:Y:S01]  /*23590*/  LDL R85, [R1+0xf3c] ;  /* 0x000f3c0001557983 */ /* 0x000ee20000100800 */
[----:B-1----:R-:W-:-:S03]  /*235a0*/  @P0 IMAD.MOV.U32 R22, RZ, RZ, R4 ;  /* 0x000000ffff160224 */ /* 0x002fc600078e0004 */
[----:B------:R1:W-:Y:S04]  /*235b0*/  STL [R1+0x94c], R5 ;  /* 0x00094c0501007387 */ /* 0x0003e80000100800 */
[----:B0-----:R-:W3:Y:S01]  /*235c0*/  LDL R4, [R1+0xf40] ;  /* 0x000f400001047983 */ /* 0x001ee20000100800 */
[C---:B--2---:R-:W-:Y:S01]  /*235d0*/  ISETP.GT.U32.AND P3, PT, R8.reuse, R13, PT ;  /* 0x0000000d0800720c */ /* 0x044fe20003f64070 */
[----:B------:R-:W-:Y:S01]  /*235e0*/  @!P1 IMAD.MOV R10, RZ, RZ, -R10 ;  /* 0x000000ffff0a9224 */ /* 0x000fe200078e0a0a */
[C---:B------:R-:W-:Y:S02]  /*235f0*/  ISETP.GT.U32.AND P1, PT, R8.reuse, R14, PT ;  /* 0x0000000e0800720c */ /* 0x040fe40003f24070 */
[----:B------:R-:W-:-:S09]  /*23600*/  ISETP.GT.U32.AND P5, PT, R8, R12, PT ;  /* 0x0000000c0800720c */ /* 0x000fd20003fa4070 */
[----:B------:R-:W-:Y:S01]  /*23610*/  @!P3 IMAD.IADD R13, R13, 0x1, -R8 ;  /* 0x000000010d0db824 */ /* 0x000fe200078e0a08 */
[----:B------:R-:W-:-:S04]  /*23620*/  SEL R10, R11, R10, !P4 ;  /* 0x0000000a0b0a7207 */ /* 0x000fc80006000000 */
[----:B------:R-:W-:Y:S01]  /*23630*/  ISETP.GT.U32.AND P3, PT, R8, R13, PT ;  /* 0x0000000d0800720c */ /* 0x000fe20003f64070 */
[--C-:B------:R-:W-:Y:S02]  /*23640*/  @!P1 IMAD.IADD R14, R14, 0x1, -R8.reuse ;  /* 0x000000010e0e9824 */ /* 0x100fe400078e0a08 */
[----:B------:R-:W-:Y:S01]  /*23650*/  IMAD R10, R10, UR5, RZ ;  /* 0x000000050a0a7c24 */ /* 0x000fe2000f8e02ff */
[----:B------:R-:W0:Y:S01]  /*23660*/  LDCU UR5, c[0x0][0x3b0] ;  /* 0x00007600ff0577ac */ /* 0x000e220008000800 */
[----:B------:R-:W-:-:S08]  /*23670*/  @!P5 IMAD.IADD R12, R12, 0x1, -R8 ;  /* 0x000000010c0cd824 */ /* 0x000fd000078e0a08 */
[----:B------:R-:W-:Y:S01]  /*23680*/  @!P3 IMAD.IADD R13, R13, 0x1, -R8 ;  /* 0x000000010d0db824 */ /* 0x000fe200078e0a08 */
[----:B----4-:R-:W-:Y:S01]  /*23690*/  ISETP.GE.AND P6, PT, R23, RZ, PT ;  /* 0x000000ff1700720c */ /* 0x010fe20003fc6270 */
[----:B------:R-:W-:Y:S01]  /*236a0*/  @P0 IMAD.MOV.U32 R23, RZ, RZ, R5 ;  /* 0x000000ffff170224 */ /* 0x000fe200078e0005 */
[C---:B-1----:R-:W-:Y:S02]  /*236b0*/  IADD3 R5, P3, PT, R10.reuse, R7, RZ ;  /* 0x000000070a057210 */ /* 0x042fe40007f7e0ff */
[----:B---3--:R-:W-:Y:S02]  /*236c0*/  ISETP.GE.AND P1, PT, R85, RZ, PT ;  /* 0x000000ff5500720c */ /* 0x008fe40003f26270 */
[----:B------:R1:W2:Y:S01]  /*236d0*/  @P0 LDG.E.U8 R48, desc[UR18][R22.64] ;  /* 0x0000001216300981 */ /* 0x0002a2000c1e1100 */
[----:B------:R-:W-:-:S06]  /*236e0*/  LEA.HI.X.SX32 R10, R10, R6, 0x1, P3 ;  /* 0x000000060a0a7211 */ /* 0x000fcc00018f0eff */
[----:B------:R-:W-:Y:S01]  /*236f0*/  @!P6 IMAD.MOV R12, RZ, RZ, -R12 ;  /* 0x000000ffff0ce224 */ /* 0x000fe200078e0a0c */
[C---:B------:R-:W-:Y:S01]  /*23700*/  ISETP.GT.U32.AND P6, PT, R8.reuse, R15, PT ;  /* 0x0000000f0800720c */ /* 0x040fe20003fc4070 */
[----:B------:R3:W-:Y:S01]  /*23710*/  STL [R1+0x958], R5 ;  /* 0x0009580501007387 */ /* 0x0007e20000100800 */
[----:B------:R-:W-:Y:S02]  /*23720*/  ISETP.GT.U32.AND P3, PT, R8, R14, PT ;  /* 0x0000000e0800720c */ /* 0x000fe40003f64070 */
[----:B------:R-:W-:Y:S01]  /*23730*/  SEL R12, R11, R12, !P4 ;  /* 0x0000000c0b0c7207 */ /* 0x000fe20006000000 */
[----:B------:R0:W-:Y:S01]  /*23740*/  STL [R1+0x954], R10 ;  /* 0x0009540a01007387 */ /* 0x0001e20000100800 */
[----:B------:R-:W-:Y:S01]  /*23750*/  @!P1 IMAD.MOV R13, RZ, RZ, -R13 ;  /* 0x000000ffff0d9224 */ /* 0x000fe200078e0a0d */
[----:B------:R-:W-:Y:S02]  /*23760*/  ISETP.GE.AND P1, PT, R3, RZ, PT ;  /* 0x000000ff0300720c */ /* 0x000fe40003f26270 */
[----:B------:R-:W4:Y:S01]  /*23770*/  LDL R3, [R1+0xf2c] ;  /* 0x000f2c0001037983 */ /* 0x000f220000100800 */
[----:B------:R-:W-:Y:S01]  /*23780*/  IMAD R12, R12, UR4, RZ ;  /* 0x000000040c0c7c24 */ /* 0x000fe2000f8e02ff */
[----:B------:R-:W-:Y:S01]  /*23790*/  SEL R13, R11, R13, !P4 ;  /* 0x0000000d0b0d7207 */ /* 0x000fe20006000000 */
[----:B-1----:R-:W-:Y:S01]  /*237a0*/  @P0 IMAD.MOV.U32 R22, RZ, RZ, R5 ;  /* 0x000000ffff160224 */ /* 0x002fe200078e0005 */
[----:B------:R-:W-:Y:S01]  /*237b0*/  ISETP.GT.U32.AND P5, PT, R8, R16, PT ;  /* 0x000000100800720c */ /* 0x000fe20003fa4070 */
[----:B------:R-:W-:Y:S01]  /*237c0*/  @!P6 IMAD.IADD R15, R15, 0x1, -R8 ;  /* 0x000000010f0fe824 */ /* 0x000fe200078e0a08 */
[----:B---3--:R-:W-:Y:S01]  /*237d0*/  IADD3 R5, P6, PT, R12, R7, RZ ;  /* 0x000000070c057210 */ /* 0x008fe20007fde0ff */
[----:B------:R-:W-:Y:S01]  /*237e0*/  @P0 IMAD.MOV.U32 R23, RZ, RZ, R10 ;  /* 0x000000ffff170224 */ /* 0x000fe200078e000a */
[----:B------:R-:W1:Y:S01]  /*237f0*/  LDCU UR4, c[0x0][0x3b0] ;  /* 0x00007600ff0477ac */ /* 0x000e620008000800 */
[----:B------:R-:W-:-:S02]  /*23800*/  @!P3 IMAD.IADD R14, R14, 0x1, -R8 ;  /* 0x000000010e0eb824 */ /* 0x000fc400078e0a08 */
[----:B0-----:R-:W-:Y:S01]  /*23810*/  IMAD R10, R13, UR5, RZ ;  /* 0x000000050d0a7c24 */ /* 0x001fe2000f8e02ff */
[-C--:B------:R-:W-:Y:S01]  /*23820*/  LEA.HI.X.SX32 R12, R12, R6.reuse, 0x1, P6 ;  /* 0x000000060c0c7211 */ /* 0x080fe200030f0eff */
[----:B------:R-:W-:Y:S01]  /*23830*/  @!P1 IMAD.MOV R14, RZ, RZ, -R14 ;  /* 0x000000ffff0e9224 */ /* 0x000fe200078e0a0e */
[----:B------:R-:W-:Y:S01]  /*23840*/  ISETP.GE.AND P3, PT, R4, RZ, PT ;  /* 0x000000ff0400720c */ /* 0x000fe20003f66270 */
[----:B------:R-:W-:Y:S01]  /*23850*/  STL [R1+0x960], R5 ;  /* 0x0009600501007387 */ /* 0x000fe20000100800 */
[C---:B------:R-:W-:Y:S01]  /*23860*/  IADD3 R4, P1, PT, R10.reuse, R7, RZ ;  /* 0x000000070a047210 */ /* 0x040fe20007f3e0ff */
[----:B------:R-:W-:Y:S01]  /*23870*/  @P0 IMAD.MOV.U32 R13, RZ, RZ, R12 ;  /* 0x000000ffff0d0224 */ /* 0x000fe200078e000c */
[----:B------:R-:W-:Y:S01]  /*23880*/  PRMT R45, RZ, 0x7610, R45 ;  /* 0x00007610ff2d7816 */ /* 0x000fe2000000002d */
[----:B------:R0:W-:Y:S01]  /*23890*/  STL [R1+0x95c], R12 ;  /* 0x00095c0c01007387 */ /* 0x0001e20000100800 */
[----:B------:R-:W-:Y:S01]  /*238a0*/  LEA.HI.X.SX32 R10, R10, R6, 0x1, P1 ;  /* 0x000000060a0a7211 */ /* 0x000fe200008f0eff */
[----:B------:R-:W-:Y:S01]  /*238b0*/  @!P5 IMAD.IADD R16, R16, 0x1, -R8 ;  /* 0x000000011010d824 */ /* 0x000fe200078e0a08 */
[----:B------:R-:W3:Y:S01]  /*238c0*/  LDCU UR5, c[0x0][0x3b0] ;  /* 0x00007600ff0577ac */ /* 0x000ee20008000800 */
[----:B0-----:R-:W-:-:S02]  /*238d0*/  @P0 IMAD.MOV.U32 R12, RZ, RZ, R5 ;  /* 0x000000ffff0c0224 */ /* 0x001fc400078e0005 */
[----:B------:R-:W2:Y:S04]  /*238e0*/  LDL R5, [R1+0xf28] ;  /* 0x000f280001057983 */ /* 0x000ea80000100800 */
[----:B------:R0:W3:Y:S04]  /*238f0*/  @P0 LDG.E.U8 R46, desc[UR18][R12.64] ;  /* 0x000000120c2e0981 */ /* 0x0000e8000c1e1100 */
[----:B------:R1:W-:Y:S04]  /*23900*/  STL [R1+0x978], R4 ;  /* 0x0009780401007387 */ /* 0x0003e80000100800 */
[----:B------:R4:W-:Y:S01]  /*23910*/  STL [R1+0x974], R10 ;  /* 0x0009740a01007387 */ /* 0x0009e20000100800 */
[----:B0-----:R-:W-:-:S03]  /*23920*/  @P0 IMAD.MOV.U32 R12, RZ, RZ, R4 ;  /* 0x000000ffff0c0224 */ /* 0x001fc600078e0004 */
[----:B-1----:R-:W3:Y:S01]  /*23930*/  LDL R4, [R1+0xf24] ;  /* 0x000f240001047983 */ /* 0x002ee20000100800 */
[C---:B------:R-:W-:Y:S02]  /*23940*/  ISETP.GT.U32.AND P5, PT, R8.reuse, R16, PT ;  /* 0x000000100800720c */ /* 0x040fe40003fa4070 */
[----:B------:R-:W-:-:S11]  /*23950*/  ISETP.GT.U32.AND P6, PT, R8, R15, PT ;  /* 0x0000000f0800720c */ /* 0x000fd60003fc4070 */
[----:B------:R-:W-:Y:S01]  /*23960*/  @!P5 IMAD.IADD R16, R16, 0x1, -R8 ;  /* 0x000000011010d824 */ /* 0x000fe200078e0a08 */
[----:B------:R-:W-:-:S03]  /*23970*/  ISETP.GT.U32.AND P5, PT, R8, R17, PT ;  /* 0x000000110800720c */ /* 0x000fc60003fa4070 */
[----:B------:R-:W-:Y:S01]  /*23980*/  @!P3 IMAD.MOV R16, RZ, RZ, -R16 ;  /* 0x000000ffff10b224 */ /* 0x000fe200078e0a10 */
[----:B------:R-:W-:Y:S01]  /*23990*/  SEL R14, R11, R14, !P4 ;  /* 0x0000000e0b0e7207 */ /* 0x000fe20006000000 */
[----:B------:R-:W-:-:S03]  /*239a0*/  @P0 IMAD.MOV.U32 R13, RZ, RZ, R10 ;  /* 0x000000ffff0d0224 */ /* 0x000fc600078e000a */
[----:B------:R-:W-:-:S05]  /*239b0*/  SEL R16, R11, R16, !P4 ;  /* 0x000000100b107207 */ /* 0x000fca0006000000 */
[--C-:B------:R-:W-:Y:S01]  /*239c0*/  @!P5 IMAD.IADD R17, R17, 0x1, -R8.reuse ;  /* 0x000000011111d824 */ /* 0x100fe200078e0a08 */
[----:B------:R0:W3:Y:S01]  /*239d0*/  @P0 LDG.E.U8 R45, desc[UR18][R12.64] ;  /* 0x000000120c2d0981 */ /* 0x0000e2000c1e1100 */
[----:B------:R-:W-:Y:S01]  /*239e0*/  IMAD R14, R14, UR12, RZ ;  /* 0x0000000c0e0e7c24 */ /* 0x000fe2000f8e02ff */
[C---:B------:R-:W-:Y:S01]  /*239f0*/  ISETP.GT.U32.AND P1, PT, R8.reuse, R18, PT ;  /* 0x000000120800720c */ /* 0x040fe20003f24070 */
[----:B------:R-:W-:Y:S01]  /*23a00*/  @!P6 IMAD.IADD R15, R15, 0x1, -R8 ;  /* 0x000000010f0fe824 */ /* 0x000fe200078e0a08 */
[----:B------:R-:W-:Y:S01]  /*23a10*/  ISETP.GT.U32.AND P3, PT, R8, R17, PT ;  /* 0x000000110800720c */ /* 0x000fe20003f64070 */
[----:B------:R-:W-:Y:S01]  /*23a20*/  IMAD R16, R16, UR4, RZ ;  /* 0x0000000410107c24 */ /* 0x000fe2000f8e02ff */
[----:B------:R-:W-:Y:S01]  /*23a30*/  PRMT R44, RZ, 0x7610, R44 ;  /* 0x00007610ff2c7816 */ /* 0x000fe2000000002c */
[----:B------:R-:W1:Y:S01]  /*23a40*/  LDCU UR4, c[0x0][0x3b0] ;  /* 0x00007600ff0477ac */ /* 0x000e620008000800 */
[C---:B0-----:R-:W-:Y:S01]  /*23a50*/  IADD3 R12, P6, PT, R14.reuse, R7, RZ ;  /* 0x000000070e0c7210 */ /* 0x041fe20007fde0ff */
[----:B------:R-:W0:Y:S03]  /*23a60*/  LDCU UR12, c[0x0][0x3b0] ;  /* 0x00007600ff0c77ac */ /* 0x000e260008000800 */
[----:B------:R-:W-:Y:S01]  /*23a70*/  LEA.HI.X.SX32 R13, R14, R6, 0x1, P6 ;  /* 0x000000060e0d7211 */ /* 0x000fe200030f0eff */
[----:B------:R0:W-:Y:S04]  /*23a80*/  STL [R1+0x980], R12 ;  /* 0x0009800c01007387 */ /* 0x0001e80000100800 */
[--C-:B------:R-:W-:Y:S01]  /*23a90*/  @!P3 IMAD.IADD R17, R17, 0x1, -R8.reuse ;  /* 0x000000011111b824 */ /* 0x100fe200078e0a08 */
[----:B----4-:R-:W-:Y:S01]  /*23aa0*/  ISETP.GE.AND P5, PT, R3, RZ, PT ;  /* 0x000000ff0300720c */ /* 0x010fe20003fa6270 */
[----:B------:R-:W-:Y:S01]  /*23ab0*/  @!P1 IMAD.IADD R18, R18, 0x1, -R8 ;  /* 0x0000000112129824 */ /* 0x000fe200078e0a08 */
[----:B------:R-:W-:Y:S01]  /*23ac0*/  ISETP.GT.U32.AND P6, PT, R8, R19, PT ;  /* 0x000000130800720c */ /* 0x000fe20003fc4070 */
[----:B------:R0:W4:Y:S10]  /*23ad0*/  @P0 LDG.E.U8 R44, desc[UR18][R12.64] ;  /* 0x000000120c2c0981 */ /* 0x000134000c1e1100 */
[----:B------:R-:W-:Y:S01]  /*23ae0*/  @!P5 IMAD.MOV R15, RZ, RZ, -R15 ;  /* 0x000000ffff0fd224 */ /* 0x000fe200078e0a0f */
[----:B------:R-:W-:-:S04]  /*23af0*/  IADD3 R3, P5, PT, R16, R7, RZ ;  /* 0x0000000710037210 */ /* 0x000fc80007fbe0ff */
[----:B------:R-:W-:Y:S01]  /*23b00*/  LEA.HI.X.SX32 R10, R16, R6, 0x1, P5 ;  /* 0x00000006100a7211 */ /* 0x000fe200028f0eff */
[----:B------:R0:W-:Y:S01]  /*23b10*/  STL [R1+0x988], R3 ;  /* 0x0009880301007387 */ /* 0x0001e20000100800 */
[----:B--2---:R-:W-:-:S03]  /*23b20*/  ISETP.GE.AND P3, PT, R5, RZ, PT ;  /* 0x000000ff0500720c */ /* 0x004fc60003f66270 */
[----:B------:R-:W2:Y:S04]  /*23b30*/  LDL R5, [R1+0xf20] ;  /* 0x000f200001057983 */ /* 0x000ea80000100800 */
[----:B------:R0:W-:Y:S04]  /*23b40*/  STL [R1+0x97c], R13 ;  /* 0x00097c0d01007387 */ /* 0x0001e80000100800 */
[----:B------:R0:W-:Y:S01]  /*23b50*/  STL [R1+0x984], R10 ;  /* 0x0009840a01007387 */ /* 0x0001e20000100800 */
[----:B---3--:R-:W-:-:S03]  /*23b60*/  ISETP.GE.AND P5, PT, R4, RZ, PT ;  /* 0x000000ff0400720c */ /* 0x008fc60003fa6270 */
[----:B------:R-:W3:Y:S01]  /*23b70*/  LDL R4, [R1+0xf1c] ;  /* 0x000f1c0001047983 */ /* 0x000ee20000100800 */
[----:B------:R-:W-:Y:S01]  /*23b80*/  ISETP.GT.U32.AND P1, PT, R8, R18, PT ;  /* 0x000000120800720c */ /* 0x000fe20003f24070 */
[----:B------:R-:W-:Y:S01]  /*23b90*/  @!P3 IMAD.MOV R17, RZ, RZ, -R17 ;  /* 0x000000ffff11b224 */ /* 0x000fe200078e0a11 */
[----:B------:R-:W-:Y:S01]  /*23ba0*/  SEL R15, R11, R15, !P4 ;  /* 0x0000000f0b0f7207 */ /* 0x000fe20006000000 */
[----:B------:R-:W-:Y:S01]  /*23bb0*/  @!P6 IMAD.IADD R19, R19, 0x1, -R8 ;  /* 0x000000011313e824 */ /* 0x000fe200078e0a08 */
[----:B------:R-:W-:Y:S02]  /*23bc0*/  PRMT R43, RZ, 0x7610, R43 ;  /* 0x00007610ff2b7816 */ /* 0x000fe4000000002b */
[----:B------:R-:W-:Y:S01]  /*23bd0*/  SEL R17, R11, R17, !P4 ;  /* 0x000000110b117207 */ /* 0x000fe20006000000 */
[----:B------:R-:W-:-:S06]  /*23be0*/  IMAD R15, R15, UR5, RZ ;  /* 0x000000050f0f7c24 */ /* 0x000fcc000f8e02ff */
[----:B------:R-:W-:Y:S01]  /*23bf0*/  @!P1 IMAD.IADD R18, R18, 0x1, -R8 ;  /* 0x0000000112129824 */ /* 0x000fe200078e0a08 */
[C---:B------:R-:W-:Y:S01]  /*23c00*/  ISETP.GT.U32.AND P1, PT, R8.reuse, R20, PT ;  /* 0x000000140800720c */ /* 0x040fe20003f24070 */
[----:B0-----:R-:W-:Y:S01]  /*23c10*/  @P0 IMAD.MOV.U32 R12, RZ, RZ, R3 ;  /* 0x000000ffff0c0224 */ /* 0x001fe200078e0003 */
[----:B------:R-:W-:Y:S01]  /*23c20*/  IADD3 R3, P3, PT, R15, R7, RZ ;  /* 0x000000070f037210 */ /* 0x000fe20007f7e0ff */
[----:B------:R-:W-:Y:S01]  /*23c30*/  @P0 IMAD.MOV.U32 R13, RZ, RZ, R10 ;  /* 0x000000ffff0d0224 */ /* 0x000fe200078e000a */
[----:B------:R-:W-:Y:S01]  /*23c40*/  ISETP.GT.U32.AND P6, PT, R8, R19, PT ;  /* 0x000000130800720c */ /* 0x000fe20003fc4070 */
[----:B------:R-:W-:Y:S01]  /*23c50*/  IMAD R17, R17, UR13, RZ ;  /* 0x0000000d11117c24 */ /* 0x000fe2000f8e02ff */
[----:B------:R-:W-:Y:S01]  /*23c60*/  LEA.HI.X.SX32 R10, R15, R6, 0x1, P3 ;  /* 0x000000060f0a7211 */ /* 0x000fe200018f0eff */
[----:B------:R0:W-:Y:S01]  /*23c70*/  STL [R1+0x990], R3 ;  /* 0x0009900301007387 */ /* 0x0001e20000100800 */
[----:B------:R-:W-:Y:S01]  /*23c80*/  @!P5 IMAD.MOV R18, RZ, RZ, -R18 ;  /* 0x000000ffff12d224 */ /* 0x000fe200078e0a12 */
[----:B------:R-:W-:Y:S01]  /*23c90*/  PRMT R42, RZ, 0x7610, R42 ;  /* 0x00007610ff2a7816 */ /* 0x000fe2000000002a */
[----:B------:R-:W1:Y:S01]  /*23ca0*/  LDCU UR5, c[0x0][0x3b0] ;  /* 0x00007600ff0577ac */ /* 0x000e620008000800 */
[----:B------:R0:W4:Y:S02]  /*23cb0*/  @P0 LDG.E.U8 R43, desc[UR18][R12.64] ;  /* 0x000000120c2b0981 */ /* 0x000124000c1e1100 */
[----:B------:R-:W-:Y:S01]  /*23cc0*/  @!P1 IMAD.IADD R20, R20, 0x1, -R8 ;  /* 0x0000000114149824 */ /* 0x000fe200078e0a08 */
[----:B------:R-:W-:Y:S01]  /*23cd0*/  PRMT R41, RZ, 0x7610, R41 ;  /* 0x00007610ff297816 */ /* 0x000fe20000000029 */
[----:B------:R1:W-:Y:S01]  /*23ce0*/  STL [R1+0x98c], R10 ;  /* 0x00098c0a01007387 */ /* 0x0003e20000100800 */
[----:B------:R-:W-:Y:S01]  /*23cf0*/  PRMT R36, RZ, 0x7610, R36 ;  /* 0x00007610ff247816 */ /* 0x000fe20000000024 */
[----:B------:R-:W-:Y:S01]  /*23d00*/  @!P6 IMAD.IADD R19, R19, 0x1, -R8 ;  /* 0x000000011313e824 */ /* 0x000fe200078e0a08 */
[----:B------:R-:W-:Y:S01]  /*23d10*/  PRMT R35, RZ, 0x7610, R35 ;  /* 0x00007610ff237816 */ /* 0x000fe20000000023 */
[----:B------:R-:W2:Y:S01]  /*23d20*/  LDCU UR13, c[0x0][0x3b0] ;  /* 0x00007600ff0d77ac */ /* 0x000ea20008000800 */
[----:B0-----:R-:W-:Y:S01]  /*23d30*/  @P0 IMAD.MOV.U32 R12, RZ, RZ, R3 ;  /* 0x000000ffff0c0224 */ /* 0x001fe200078e0003 */
[----:B------:R-:W-:Y:S01]  /*23d40*/  IADD3 R3, P5, PT, R17, R7, RZ ;  /* 0x0000000711037210 */ /* 0x000fe20007fbe0ff */
[----:B------:R-:W-:-:S02]  /*23d50*/  @P0 IMAD.MOV.U32 R13, RZ, RZ, R10 ;  /* 0x000000ffff0d0224 */ /* 0x000fc400078e000a */
[----:B-1----:R-:W4:Y:S04]  /*23d60*/  LDL R10, [R1+0xf18] ;  /* 0x000f1800010a7983 */ /* 0x002f280000100800 */
[----:B------:R0:W-:Y:S01]  /*23d70*/  STL [R1+0x998], R3 ;  /* 0x0009980301007387 */ /* 0x0001e20000100800 */
[----:B------:R-:W-:Y:S02]  /*23d80*/  ISETP.GT.U32.AND P3, PT, R8, R21, PT ;  /* 0x000000150800720c */ /* 0x000fe40003f64070 */
[----:B------:R-:W-:Y:S01]  /*23d90*/  SEL R18, R11, R18, !P4 ;  /* 0x000000120b127207 */ /* 0x000fe20006000000 */
[----:B------:R1:W4:Y:S01]  /*23da0*/  @P0 LDG.E.U8 R42, desc[UR18][R12.64] ;  /* 0x000000120c2a0981 */ /* 0x000322000c1e1100 */
[----:B--2---:R-:W-:Y:S02]  /*23db0*/  ISETP.GE.AND P1, PT, R5, RZ, PT ;  /* 0x000000ff0500720c */ /* 0x004fe40003f26270 */
[----:B------:R-:W-:-:S05]  /*23dc0*/  LEA.HI.X.SX32 R5, R17, R6, 0x1, P5 ;  /* 0x0000000611057211 */ /* 0x000fca00028f0eff */
[----:B------:R2:W-:Y:S01]  /*23dd0*/  STL [R1+0x994], R5 ;  /* 0x0009940501007387 */ /* 0x0005e20000100800 */
[----:B---3--:R-:W-:-:S03]  /*23de0*/  ISETP.GE.AND P6, PT, R4, RZ, PT ;  /* 0x000000ff0400720c */ /* 0x008fc60003fc6270 */
[----:B------:R-:W3:Y:S01]  /*23df0*/  LDL R4, [R1+0xf14] ;  /* 0x000f140001047983 */ /* 0x000ee20000100800 */
[----:B------:R-:W-:Y:S01]  /*23e00*/  ISETP.GT.U32.AND P5, PT, R8, R20, PT ;  /* 0x000000140800720c */ /* 0x000fe20003fa4070 */
[----:B------:R-:W-:Y:S01]  /*23e10*/  IMAD R18, R18, UR4, RZ ;  /* 0x0000000412127c24 */ /* 0x000fe2000f8e02ff */
[----:B------:R-:W4:Y:S01]  /*23e20*/  LDCU UR4, c[0x0][0x3b0] ;  /* 0x00007600ff0477ac */ /* 0x000f220008000800 */
[----:B-1----:R-:W-:Y:S02]  /*23e30*/  @P0 IMAD.MOV.U32 R12, RZ, RZ, R3 ;  /* 0x000000ffff0c0224 */ /* 0x002fe400078e0003 */
[----:B------:R-:W-:Y:S01]  /*23e40*/  @!P3 IMAD.IADD R21, R21, 0x1, -R8 ;  /* 0x000000011515b824 */ /* 0x000fe200078e0a08 */
[----:B0-----:R-:W-:Y:S01]  /*23e50*/  IADD3 R3, P3, PT, R18, R7, RZ ;  /* 0x0000000712037210 */ /* 0x001fe20007f7e0ff */
[----:B------:R-:W-:-:S06]  /*23e60*/  @P0 IMAD.MOV.U32 R13, RZ, RZ, R5 ;  /* 0x000000ffff0d0224 */ /* 0x000fcc00078e0005 */
[----:B------:R-:W-:Y:S01]  /*23e70*/  @!P5 IMAD.IADD R20, R20, 0x1, -R8 ;  /* 0x000000011414d824 */ /* 0x000fe200078e0a08 */
[----:B------:R-:W-:Y:S01]  /*23e80*/  ISETP.GT.U32.AND P5, PT, R8, R39, PT ;  /* 0x000000270800720c */ /* 0x000fe20003fa4070 */
[----:B------:R-:W-:Y:S01]  /*23e90*/  STL [R1+0x9a0], R3 ;  /* 0x0009a00301007387 */ /* 0x000fe20000100800 */
[----:B--2---:R-:W-:Y:S02]  /*23ea0*/  LEA.HI.X.SX32 R5, R18, R6, 0x1, P3 ;  /* 0x0000000612057211 */ /* 0x004fe400018f0eff */
[C---:B------:R-:W-:Y:S01]  /*23eb0*/  ISETP.GT.U32.AND P3, PT, R8.reuse, R38, PT ;  /* 0x000000260800720c */ /* 0x040fe20003f64070 */
[----:B------:R-:W-:Y:S01]  /*23ec0*/  @!P1 IMAD.MOV R19, RZ, RZ, -R19 ;  /* 0x000000ffff139224 */ /* 0x000fe200078e0a13 */
[----:B------:R0:W2:Y:S04]  /*23ed0*/  @P0 LDG.E.U8 R41, desc[UR18][R12.64] ;  /* 0x000000120c290981 */ /* 0x0000a8000c1e1100 */
[----:B------:R1:W-:Y:S01]  /*23ee0*/  STL [R1+0x99c], R5 ;  /* 0x00099c0501007387 */ /* 0x0003e20000100800 */
[----:B------:R-:W-:-:S03]  /*23ef0*/  ISETP.GT.U32.AND P1, PT, R8, R21, PT ;  /* 0x000000150800720c */ /* 0x000fc60003f24070 */
[----:B------:R-:W2:Y:S01]  /*23f00*/  LDL R85, [R1+0xf10] ;  /* 0x000f100001557983 */ /* 0x000ea20000100800 */
[----:B------:R-:W-:Y:S01]  /*23f10*/  @!P5 IMAD.IADD R39, R39, 0x1, -R8 ;  /* 0x000000012727d824 */ /* 0x000fe200078e0a08 */
[----:B------:R-:W-:Y:S01]  /*23f20*/  SEL R19, R11, R19, !P4 ;  /* 0x000000130b137207 */ /* 0x000fe20006000000 */
[----:B------:R-:W-:Y:S02]  /*23f30*/  @!P6 IMAD.MOV R20, RZ, RZ, -R20 ;  /* 0x000000ffff14e224 */ /* 0x000fe400078e0a14 */
[--C-:B------:R-:W-:Y:S01]  /*23f40*/  @!P3 IMAD.IADD R38, R38, 0x1, -R8.reuse ;  /* 0x000000012626b824 */ /* 0x100fe200078e0a08 */
[C---:B------:R-:W-:Y:S01]  /*23f50*/  ISETP.GT.U32.AND P3, PT, R8.reuse, R39, PT ;  /* 0x000000270800720c */ /* 0x040fe20003f64070 */
[----:B0-----:R-:W-:Y:S02]  /*23f60*/  @P0 IMAD.MOV.U32 R13, RZ, RZ, R5 ;  /* 0x000000ffff0d0224 */ /* 0x001fe400078e0005 */
[----:B-1----:R-:W2:Y:S01]  /*23f70*/  LDL R5, [R1+0xf0c] ;  /* 0x000f0c0001057983 */ /* 0x002ea20000100800 */
[----:B------:R-:W-:Y:S01]  /*23f80*/  IMAD R19, R19, UR5, RZ ;  /* 0x0000000513137c24 */ /* 0x000fe2000f8e02ff */
[----:B------:R-:W-:Y:S01]  /*23f90*/  ISETP.GT.U32.AND P6, PT, R8, R37, PT ;  /* 0x000000250800720c */ /* 0x000fe20003fc4070 */
[----:B------:R-:W-:Y:S01]  /*23fa0*/  @P0 IMAD.MOV.U32 R12, RZ, RZ, R3 ;  /* 0x000000ffff0c0224 */ /* 0x000fe200078e0003 */
[----:B------:R-:W-:Y:S01]  /*23fb0*/  SEL R20, R11, R20, !P4 ;  /* 0x000000140b147207 */ /* 0x000fe20006000000 */
[--C-:B------:R-:W-:Y:S01]  /*23fc0*/  @!P1 IMAD.IADD R21, R21, 0x1, -R8.reuse ;  /* 0x0000000115159824 */ /* 0x100fe200078e0a08 */
[C---:B------:R-:W-:Y:S01]  /*23fd0*/  IADD3 R3, P1, PT, R19.reuse, R7, RZ ;  /* 0x0000000713037210 */ /* 0x040fe20007f3e0ff */
[----:B------:R-:W0:Y:S01]  /*23fe0*/  LDCU UR5, c[0x0][0x3b0] ;  /* 0x00007600ff0577ac */ /* 0x000e220008000800 */
[----:B----4-:R-:W-:Y:S01]  /*23ff0*/  ISETP.GE.AND P5, PT, R10, RZ, PT ;  /* 0x000000ff0a00720c */ /* 0x010fe20003fa6270 */
[----:B------:R-:W-:Y:S01]  /*24000*/  IMAD R20, R20, UR4, RZ ;  /* 0x0000000414147c24 */ /* 0x000fe2000f8e02ff */
[----:B------:R1:W4:Y:S01]  /*24010*/  @P0 LDG.E.U8 R36, desc[UR18][R12.64] ;  /* 0x000000120c240981 */ /* 0x000322000c1e1100 */
[----:B------:R-:W-:Y:S01]  /*24020*/  LEA.HI.X.SX32 R10, R19, R6, 0x1, P1 ;  /* 0x00000006130a7211 */ /* 0x000fe200008f0eff */
[--C-:B------:R-:W-:Y:S01]  /*24030*/  @!P3 IMAD.IADD R39, R39, 0x1, -R8.reuse ;  /* 0x000000012727b824 */ /* 0x100fe200078e0a08 */
[----:B------:R-:W0:Y:S01]  /*24040*/  LDCU UR4, c[0x0][0x3b0] ;  /* 0x00007600ff0477ac */ /* 0x000e220008000800 */
[----:B------:R1:W-:Y:S01]  /*24050*/  STL [R1+0x9b8], R3 ;  /* 0x0009b80301007387 */ /* 0x0003e20000100800 */
[----:B------:R-:W-:-:S02]  /*24060*/  @!P6 IMAD.IADD R37, R37, 0x1, -R8 ;  /* 0x000000012525e824 */ /* 0x000fc400078e0a08 */
[----:B-1----:R-:W-:Y:S01]  /*24070*/  @P0 IMAD.MOV.U32 R12, RZ, RZ, R3 ;  /* 0x000000ffff0c0224 */ /* 0x002fe200078e0003 */
[----:B------:R-:W-:Y:S01]  /*24080*/  IADD3 R3, P3, PT, R20, R7, RZ ;  /* 0x0000000714037210 */ /* 0x000fe20007f7e0ff */
[----:B------:R-:W-:Y:S01]  /*24090*/  @P0 IMAD.MOV.U32 R13, RZ, RZ, R10 ;  /* 0x000000ffff0d0224 */ /* 0x000fe200078e000a */
[----:B------:R-:W-:Y:S04]  /*240a0*/  STL [R1+0x9b4], R10 ;  /* 0x0009b40a01007387 */ /* 0x000fe80000100800 */
[----:B------:R1:W4:Y:S04]  /*240b0*/  @P0 LDG.E.U8 R35, desc[UR18][R12.64] ;  /* 0x000000120c230981 */ /* 0x000328000c1e1100 */
[----:B------:R-:W-:Y:S01]  /*240c0*/  STL [R1+0x9c0], R3 ;  /* 0x0009c00301007387 */ /* 0x000fe20000100800 */
[----:B---3--:R-:W-:-:S02]  /*240d0*/  ISETP.GE.AND P6, PT, R4, RZ, PT ;  /* 0x000000ff0400720c */ /* 0x008fc40003fc6270 */
[----:B------:R-:W-:-:S05]  /*240e0*/  LEA.HI.X.SX32 R4, R20, R6, 0x1, P3 ;  /* 0x0000000614047211 */ /* 0x000fca00018f0eff */
[----:B------:R3:W-:Y:S01]  /*240f0*/  STL [R1+0x9bc], R4 ;  /* 0x0009bc0401007387 */ /* 0x0007e20000100800 */
[----:B-1----:R-:W-:-:S03]  /*24100*/  @P0 IMAD.MOV.U32 R13, RZ, RZ, R4 ;  /* 0x000000ffff0d0224 */ /* 0x002fc600078e0004 */
[----:B---3--:R-:W3:Y:S01]  /*24110*/  LDL R4, [R1+0xf08] ;  /* 0x000f080001047983 */ /* 0x008ee20000100800 */
[C---:B------:R-:W-:Y:S01]  /*24120*/  ISETP.GT.U32.AND P1, PT, R8.reuse, R38, PT ;  /* 0x000000260800720c */ /* 0x040fe20003f24070 */
[----:B------:R-:W-:Y:S01]  /*24130*/  @!P5 IMAD.MOV R21, RZ, RZ, -R21 ;  /* 0x000000ffff15d224 */ /* 0x000fe200078e0a15 */
[----:B------:R-:W-:Y:S01]  /*24140*/  ISETP.GT.U32.AND P5, PT, R8, R37, PT ;  /* 0x000000250800720c */ /* 0x000fe20003fa4070 */
[----:B------:R-:W-:-:S10]  /*24150*/  @!P6 IMAD.MOV R39, RZ, RZ, -R39 ;  /* 0x000000ffff27e224 */ /* 0x000fd400078e0a27 */
[--C-:B------:R-:W-:Y:S01]  /*24160*/  @!P1 IMAD.IADD R38, R38, 0x1, -R8.reuse ;  /* 0x0000000126269824 */ /* 0x100fe200078e0a08 */
[----:B--2---:R-:W-:Y:S02]  /*24170*/  ISETP.GE.AND P1, PT, R85, RZ, PT ;  /* 0x000000ff5500720c */ /* 0x004fe40003f26270 */
[----:B------:R-:W-:Y:S01]  /*24180*/  SEL R21, R11, R21, !P4 ;  /* 0x000000150b157207 */ /* 0x000fe20006000000 */
[----:B------:R-:W-:Y:S01]  /*24190*/  @!P5 IMAD.IADD R37, R37, 0x1, -R8 ;  /* 0x000000012525d824 */ /* 0x000fe200078e0a08 */
[----:B------:R-:W-:Y:S02]  /*241a0*/  ISETP.GT.U32.AND P5, PT, R8, R40, PT ;  /* 0x000000280800720c */ /* 0x000fe40003fa4070 */
[----:B------:R-:W-:Y:S01]  /*241b0*/  ISETP.GE.AND P3, PT, R5, RZ, PT ;  /* 0x000000ff0500720c */ /* 0x000fe20003f66270 */
[----:B0-----:R-:W-:Y:S01]  /*241c0*/  IMAD R21, R21, UR5, RZ ;  /* 0x0000000515157c24 */ /* 0x001fe2000f8e02ff */
[----:B------:R-:W-:Y:S01]  /*241d0*/  SEL R39, R11, R39, !P4 ;  /* 0x000000270b277207 */ /* 0x000fe20006000000 */
[----:B------:R-:W-:Y:S01]  /*241e0*/  @P0 IMAD.MOV.U32 R12, RZ, RZ, R3 ;  /* 0x000000ffff0c0224 */ /* 0x000fe200078e0003 */
[----:B------:R-:W-:Y:S01]  /*241f0*/  PRMT R34, RZ, 0x7610, R34 ;  /* 0x00007610ff227816 */ /* 0x000fe20000000022 */
[----:B------:R-:W0:Y:S02]  /*24200*/  LDCU UR5, c[0x0][0x3b0] ;  /* 0x00007600ff0577ac */ /* 0x000e240008000800 */
[----:B------:R-:W-:Y:S01]  /*24210*/  @!P1 IMAD.MOV R38, RZ, RZ, -R38 ;  /* 0x000000ffff269224 */ /* 0x000fe200078e0a26 */
[-C--:B------:R-:W-:Y:S01]  /*24220*/  IADD3 R5, P6, PT, R21, R7.reuse, RZ ;  /* 0x0000000715057210 */ /* 0x080fe20007fde0ff */
[----:B------:R-:W-:Y:S01]  /*24230*/  IMAD R39, R39, UR12, RZ ;  /* 0x0000000c27277c24 */ /* 0x000fe2000f8e02ff */
[----:B------:R1:W2:Y:S02]  /*24240*/  @P0 LDG.E.U8 R34, desc[UR18][R12.64] ;  /* 0x000000120c220981 */ /* 0x0002a4000c1e1100 */
[----:B------:R-:W-:Y:S01]  /*24250*/  SEL R38, R11, R38, !P4 ;  /* 0x000000260b267207 */ /* 0x000fe20006000000 */
[----:B------:R-:W-:Y:S01]  /*24260*/  @!P3 IMAD.MOV R37, RZ, RZ, -R37 ;  /* 0x000000ffff25b224 */ /* 0x000fe200078e0a25 */
[-C--:B------:R-:W-:Y:S01]  /*24270*/  LEA.HI.X.SX32 R10, R21, R6.reuse, 0x1, P6 ;  /* 0x00000006150a7211 */ /* 0x080fe200030f0eff */
[----:B------:R-:W-:Y:S01]  /*24280*/  @!P5 IMAD.IADD R40, R40, 0x1, -R8 ;  /* 0x000000012828d824 */ /* 0x000fe200078e0a08 */
[----:B------:R-:W-:Y:S01]  /*24290*/  IADD3 R3, P1, PT, R39, R7, RZ ;  /* 0x0000000727037210 */ /* 0x000fe20007f3e0ff */
[----:B------:R-:W-:Y:S01]  /*242a0*/  IMAD R38, R38, UR4, RZ ;  /* 0x0000000426267c24 */ /* 0x000fe2000f8e02ff */
[----:B------:R0:W-:Y:S01]  /*242b0*/  STL [R1+0x9c8], R5 ;  /* 0x0009c80501007387 */ /* 0x0001e20000100800 */
[----:B------:R-:W-:Y:S01]  /*242c0*/  PRMT R33, RZ, 0x7610, R33 ;  /* 0x00007610ff217816 */ /* 0x000fe20000000021 */
[----:B-1----:R-:W-:Y:S01]  /*242d0*/  @P0 IMAD.MOV.U32 R12, RZ, RZ, R5 ;  /* 0x000000ffff0c0224 */ /* 0x002fe200078e0005 */
[----:B------:R-:W-:Y:S01]  /*242e0*/  SEL R37, R11, R37, !P4 ;  /* 0x000000250b257207 */ /* 0x000fe20006000000 */
[----:B------:R1:W-:Y:S01]  /*242f0*/  STL [R1+0x9c4], R10 ;  /* 0x0009c40a01007387 */ /* 0x0003e20000100800 */
[----:B------:R-:W-:Y:S01]  /*24300*/  @P0 IMAD.MOV.U32 R13, RZ, RZ, R10 ;  /* 0x000000ffff0d0224 */ /* 0x000fe200078e000a */
[----:B------:R-:W-:Y:S01]  /*24310*/  PRMT R32, RZ, 0x7610, R32 ;  /* 0x00007610ff207816 */ /* 0x000fe20000000020 */
[----:B------:R-:W3:Y:S01]  /*24320*/  LDCU UR4, c[0x0][0x3b0] ;  /* 0x00007600ff0477ac */ /* 0x000ee20008000800 */
[----:B0-----:R-:W-:Y:S01]  /*24330*/  LEA.HI.X.SX32 R5, R39, R6, 0x1, P1 ;  /* 0x0000000627057211 */ /* 0x001fe200008f0eff */
[----:B------:R-:W-:Y:S01]  /*24340*/  IMAD R37, R37, UR13, RZ ;  /* 0x0000000d25257c24 */ /* 0x000fe2000f8e02ff */
[----:B------:R-:W-:Y:S01]  /*24350*/  ISETP.GT.U32.AND P1, PT, R8, R40, PT ;  /* 0x000000280800720c */ /* 0x000fe20003f24070 */
[----:B------:R0:W2:Y:S01]  /*24360*/  @P0 LDG.E.U8 R33, desc[UR18][R12.64] ;  /* 0x000000120c210981 */ /* 0x0000a2000c1e1100 */
[----:B-1----:R-:W-:-:S04]  /*24370*/  IADD3 R10, P3, PT, R38, R7, RZ ;  /* 0x00000007260a7210 */ /* 0x002fc80007f7e0ff */
[----:B------:R-:W-:Y:S01]  /*24380*/  LEA.HI.X.SX32 R14, R38, R6, 0x1, P3 ;  /* 0x00000006260e7211 */ /* 0x000fe200018f0eff */
[----:B------:R1:W-:Y:S01]  /*24390*/  STL [R1+0x9d0], R3 ;  /* 0x0009d00301007387 */ /* 0x0003e20000100800 */
[----:B0-----:R-:W-:Y:S02]  /*243a0*/  @P0 IMAD.MOV.U32 R12, RZ, RZ, R3 ;  /* 0x000000ffff0c0224 */ /* 0x001fe400078e0003 */
[----:B------:R-:W-:Y:S01]  /*243b0*/  @P0 IMAD.MOV.U32 R13, RZ, RZ, R5 ;  /* 0x000000ffff0d0224 */ /* 0x000fe200078e0005 */
[----:B------:R-:W-:Y:S02]  /*243c0*/  PRMT R31, RZ, 0x7610, R31 ;  /* 0x00007610ff1f7816 */ /* 0x000fe4000000001f */
[----:B-1----:R-:W-:Y:S02]  /*243d0*/  IADD3 R3, P5, PT, R37, R7, RZ ;  /* 0x0000000725037210 */ /* 0x002fe40007fbe0ff */
[----:B------:R0:W2:Y:S01]  /*243e0*/  @P0 LDG.E.U8 R32, desc[UR18][R12.64] ;  /* 0x000000120c200981 */ /* 0x0000a2000c1e1100 */
[----:B------:R-:W-:-:S03]  /*243f0*/  @!P1 IMAD.IADD R40, R40, 0x1, -R8 ;  /* 0x0000000128289824 */ /* 0x000fc600078e0a08 */
[----:B------:R1:W-:Y:S01]  /*24400*/  STL [R1+0x9cc], R5 ;  /* 0x0009cc0501007387 */ /* 0x0003e20000100800 */
[----:B------:R-:W-:Y:S01]  /*24410*/  PRMT R30, RZ, 0x7610, R30 ;  /* 0x00007610ff1e7816 */ /* 0x000fe2000000001e */
[----:B0-----:R-:W-:Y:S02]  /*24420*/  @P0 IMAD.MOV.U32 R12, RZ, RZ, R10 ;  /* 0x000000ffff0c0224 */ /* 0x001fe400078e000a */
[----:B------:R-:W-:Y:S01]  /*24430*/  @P0 IMAD.MOV.U32 R13, RZ, RZ, R14 ;  /* 0x000000ffff0d0224 */ /* 0x000fe200078e000e */
[----:B-1----:R-:W-:Y:S01]  /*24440*/  LEA.HI.X.SX32 R5, R37, R6, 0x1, P5 ;  /* 0x0000000625057211 */ /* 0x002fe200028f0eff */
[----:B------:R0:W-:Y:S04]  /*24450*/  STL [R1+0x9d8], R10 ;  /* 0x0009d80a01007387 */ /* 0x0001e80000100800 */
[----:B------:R1:W2:Y:S02]  /*24460*/  @P0 LDG.E.U8 R31, desc[UR18][R12.64] ;  /* 0x000000120c1f0981 */ /* 0x0002a4000c1e1100 */
[----:B-1----:R-:W-:-:S02]  /*24470*/  @P0 IMAD.MOV.U32 R12, RZ, RZ, R3 ;  /* 0x000000ffff0c0224 */ /* 0x002fc400078e0003 */
[----:B------:R-:W-:-:S05]  /*24480*/  @P0 IMAD.MOV.U32 R13, RZ, RZ, R5 ;  /* 0x000000ffff0d0224 */ /* 0x000fca00078e0005 */
[----:B------:R1:W2:Y:S04]  /*24490*/  @P0 LDG.E.U8 R30, desc[UR18][R12.64] ;  /* 0x000000120c1e0981 */ /* 0x0002a8000c1e1100 */
[----:B------:R0:W-:Y:S04]  /*244a0*/  STL [R1+0x9e0], R3 ;  /* 0x0009e00301007387 */ /* 0x0001e80000100800 */
[----:B------:R-:W-:Y:S04]  /*244b0*/  STL [R1+0x9d4], R14 ;  /* 0x0009d40e01007387 */ /* 0x000fe80000100800 */
[----:B------:R0:W-:Y:S01]  /*244c0*/  STL [R1+0x9dc], R5 ;  /* 0x0009dc0501007387 */ /* 0x0001e20000100800 */
[----:B------:R-:W-:-:S02]  /*244d0*/  PRMT R29, RZ, 0x7610, R29 ;  /* 0x00007610ff1d7816 */ /* 0x000fc4000000001d */
[----:B------:R-:W-:Y:S02]  /*244e0*/  PRMT R27, RZ, 0x7610, R27 ;  /* 0x00007610ff1b7816 */ /* 0x000fe4000000001b */
[----:B------:R-:W-:Y:S02]  /*244f0*/  PRMT R28, RZ, 0x7610, R28 ;  /* 0x00007610ff1c7816 */ /* 0x000fe4000000001c */
[----:B---3--:R-:W-:Y:S01]  /*24500*/  ISETP.GE.AND P3, PT, R4, RZ, PT ;  /* 0x000000ff0400720c */ /* 0x008fe20003f66270 */
[----:B------:R-:W-:-:S05]  /*24510*/  VIADD R4, R0, 0xeb ;  /* 0x000000eb00047836 */ /* 0x000fca0000000000 */
[----:B0-----:R-:W-:-:S07]  /*24520*/  IABS R10, R4 ;  /* 0x00000004000a7213 */ /* 0x001fce0000000000 */
[----:B------:R-:W-:Y:S02]  /*24530*/  @!P3 IMAD.MOV R40, RZ, RZ, -R40 ;  /* 0x000000ffff28b224 */ /* 0x000fe400078e0a28 */
[----:B-1----:R-:W-:-:S03]  /*24540*/  IMAD.HI.U32 R12, R9, R10, RZ ;  /* 0x0000000a090c7227 */ /* 0x002fc600078e00ff */
[----:B------:R-:W-:Y:S01]  /*24550*/  SEL R40, R11, R40, !P4 ;  /* 0x000000280b287207 */ /* 0x000fe20006000000 */
[----:B------:R-:W-:-:S04]  /*24560*/  IMAD.MOV R12, RZ, RZ, -R12 ;  /* 0x000000ffff0c7224 */ /* 0x000fc800078e0a0c */
[----:B------:R-:W-:Y:S01]  /*24570*/  IMAD R40, R40, UR4, RZ ;  /* 0x0000000428287c24 */ /* 0x000fe2000f8e02ff */
[----:B------:R-:W-:Y:S01]  /*24580*/  STL [R1+0xf00], R4 ;  /* 0x000f000401007387 */ /* 0x000fe20000100800 */
[----:B------:R-:W-:Y:S01]  /*24590*/  IMAD R10, R8, R12, R10 ;  /* 0x0000000c080a7224 */ /* 0x000fe200078e020a */
[----:B------:R-:W-:Y:S01]  /*245a0*/  ISETP.GE.AND P3, PT, R4, RZ, PT ;  /* 0x000000ff0400720c */ /* 0x000fe20003f66270 */
[----:B------:R-:W0:Y:S01]  /*245b0*/  LDCU UR4, c[0x0][0x3b0] ;  /* 0x00007600ff0477ac */ /* 0x000e220008000800 */
[----:B------:R-:W-:-:S04]  /*245c0*/  IADD3 R3, P1, PT, R40, R7, RZ ;  /* 0x0000000728037210 */ /* 0x000fc80007f3e0ff */
[----:B------:R-:W-:Y:S02]  /*245d0*/  LEA.HI.X.SX32 R5, R40, R6, 0x1, P1 ;  /* 0x0000000628057211 */ /* 0x000fe400008f0eff */
[----:B------:R-:W-:Y:S01]  /*245e0*/  ISETP.GT.U32.AND P1, PT, R8, R10, PT ;  /* 0x0000000a0800720c */ /* 0x000fe20003f24070 */
[----:B------:R1:W-:Y:S01]  /*245f0*/  STL [R1+0x9f8], R3 ;  /* 0x0009f80301007387 */ /* 0x0003e20000100800 */
[----:B------:R-:W-:Y:S02]  /*24600*/  @P0 IMAD.MOV.U32 R12, RZ, RZ, R3 ;  /* 0x000000ffff0c0224 */ /* 0x000fe400078e0003 */
[----:B------:R-:W-:-:S05]  /*24610*/  @P0 IMAD.MOV.U32 R13, RZ, RZ, R5 ;  /* 0x000000ffff0d0224 */ /* 0x000fca00078e0005 */
[----:B------:R3:W2:Y:S01]  /*24620*/  @P0 LDG.E.U8 R29, desc[UR18][R12.64] ;  /* 0x000000120c1d0981 */ /* 0x0006a2000c1e1100 */
[----:B-1----:R-:W-:-:S03]  /*24630*/  VIADD R3, R0, 0xec ;  /* 0x000000ec00037836 */ /* 0x002fc60000000000 */
[----:B------:R-:W-:Y:S02]  /*24640*/  @!P1 IMAD.IADD R10, R10, 0x1, -R8 ;  /* 0x000000010a0a9824 */ /* 0x000fe400078e0a08 */
[----:B---3--:R-:W-:-:S03]  /*24650*/  IABS R12, R3 ;  /* 0x00000003000c7213 */ /* 0x008fc60000000000 */
[----:B------:R-:W-:Y:S02]  /*24660*/  ISETP.GT.U32.AND P1, PT, R8, R10, PT ;  /* 0x0000000a0800720c */ /* 0x000fe40003f24070 */
[----:B------:R-:W-:-:S04]  /*24670*/  IMAD.HI.U32 R13, R9, R12, RZ ;  /* 0x0000000c090d7227 */ /* 0x000fc800078e00ff */
[----:B------:R-:W-:-:S04]  /*24680*/  IMAD.MOV R13, RZ, RZ, -R13 ;  /* 0x000000ffff0d7224 */ /* 0x000fc800078e0a0d */
[----:B------:R-:W-:-:S03]  /*24690*/  IMAD R12, R8, R13, R12 ;  /* 0x0000000d080c7224 */ /* 0x000fc600078e020c */
[----:B------:R-:W-:Y:S02]  /*246a0*/  @!P1 IMAD.IADD R10, R10, 0x1, -R8 ;  /* 0x000000010a0a9824 */ /* 0x000fe400078e0a08 */
[----:B------:R-:W-:Y:S02]  /*246b0*/  ISETP.GT.U32.AND P1, PT, R8, R12, PT ;  /* 0x0000000c0800720c */ /* 0x000fe40003f24070 */
[----:B------:R-:W-:-:S05]  /*246c0*/  @!P3 IMAD.MOV R10, RZ, RZ, -R10 ;  /* 0x000000ffff0ab224 */ /* 0x000fca00078e0a0a */
[----:B------:R-:W-:-:S05]  /*246d0*/  SEL R10, R11, R10, !P4 ;  /* 0x0000000a0b0a7207 */ /* 0x000fca0006000000 */
[----:B0-----:R-:W-:Y:S01]  /*246e0*/  IMAD R10, R10, UR4, RZ ;  /* 0x000000040a0a7c24 */ /* 0x001fe2000f8e02ff */
[----:B------:R0:W-:Y:S01]  /*246f0*/  STL [R1+0x9f4], R5 ;  /* 0x0009f40501007387 */ /* 0x0001e20000100800 */
[----:B------:R-:W-:Y:S01]  /*24700*/  @!P1 IMAD.IADD R12, R12, 0x1, -R8 ;  /* 0x000000010c0c9824 */ /* 0x000fe200078e0a08 */
[----:B------:R-:W1:Y:S02]  /*24710*/  LDCU UR4, c[0x0][0x3b0] ;  /* 0x00007600ff0477ac */ /* 0x000e640008000800 */
[----:B------:R-:W-:Y:S02]  /*24720*/  IADD3 R4, P3, PT, R10, R7, RZ ;  /* 0x000000070a047210 */ /* 0x000fe40007f7e0ff */
[----:B------:R-:W-:Y:S02]  /*24730*/  ISETP.GT.U32.AND P1, PT, R8, R12, PT ;  /* 0x0000000c0800720c */ /* 0x000fe40003f24070 */
[----:B0-----:R-:W-:Y:S02]  /*24740*/  LEA.HI.X.SX32 R5, R10, R6, 0x1, P3 ;  /* 0x000000060a057211 */ /* 0x001fe400018f0eff */
[----:B------:R-:W-:Y:S01]  /*24750*/  ISETP.GE.AND P3, PT, R3, RZ, PT ;  /* 0x000000ff0300720c */ /* 0x000fe20003f66270 */
[----:B------:R-:W-:Y:S01]  /*24760*/  STL [R1+0xefc], R3 ;  /* 0x000efc0301007387 */ /* 0x000fe20000100800 */
[----:B------:R-:W-:-:S03]  /*24770*/  @P0 IMAD.MOV.U32 R14, RZ, RZ, R4 ;  /* 0x000000ffff0e0224 */ /* 0x000fc600078e0004 */
[----:B------:R0:W-:Y:S04]  /*24780*/  STL [R1+0xa00], R4 ;  /* 0x000a000401007387 */ /* 0x0001e80000100800 */
[----:B------:R-:W-:Y:S02]  /*24790*/  @!P1 IMAD.IADD R12, R12, 0x1, -R8 ;  /* 0x000000010c0c9824 */ /* 0x000fe400078e0a08 */
[----:B0-----:R-:W-:Y:S02]  /*247a0*/  VIADD R4, R0, 0xed ;  /* 0x000000ed00047836 */ /* 0x001fe40000000000 */
[----:B------:R-:W-:-:S03]  /*247b0*/  @!P3 IMAD.MOV R12, RZ, RZ, -R12 ;  /* 0x000000ffff0cb224 */ /* 0x000fc600078e0a0c */
[----:B------:R-:W-:Y:S02]  /*247c0*/  IABS R10, R4 ;  /* 0x00000004000a7213 */ /* 0x000fe40000000000 */
[----:B------:R-:W-:-:S03]  /*247d0*/  SEL R13, R11, R12, !P4 ;  /* 0x0000000c0b0d7207 */ /* 0x000fc60006000000 */
[----:B------:R-:W-:-:S04]  /*247e0*/  IMAD.HI.U32 R12, R9, R10, RZ ;  /* 0x0000000a090c7227 */ /* 0x000fc800078e00ff */
[----:B-1----:R-:W-:Y:S01]  /*247f0*/  IMAD R13, R13, UR4, RZ ;  /* 0x000000040d0d7c24 */ /* 0x002fe2000f8e02ff */
[----:B------:R0:W-:Y:S01]  /*24800*/  STL [R1+0x9fc], R5 ;  /* 0x0009fc0501007387 */ /* 0x0001e20000100800 */
[----:B------:R-:W-:Y:S02]  /*24810*/  IMAD.MOV R12, RZ, RZ, -R12 ;  /* 0x000000ffff0c7224 */ /* 0x000fe400078e0a0c */
[----:B------:R-:W-:Y:S01]  /*24820*/  @P0 IMAD.MOV.U32 R15, RZ, RZ, R5 ;  /* 0x000000ffff0f0224 */ /* 0x000fe200078e0005 */
[C---:B------:R-:W-:Y:S01]  /*24830*/  IADD3 R3, P1, PT, R13.reuse, R7, RZ ;  /* 0x000000070d037210 */ /* 0x040fe20007f3e0ff */
[----:B------:R-:W-:Y:S01]  /*24840*/  IMAD R10, R8, R12, R10 ;  /* 0x0000000c080a7224 */ /* 0x000fe200078e020a */
[----:B------:R-:W-:Y:S01]  /*24850*/  STL [R1+0xef8], R4 ;  /* 0x000ef80401007387 */ /* 0x000fe20000100800 */
[----:B------:R-:W-:Y:S01]  /*24860*/  ISETP.GE.AND P3, PT, R4, RZ, PT ;  /* 0x000000ff0400720c */ /* 0x000fe20003f66270 */
[----:B------:R-:W1:Y:S01]  /*24870*/  LDCU UR4, c[0x0][0x3b0] ;  /* 0x00007600ff0477ac */ /* 0x000e620008000800 */
[----:B0-----:R-:W-:Y:S01]  /*24880*/  LEA.HI.X.SX32 R5, R13, R6, 0x1, P1 ;  /* 0x000000060d057211 */ /* 0x001fe200008f0eff */
[----:B------:R-:W3:Y:S01]  /*24890*/  @P0 LDG.E.U8 R28, desc[UR18][R14.64] ;  /* 0x000000120e1c0981 */ /* 0x000ee2000c1e1100 */
[----:B------:R-:W-:Y:S01]  /*248a0*/  ISETP.GT.U32.AND P1, PT, R8, R10, PT ;  /* 0x0000000a0800720c */ /* 0x000fe20003f24070 */
[----:B------:R-:W-:-:S02]  /*248b0*/  @P0 IMAD.MOV.U32 R12, RZ, RZ, R3 ;  /* 0x000000ffff0c0224 */ /* 0x000fc400078e0003 */
[----:B------:R0:W-:Y:S01]  /*248c0*/  STL [R1+0xa08], R3 ;  /* 0x000a080301007387 */ /* 0x0001e20000100800 */
[----:B------:R-:W-:-:S05]  /*248d0*/  @P0 IMAD.MOV.U32 R13, RZ, RZ, R5 ;  /* 0x000000ffff0d0224 */ /* 0x000fca00078e0005 */
[----:B------:R1:W2:Y:S01]  /*248e0*/  @P0 LDG.E.U8 R27, desc[UR18][R12.64] ;  /* 0x000000120c1b0981 */ /* 0x0002a2000c1e1100 */
[----:B0-----:R-:W-:-:S03]  /*248f0*/  VIADD R3, R0, 0xee ;  /* 0x000000ee00037836 */ /* 0x001fc60000000000 */
[----:B------:R-:W-:Y:S02]  /*24900*/  @!P1 IMAD.IADD R10, R10, 0x1, -R8 ;  /* 0x000000010a0a9824 */ /* 0x000fe400078e0a08 */
[----:B-1----:R-:W-:-:S03]  /*24910*/  IABS R12, R3 ;  /* 0x00000003000c7213 */ /* 0x002fc60000000000 */
        /* <DEDUP_REMOVED lines=8> */
[----:B------:R-:W-:Y:S01]  /*249a0*/  IMAD R10, R10, UR4, RZ ;  /* 0x000000040a0a7c24 */ /* 0x000fe2000f8e02ff */
        /* <DEDUP_REMOVED lines=21> */
[C---:B------:R-:W-:Y:S01]  /*24b00*/  IMAD R10, R8.reuse, R12, R10 ;  /* 0x0000000c080a7224 */ /* 0x040fe200078e020a */
[----:B------:R-:W-:Y:S01]  /*24b10*/  PRMT R25, RZ, 0x7610, R25 ;  /* 0x00007610ff197816 */ /* 0x000fe20000000019 */
[----:B------:R-:W1:Y:S01]  /*24b20*/  LDCU UR4, c[0x0][0x3b0] ;  /* 0x00007600ff0477ac */ /* 0x000e620008000800 */
[----:B0-----:R-:W-:Y:S02]  /*24b30*/  LEA.HI.X.SX32 R5, R13, R6, 0x1, P1 ;  /* 0x000000060d057211 */ /* 0x001fe400008f0eff */
[----:B------:R-:W-:Y:S01]  /*24b40*/  ISETP.GT.U32.AND P1, PT, R8, R10, PT ;  /* 0x0000000a0800720c */ /* 0x000fe20003f24070 */
[----:B------:R-:W-:Y:S01]  /*24b50*/  STL [R1+0xef0], R4 ;  /* 0x000ef00401007387 */ /* 0x000fe20000100800 */
[----:B------:R-:W-:-:S02]  /*24b60*/  @P0 IMAD.MOV.U32 R12, RZ, RZ, R3 ;  /* 0x000000ffff0c0224 */ /* 0x000fc400078e0003 */
[----:B------:R-:W-:Y:S01]  /*24b70*/  @P0 IMAD.MOV.U32 R13, RZ, RZ, R5 ;  /* 0x000000ffff0d0224 */ /* 0x000fe200078e0005 */
[----:B------:R0:W-:Y:S04]  /*24b80*/  STL [R1+0xa18], R3 ;  /* 0x000a180301007387 */ /* 0x0001e80000100800 */
[----:B------:R1:W2:Y:S01]  /*24b90*/  @P0 LDG.E.U8 R25, desc[UR18][R12.64] ;  /* 0x000000120c190981 */ /* 0x0002a2000c1e1100 */
[----:B0-----:R-:W-:-:S03]  /*24ba0*/  VIADD R3, R0, 0xf3 ;  /* 0x000000f300037836 */ /* 0x001fc60000000000 */
[----:B------:R-:W-:Y:S02]  /*24bb0*/  @!P1 IMAD.IADD R10, R10, 0x1, -R8 ;  /* 0x000000010a0a9824 */ /* 0x000fe400078e0a08 */
[----:B-1----:R-:W-:-:S03]  /*24bc0*/  IABS R12, R3 ;  /* 0x00000003000c7213 */ /* 0x002fc60000000000 */
[----:B------:R-:W-:Y:S02]  /*24bd0*/  ISETP.GT.U32.AND P1, PT, R8, R10, PT ;  /* 0x0000000a0800720c */ /* 0x000fe40003f24070 */
[----:B------:R-:W-:Y:S01]  /*24be0*/  IMAD.HI.U32 R13, R9, R12, RZ ;  /* 0x0000000c090d7227 */ /* 0x000fe200078e00ff */
[----:B------:R-:W-:-:S03]  /*24bf0*/  ISETP.GE.AND P3, PT, R4, RZ, PT ;  /* 0x000000ff0400720c */ /* 0x000fc60003f66270 */
        /* <DEDUP_REMOVED lines=9> */
[----:B------:R-:W-:Y:S01]  /*24c90*/  PRMT R26, RZ, 0x7610, R26 ;  /* 0x00007610ff1a7816 */ /* 0x000fe2000000001a */
[----:B------:R-:W1:Y:S01]  /*24ca0*/  LDCU UR4, c[0x0][0x3b0] ;  /* 0x00007600ff0477ac */ /* 0x000e620008000800 */
[----:B------:R-:W-:Y:S02]  /*24cb0*/  IADD3 R4, P3, PT, R10, R7, RZ ;  /* 0x000000070a047210 */ /* 0x000fe40007f7e0ff */
[----:B------:R-:W-:Y:S01]  /*24cc0*/  ISETP.GT.U32.AND P1, PT, R8, R12, PT ;  /* 0x0000000c0800720c */ /* 0x000fe20003f24070 */
[----:B------:R-:W-:Y:S01]  /*24cd0*/  STL [R1+0xeec], R3 ;  /* 0x000eec0301007387 */ /* 0x000fe20000100800 */
[----:B0-----:R-:W-:-:S03]  /*24ce0*/  LEA.HI.X.SX32 R5, R10, R6, 0x1, P3 ;  /* 0x000000060a057211 */ /* 0x001fc600018f0eff */
[----:B------:R0:W2:Y:S01]  /*24cf0*/  @P0 LDG.E.U8 R26, desc[UR18][R14.64] ;  /* 0x000000120e1a0981 */ /* 0x0000a2000c1e1100 */
[----:B------:R-:W-:-:S03]  /*24d00*/  ISETP.GE.AND P3, PT, R3, RZ, PT ;  /* 0x000000ff0300720c */ /* 0x000fc60003f66270 */
[----:B------:R1:W-:Y:S04]  /*24d10*/  STL [R1+0xa30], R4 ;  /* 0x000a300401007387 */ /* 0x0003e80000100800 */
[----:B------:R-:W-:Y:S02]  /*24d20*/  @!P1 IMAD.IADD R12, R12, 0x1, -R8 ;  /* 0x000000010c0c9824 */ /* 0x000fe400078e0a08 */
[----:B0-----:R-:W-:Y:S02]  /*24d30*/  @P0 IMAD.MOV.U32 R14, RZ, RZ, R4 ;  /* 0x000000ffff0e0224 */ /* 0x001fe400078e0004 */
[----:B-1----:R-:W-:Y:S02]  /*24d40*/  VIADD R4, R0, 0xf4 ;  /* 0x000000f400047836 */ /* 0x002fe40000000000 */
[----:B------:R-:W-:-:S03]  /*24d50*/  @!P3 IMAD.MOV R12, RZ, RZ, -R12 ;  /* 0x000000ffff0cb224 */ /* 0x000fc600078e0a0c */
[----:B------:R-:W-:Y:S02]  /*24d60*/  IABS R10, R4 ;  /* 0x00000004000a7213 */ /* 0x000fe40000000000 */
[----:B------:R-:W-:-:S03]  /*24d70*/  SEL R13, R11, R12, !P4 ;  /* 0x0000000c0b0d7207 */ /* 0x000fc60006000000 */
[----:B------:R-:W-:-:S04]  /*24d80*/  IMAD.HI.U32 R12, R9, R10, RZ ;  /* 0x0000000a090c7227 */ /* 0x000fc800078e00ff */
[----:B------:R-:W-:Y:S01]  /*24d90*/  IMAD R13, R13, UR4, RZ ;  /* 0x000000040d0d7c24 */ /* 0x000fe2000f8e02ff */
        /* <DEDUP_REMOVED lines=8> */
[----:B------:R-:W-:-:S02]  /*24e20*/  ISETP.GT.U32.AND P1, PT, R8, R10, PT ;  /* 0x0000000a0800720c */ /* 0x000fc40003f24070 */
[----:B------:R0:W2:Y:S01]  /*24e30*/  @P0 LDG.E.U8 R47, desc[UR18][R22.64] ;  /* 0x00000012162f0981 */ /* 0x0000a2000c1e1100 */
[----:B------:R-:W-:Y:S02]  /*24e40*/  @P0 IMAD.MOV.U32 R12, RZ, RZ, R3 ;  /* 0x000000ffff0c0224 */ /* 0x000fe400078e0003 */
[----:B------:R-:W-:Y:S01]  /*24e50*/  @P0 IMAD.MOV.U32 R13, RZ, RZ, R5 ;  /* 0x000000ffff0d0224 */ /* 0x000fe200078e0005 */
[----:B------:R-:W-:Y:S04]  /*24e60*/  STL [R1+0xee8], R4 ;  /* 0x000ee80401007387 */ /* 0x000fe80000100800 */
[----:B------:R1:W-:Y:S01]  /*24e70*/  STL [R1+0xa38], R3 ;  /* 0x000a380301007387 */ /* 0x0003e20000100800 */
[----:B0-----:R-:W-:Y:S02]  /*24e80*/  PRMT R23, RZ, 0x7610, R23 ;  /* 0x00007610ff177816 */ /* 0x001fe40000000017 */
[----:B------:R-:W-:-:S04]  /*24e90*/  @!P1 IMAD.IADD R10, R10, 0x1, -R8 ;  /* 0x000000010a0a9824 */ /* 0x000fc800078e0a08 */
[----:B------:R0:W2:Y:S01]  /*24ea0*/  @P0 LDG.E.U8 R23, desc[UR18][R12.64] ;  /* 0x000000120c170981 */ /* 0x0000a2000c1e1100 */
[----:B-1----:R-:W-:Y:S01]  /*24eb0*/  VIADD R3, R0, 0xf5 ;  /* 0x000000f500037836 */ /* 0x002fe20000000000 */
[----:B------:R-:W-:-:S04]  /*24ec0*/  ISETP.GT.U32.AND P1, PT, R8, R10, PT ;  /* 0x0000000a0800720c */ /* 0x000fc80003f24070 */
[----:B0-----:R-:W-:Y:S02]  /*24ed0*/  IABS R12, R3 ;  /* 0x00000003000c7213 */ /* 0x001fe40000000000 */
[----:B------:R-:W-:-:S03]  /*24ee0*/  ISETP.GE.AND P3, PT, R4, RZ, PT ;  /* 0x000000ff0400720c */ /* 0x000fc60003f66270 */
[----:B------:R-:W-:-:S04]  /*24ef0*/  IMAD.HI.U32 R13, R9, R12, RZ ;  /* 0x0000000c090d7227 */ /* 0x000fc800078e00ff */
[----:B------:R-:W-:-:S04]  /*24f00*/  IMAD.MOV R13, RZ, RZ, -R13 ;  /* 0x000000ffff0d7224 */ /* 0x000fc800078e0a0d */
[----:B------:R-:W-:Y:S02]  /*24f10*/  IMAD R12, R8, R13, R12 ;  /* 0x0000000d080c7224 */ /* 0x000fe400078e020c */
[----:B------:R-:W-:-:S03]  /*24f20*/  @!P1 IMAD.IADD R10, R10, 0x1, -R8 ;  /* 0x000000010a0a9824 */ /* 0x000fc600078e0a08 */
[----:B------:R-:W-:Y:S01]  /*24f30*/  ISETP.GT.U32.AND P1, PT, R8, R12, PT ;  /* 0x0000000c0800720c */ /* 0x000fe20003f24070 */
        /* <DEDUP_REMOVED lines=144> */
[----:B------:R-:W-:Y:S01]  /*25840*/  VIADD R40, R0, 0xfe ;  /* 0x000000fe00287836 */ /* 0x000fe20000000000 */
[----:B------:R-:W-:Y:S01]  /*25850*/  IADD3 R4, P3, PT, R10, R7, RZ ;  /* 0x000000070a047210 */ /* 0x000fe20007f7e0ff */
[----:B------:R-:W1:Y:S01]  /*25860*/  LDCU UR4, c[0x0][0x3b0] ;  /* 0x00007600ff0477ac */ /* 0x000e620008000800 */
[----:B------:R-:W-:Y:S01]  /*25870*/  ISETP.GT.U32.AND P1, PT, R8, R12, PT ;  /* 0x0000000c0800720c */ /* 0x000fe20003f24070 */
[----:B------:R1:W-:Y:S01]  /*25880*/  STL [R1+0xe0c], R3 ;  /* 0x000e0c0301007387 */ /* 0x0003e20000100800 */
[----:B0-----:R-:W-:-:S03]  /*25890*/  LEA.HI.X.SX32 R5, R10, R6, 0x1, P3 ;  /* 0x000000060a057211 */ /* 0x001fc600018f0eff */
[----:B------:R0:W2:Y:S01]  /*258a0*/  @P0 LDG.E.U8 R18, desc[UR18][R14.64] ;  /* 0x000000120e120981 */ /* 0x0000a2000c1e1100 */
[----:B------:R-:W-:-:S07]  /*258b0*/  ISETP.GE.AND P3, PT, R3, RZ, PT ;  /* 0x000000ff0300720c */ /* 0x000fce0003f66270 */
[----:B------:R-:W-:Y:S01]  /*258c0*/  @!P1 IMAD.IADD R12, R12, 0x1, -R8 ;  /* 0x000000010c0c9824 */ /* 0x000fe200078e0a08 */
[----:B------:R-:W-:-:S05]  /*258d0*/  IABS R10, R40 ;  /* 0x00000028000a7213 */ /* 0x000fca0000000000 */
[----:B------:R-:W-:-:S05]  /*258e0*/  @!P3 IMAD.MOV R12, RZ, RZ, -R12 ;  /* 0x000000ffff0cb224 */ /* 0x000fca00078e0a0c */
[----:B------:R-:W-:Y:S01]  /*258f0*/  SEL R13, R11, R12, !P4 ;  /* 0x0000000c0b0d7207 */ /* 0x000fe20006000000 */
[----:B------:R-:W-:-:S04]  /*25900*/  IMAD.HI.U32 R12, R9, R10, RZ ;  /* 0x0000000a090c7227 */ /* 0x000fc800078e00ff */
[----:B------:R-:W-:Y:S02]  /*25910*/  IMAD R13, R13, UR11, RZ ;  /* 0x0000000b0d0d7c24 */ /* 0x000fe4000f8e02ff */
[----:B------:R-:W-:-:S03]  /*25920*/  IMAD.MOV R12, RZ, RZ, -R12 ;  /* 0x000000ffff0c7224 */ /* 0x000fc600078e0a0c */
[----:B-1----:R-:W-:Y:S01]  /*25930*/  IADD3 R3, P1, PT, R13, R7, RZ ;  /* 0x000000070d037210 */ /* 0x002fe20007f3e0ff */
[----:B------:R-:W-:Y:S01]  /*25940*/  IMAD R10, R8, R12, R10 ;  /* 0x0000000c080a7224 */ /* 0x000fe200078e020a */
[----:B------:R-:W-:Y:S01]  /*25950*/  PRMT R16, RZ, 0x7610, R16 ;  /* 0x00007610ff107816 */ /* 0x000fe20000000010 */
[----:B------:R1:W-:Y:S01]  /*25960*/  STL [R1+0xa80], R4 ;  /* 0x000a800401007387 */ /* 0x0003e20000100800 */
[----:B0-----:R-:W-:Y:S02]  /*25970*/  @P0 IMAD.MOV.U32 R14, RZ, RZ, R4 ;  /* 0x000000ffff0e0224 */ /* 0x001fe400078e0004 */
[----:B------:R-:W-:Y:S01]  /*25980*/  @P0 IMAD.MOV.U32 R15, RZ, RZ, R5 ;  /* 0x000000ffff0f0224 */ /* 0x000fe200078e0005 */
[----:B------:R0:W-:Y:S01]  /*25990*/  STL [R1+0xa7c], R5 ;  /* 0x000a7c0501007387 */ /* 0x0001e20000100800 */
[----:B------:R-:W-:-:S03]  /*259a0*/  @P0 IMAD.MOV.U32 R12, RZ, RZ, R3 ;  /* 0x000000ffff0c0224 */ /* 0x000fc600078e0003 */
[----:B------:R0:W2:Y:S01]  /*259b0*/  @P0 LDG.E.U8 R16, desc[UR18][R14.64] ;  /* 0x000000120e100981 */ /* 0x0000a2000c1e1100 */
[----:B-1----:R-:W-:Y:S02]  /*259c0*/  LEA.HI.X.SX32 R4, R13, R6, 0x1, P1 ;  /* 0x000000060d047211 */ /* 0x002fe400008f0eff */
[----:B------:R-:W-:Y:S01]  /*259d0*/  ISETP.GT.U32.AND P1, PT, R8, R10, PT ;  /* 0x0000000a0800720c */ /* 0x000fe20003f24070 */
[----:B------:R-:W-:Y:S02]  /*259e0*/  STL [R1+0xecc], R40 ;  /* 0x000ecc2801007387 */ /* 0x000fe40000100800 */
[----:B------:R-:W-:Y:S02]  /*259f0*/  @P0 IMAD.MOV.U32 R13, RZ, RZ, R4 ;  /* 0x000000ffff0d0224 */ /* 0x000fe400078e0004 */
[----:B------:R-:W-:Y:S01]  /*25a00*/  STL [R1+0x2b0], R3 ;  /* 0x0002b00301007387 */ /* 0x000fe20000100800 */
[----:B0-----:R-:W-:-:S03]  /*25a10*/  PRMT R15, RZ, 0x7610, R15 ;  /* 0x00007610ff0f7816 */ /* 0x001fc6000000000f */
[----:B------:R0:W-:Y:S01]  /*25a20*/  STL [R1+0x2ac], R4 ;  /* 0x0002ac0401007387 */ /* 0x0001e20000100800 */
[----:B------:R-:W-:-:S03]  /*25a30*/  VIADD R5, R0, 0xef ;  /* 0x000000ef00057836 */ /* 0x000fc60000000000 */
[----:B------:R1:W2:Y:S01]  /*25a40*/  @P0 LDG.E.U8 R15, desc[UR18][R12.64] ;  /* 0x000000120c0f0981 */ /* 0x0002a2000c1e1100 */
[C---:B0-----:R-:W-:Y:S02]  /*25a50*/  VIADD R4, R0.reuse, 0xff ;  /* 0x000000ff00047836 */ /* 0x041fe40000000000 */
[----:B------:R-:W-:Y:S02]  /*25a60*/  VIADD R3, R0, 0xf7 ;  /* 0x000000f700037836 */ /* 0x000fe40000000000 */
[----:B------:R-:W-:Y:S01]  /*25a70*/  @!P1 IMAD.IADD R10, R10, 0x1, -R8 ;  /* 0x000000010a0a9824 */ /* 0x000fe200078e0a08 */
[----:B-1----:R-:W-:Y:S02]  /*25a80*/  IABS R12, R4 ;  /* 0x00000004000c7213 */ /* 0x002fe40000000000 */
[----:B------:R-:W-:Y:S02]  /*25a90*/  IABS R13, R5 ;  /* 0x00000005000d7213 */ /* 0x000fe40000000000 */
[----:B------:R-:W-:Y:S01]  /*25aa0*/  IABS R14, R3 ;  /* 0x00000003000e7213 */ /* 0x000fe20000000000 */
[----:B------:R-:W-:Y:S01]  /*25ab0*/  IMAD.HI.U32 R37, R9, R12, RZ ;  /* 0x0000000c09257227 */ /* 0x000fe200078e00ff */
[----:B------:R-:W-:-:S03]  /*25ac0*/  ISETP.GT.U32.AND P3, PT, R8, R10, PT ;  /* 0x0000000a0800720c */ /* 0x000fc60003f64070 */
[----:B------:R-:W-:Y:S01]  /*25ad0*/  IMAD.HI.U32 R38, R9, R13, RZ ;  /* 0x0000000d09267227 */ /* 0x000fe200078e00ff */
[----:B------:R-:W-:-:S03]  /*25ae0*/  ISETP.GE.AND P1, PT, R40, RZ, PT ;  /* 0x000000ff2800720c */ /* 0x000fc60003f26270 */
[----:B------:R-:W-:Y:S02]  /*25af0*/  IMAD.MOV R37, RZ, RZ, -R37 ;  /* 0x000000ffff257224 */ /* 0x000fe400078e0a25 */
[----:B------:R-:W-:-:S04]  /*25b00*/  IMAD.HI.U32 R39, R9, R14, RZ ;  /* 0x0000000e09277227 */ /* 0x000fc800078e00ff */
[----:B------:R-:W-:Y:S02]  /*25b10*/  IMAD.MOV R38, RZ, RZ, -R38 ;  /* 0x000000ffff267224 */ /* 0x000fe400078e0a26 */
[C---:B------:R-:W-:Y:S02]  /*25b20*/  IMAD R9, R8.reuse, R37, R12 ;  /* 0x0000002508097224 */ /* 0x040fe400078e020c */
[----:B------:R-:W-:Y:S02]  /*25b30*/  IMAD.MOV R39, RZ, RZ, -R39 ;  /* 0x000000ffff277224 */ /* 0x000fe400078e0a27 */
[C---:B------:R-:W-:Y:S01]  /*25b40*/  IMAD R13, R8.reuse, R38, R13 ;  /* 0x00000026080d7224 */ /* 0x040fe200078e020d */
[C---:B------:R-:W-:Y:S01]  /*25b50*/  ISETP.GT.U32.AND P6, PT, R8.reuse, R9, PT ;  /* 0x000000090800720c */ /* 0x040fe20003fc4070 */
[----:B------:R-:W-:Y:S02]  /*25b60*/  IMAD R12, R8, R39, R14 ;  /* 0x00000027080c7224 */ /* 0x000fe400078e020e */
[----:B------:R-:W-:Y:S01]  /*25b70*/  @!P3 IMAD.IADD R10, R10, 0x1, -R8 ;  /* 0x000000010a0ab824 */ /* 0x000fe200078e0a08 */
[----:B------:R-:W-:-:S02]  /*25b80*/  ISETP.GT.U32.AND P3, PT, R8, R13, PT ;  /* 0x0000000d0800720c */ /* 0x000fc40003f64070 */
[----:B------:R-:W-:Y:S01]  /*25b90*/  ISETP.GT.U32.AND P5, PT, R8, R12, PT ;  /* 0x0000000c0800720c */ /* 0x000fe20003fa4070 */
[----:B------:R-:W-:-:S05]  /*25ba0*/  @!P1 IMAD.MOV R10, RZ, RZ, -R10 ;  /* 0x000000ffff0a9224 */ /* 0x000fca00078e0a0a */
[----:B------:R-:W-:Y:S01]  /*25bb0*/  SEL R10, R11, R10, !P4 ;  /* 0x0000000a0b0a7207 */ /* 0x000fe20006000000 */
[----:B------:R-:W-:-:S04]  /*25bc0*/  @!P6 IMAD.IADD R9, R9, 0x1, -R8 ;  /* 0x000000010909e824 */ /* 0x000fc800078e0a08 */
[----:B------:R-:W-:Y:S01]  /*25bd0*/  IMAD R10, R10, UR4, RZ ;  /* 0x000000040a0a7c24 */ /* 0x000fe2000f8e02ff */
[----:B------:R-:W0:Y:S01]  /*25be0*/  LDCU UR4, c[0x0][0x3b0] ;  /* 0x00007600ff0477ac */ /* 0x000e220008000800 */
[--C-:B------:R-:W-:Y:S01]  /*25bf0*/  @!P3 IMAD.IADD R13, R13, 0x1, -R8.reuse ;  /* 0x000000010d0db824 */ /* 0x100fe200078e0a08 */
[----:B------:R-:W-:Y:S01]  /*25c00*/  ISETP.GT.U32.AND P3, PT, R8, R9, PT ;  /* 0x000000090800720c */ /* 0x000fe20003f64070 */
[----:B------:R-:W-:Y:S01]  /*25c10*/  @!P5 IMAD.IADD R12, R12, 0x1, -R8 ;  /* 0x000000010c0cd824 */ /* 0x000fe200078e0a08 */
[----:B------:R-:W-:Y:S02]  /*25c20*/  IADD3 R37, P1, PT, R10, R7, RZ ;  /* 0x000000070a257210 */ /* 0x000fe40007f3e0ff */
[C---:B------:R-:W-:Y:S02]  /*25c30*/  ISETP.GT.U32.AND P6, PT, R8.reuse, R13, PT ;  /* 0x0000000d0800720c */ /* 0x040fe40003fc4070 */
[----:B------:R-:W-:Y:S02]  /*25c40*/  ISETP.GT.U32.AND P5, PT, R8, R12, PT ;  /* 0x0000000c0800720c */ /* 0x000fe40003fa4070 */
[----:B------:R-:W-:-:S02]  /*25c50*/  LEA.HI.X.SX32 R38, R10, R6, 0x1, P1 ;  /* 0x000000060a267211 */ /* 0x000fc400008f0eff */
[----:B------:R-:W-:-:S03]  /*25c60*/  ISETP.GE.AND P1, PT, R5, RZ, PT ;  /* 0x000000ff0500720c */ /* 0x000fc60003f26270 */
[----:B------:R-:W-:Y:S01]  /*25c70*/  @!P3 IMAD.IADD R9, R9, 0x1, -R8 ;  /* 0x000000010909b824 */ /* 0x000fe200078e0a08 */
[----:B------:R-:W-:-:S03]  /*25c80*/  ISETP.GE.AND P3, PT, R3, RZ, PT ;  /* 0x000000ff0300720c */ /* 0x000fc60003f66270 */
[--C-:B------:R-:W-:Y:S02]  /*25c90*/  @!P6 IMAD.IADD R13, R13, 0x1, -R8.reuse ;  /* 0x000000010d0de824 */ /* 0x100fe400078e0a08 */
[----:B------:R-:W-:Y:S01]  /*25ca0*/  @!P5 IMAD.IADD R12, R12, 0x1, -R8 ;  /* 0x000000010c0cd824 */ /* 0x000fe200078e0a08 */
[----:B------:R-:W-:-:S03]  /*25cb0*/  ISETP.GE.AND P5, PT, R4, RZ, PT ;  /* 0x000000ff0400720c */ /* 0x000fc60003fa6270 */
[----:B------:R-:W-:Y:S01]  /*25cc0*/  @!P1 IMAD.MOV R13, RZ, RZ, -R13 ;  /* 0x000000ffff0d9224 */ /* 0x000fe200078e0a0d */
[----:B------:R-:W-:Y:S01]  /*25cd0*/  STL [R1+0xdd8], R4 ;  /* 0x000dd80401007387 */ /* 0x000fe20000100800 */
[----:B------:R-:W-:-:S03]  /*25ce0*/  PRMT R10, RZ, 0x7610, R10 ;  /* 0x00007610ff0a7816 */ /* 0x000fc6000000000a */
[----:B------:R1:W-:Y:S01]  /*25cf0*/  STL [R1+0xec8], R5 ;  /* 0x000ec80501007387 */ /* 0x0003e20000100800 */
[----:B------:R-:W-:Y:S01]  /*25d00*/  SEL R13, R11, R13, !P4 ;  /* 0x0000000d0b0d7207 */ /* 0x000fe20006000000 */
[----:B------:R-:W-:Y:S02]  /*25d10*/  @!P3 IMAD.MOV R12, RZ, RZ, -R12 ;  /* 0x000000ffff0cb224 */ /* 0x000fe400078e0a0c */
[----:B------:R1:W-:Y:S01]  /*25d20*/  STL [R1+0xec4], R3 ;  /* 0x000ec40301007387 */ /* 0x0003e20000100800 */
[----:B------:R-:W-:-:S03]  /*25d30*/  @P0 IMAD.MOV.U32 R39, RZ, RZ, R38 ;  /* 0x000000ffff270224 */ /* 0x000fc600078e0026 */
[----:B------:R-:W-:Y:S01]  /*25d40*/  STL [R1+0x320], R37 ;  /* 0x0003202501007387 */ /* 0x000fe20000100800 */
[----:B0-----:R-:W-:Y:S01]  /*25d50*/  IMAD R13, R13, UR4, RZ ;  /* 0x000000040d0d7c24 */ /* 0x001fe2000f8e02ff */
[----:B------:R-:W0:Y:S02]  /*25d60*/  LDCU UR4, c[0x0][0x3b0] ;  /* 0x00007600ff0477ac */ /* 0x000e240008000800 */
[----:B------:R3:W-:Y:S01]  /*25d70*/  STL [R1+0x31c], R38 ;  /* 0x00031c2601007387 */ /* 0x0007e20000100800 */
[----:B------:R-:W-:Y:S01]  /*25d80*/  SEL R12, R11, R12, !P4 ;  /* 0x0000000c0b0c7207 */ /* 0x000fe20006000000 */
[----:B------:R-:W-:Y:S02]  /*25d90*/  @!P5 IMAD.MOV R9, RZ, RZ, -R9 ;  /* 0x000000ffff09d224 */ /* 0x000fe400078e0a09 */
[----:B-1----:R-:W2:Y:S01]  /*25da0*/  LDL.LU R5, [R1+0xe38] ;  /* 0x000e380001057983 */ /* 0x002ea20000300800 */
[----:B------:R-:W-:-:S03]  /*25db0*/  IADD3 R4, P1, PT, R13, R7, RZ ;  /* 0x000000070d047210 */ /* 0x000fc60007f3e0ff */
[----:B------:R-:W4:Y:S01]  /*25dc0*/  LDL.LU R3, [R1+0xe20] ;  /* 0x000e200001037983 */ /* 0x000f220000300800 */
[----:B---3--:R-:W-:Y:S01]  /*25dd0*/  @P0 IMAD.MOV.U32 R38, RZ, RZ, R37 ;  /* 0x000000ffff260224 */ /* 0x008fe200078e0025 */
[----:B------:R-:W-:Y:S01]  /*25de0*/  SEL R11, R11, R9, !P4 ;  /* 0x000000090b0b7207 */ /* 0x000fe20006000000 */
[----:B------:R-:W-:-:S03]  /*25df0*/  IMAD R8, R12, UR5, RZ ;  /* 0x000000050c087c24 */ /* 0x000fc6000f8e02ff */
[----:B------:R-:W3:Y:S01]  /*25e00*/  @P0 LDG.E.U8 R10, desc[UR18][R38.64] ;  /* 0x00000012260a0981 */ /* 0x000ee2000c1e1100 */
[----:B------:R-:W-:Y:S01]  /*25e10*/  PRMT R9, RZ, 0x7610, R9 ;  /* 0x00007610ff097816 */ /* 0x000fe20000000009 */
[----:B------:R-:W-:Y:S01]  /*25e20*/  @P0 IMAD.MOV.U32 R12, RZ, RZ, R4 ;  /* 0x000000ffff0c0224 */ /* 0x000fe200078e0004 */
[----:B------:R-:W-:Y:S01]  /*25e30*/  LEA.HI.X.SX32 R13, R13, R6, 0x1, P1 ;  /* 0x000000060d0d7211 */ /* 0x000fe200008f0eff */
[----:B0-----:R-:W-:-:S04]  /*25e40*/  IMAD R11, R11, UR4, RZ ;  /* 0x000000040b0b7c24 */ /* 0x001fc8000f8e02ff */
[----:B------:R0:W3:Y:S04]  /*25e50*/  @P0 LDG.E.U8 R9, desc[UR18][R12.64] ;  /* 0x000000120c090981 */ /* 0x0000e8000c1e1100 */
[----:B------:R-:W3:Y:S04]  /*25e60*/  LDL.LU R38, [R1+0xb4] ;  /* 0x0000b40001267983 */ /* 0x000ee80000300800 */
[----:B------:R-:W3:Y:S04]  /*25e70*/  LDL.LU R39, [R1+0x78] ;  /* 0x0000780001277983 */ /* 0x000ee80000300800 */
[----:B------:R-:W3:Y:S04]  /*25e80*/  LDL.LU R14, [R1+0x60] ;  /* 0x00006000010e7983 */ /* 0x000ee80000300800 */
[----:B------:R-:W3:Y:S04]  /*25e90*/  LDL.LU R37, [R1+0x48] ;  /* 0x0000480001257983 */ /* 0x000ee80000300800 */
[----:B------:R-:W3:Y:S04]  /*25ea0*/  LDL.LU R40, [R1+0x30] ;  /* 0x0000300001287983 */ /* 0x000ee80000300800 */
[----:B------:R-:W3:Y:S04]  /*25eb0*/  LDL.LU R85, [R1+0x18] ;  /* 0x0000180001557983 */ /* 0x000ee80000300800 */
[----:B------:R1:W-:Y:S04]  /*25ec0*/  STL [R1+0x308], R4 ;  /* 0x0003080401007387 */ /* 0x0003e80000100800 */
[----:B------:R0:W-:Y:S01]  /*25ed0*/  STL [R1+0x304], R13 ;  /* 0x0003040d01007387 */ /* 0x0001e20000100800 */
[----:B-1----:R-:W-:-:S04]  /*25ee0*/  IADD3 R4, P1, PT, R8, R7, RZ ;  /* 0x0000000708047210 */ /* 0x002fc80007f3e0ff */
[----:B0-----:R-:W-:Y:S01]  /*25ef0*/  LEA.HI.X.SX32 R13, R8, R6, 0x1, P1 ;  /* 0x00000006080d7211 */ /* 0x001fe200008f0eff */
[----:B------:R-:W-:Y:S01]  /*25f00*/  @P0 IMAD.MOV.U32 R12, RZ, RZ, R4 ;  /* 0x000000ffff0c0224 */ /* 0x000fe200078e0004 */
[----:B------:R-:W-:Y:S01]  /*25f10*/  PRMT R8, RZ, 0x7610, R8 ;  /* 0x00007610ff087816 */ /* 0x000fe20000000008 */
[----:B------:R-:W-:Y:S04]  /*25f20*/  STL [R1+0x318], R4 ;  /* 0x0003180401007387 */ /* 0x000fe80000100800 */
[----:B------:R0:W-:Y:S04]  /*25f30*/  STL [R1+0x314], R13 ;  /* 0x0003140d01007387 */ /* 0x0001e80000100800 */
[----:B------:R0:W3:Y:S02]  /*25f40*/  @P0 LDG.E.U8 R8, desc[UR18][R12.64] ;  /* 0x000000120c080981 */ /* 0x0000e4000c1e1100 */
[----:B0-----:R-:W-:-:S02]  /*25f50*/  IADD3 R13, P1, PT, R11, R7, RZ ;  /* 0x000000070b0d7210 */ /* 0x001fc40007f3e0ff */
[----:B------:R-:W3:Y:S02]  /*25f60*/  LDL.LU R7, [R1+0x144] ;  /* 0x0001440001077983 */ /* 0x000ee40000300800 */
[----:B------:R-:W-:Y:S02]  /*25f70*/  LEA.HI.X.SX32 R12, R11, R6, 0x1, P1 ;  /* 0x000000060b0c7211 */ /* 0x000fe400008f0eff */
[----:B------:R-:W3:Y:S04]  /*25f80*/  LDL.LU R11, [R1+0xdd0] ;  /* 0x000dd000010b7983 */ /* 0x000ee80000300800 */
[----:B------:R0:W-:Y:S04]  /*25f90*/  STL [R1+0x310], R13 ;  /* 0x0003100d01007387 */ /* 0x0001e80000100800 */
[----:B------:R1:W-:Y:S01]  /*25fa0*/  STL [R1+0x30c], R12 ;  /* 0x00030c0c01007387 */ /* 0x0003e20000100800 */
[----:B0-----:R-:W-:-:S04]  /*25fb0*/  @P0 LOP3.LUT R13, R13, R12, RZ, 0x3c, !PT ;  /* 0x0000000c0d0d0212 */ /* 0x001fc800078e3cff */
[C---:B-1----:R-:W-:Y:S02]  /*25fc0*/  @P0 LOP3.LUT R12, R13.reuse, R12, RZ, 0x3c, !PT ;  /* 0x0000000c0d0c0212 */ /* 0x042fe400078e3cff */
[----:B------:R-:W-:Y:S02]  /*25fd0*/  PRMT R6, RZ, 0x7610, R6 ;  /* 0x00007610ff067816 */ /* 0x000fe40000000006 */
[----:B------:R-:W-:-:S05]  /*25fe0*/  @P0 LOP3.LUT R13, R13, R12, RZ, 0x3c, !PT ;  /* 0x0000000c0d0d0212 */ /* 0x000fca00078e3cff */
[----:B------:R-:W3:Y:S04]  /*25ff0*/  @P0 LDG.E.U8 R6, desc[UR18][R12.64] ;  /* 0x000000120c060981 */ /* 0x000ee8000c1e1100 */
[----:B------:R-:W3:Y:S04]  /*26000*/  LDL.LU R12, [R1+0xe04] ;  /* 0x000e0400010c7983 */ /* 0x000ee80000300800 */
[----:B------:R-:W3:Y:S01]  /*26010*/  LDL.LU R13, [R1+0xdec] ;  /* 0x000dec00010d7983 */ /* 0x000ee20000300800 */
[----:B------:R-:W0:Y:S02]  /*26020*/  S2R R4, SR_TID.X ;  /* 0x0000000000047919 */ /* 0x000e240000002100 */
[----:B0-----:R-:W-:-:S04]  /*26030*/  LOP3.LUT R4, R4, 0x7f, RZ, 0xc0, !PT ;  /* 0x0000007f04047812 */ /* 0x001fc800078ec0ff */
[----:B------:R-:W-:-:S05]  /*26040*/  LOP3.LUT R4, R4, 0x20, RZ, 0x3c, !PT ;  /* 0x0000002004047812 */ /* 0x000fca00078e3cff */
[----:B--2---:R0:W-:Y:S04]  /*26050*/  STS.U8 [R4+UR9+0x1d00], R5 ;  /* 0x001d000504007988 */ /* 0x0041e80008000009 */
[----:B----4-:R1:W-:Y:S04]  /*26060*/  STS.U8 [R4+UR9+0x2100], R3 ;  /* 0x0021000304007988 */ /* 0x0103e80008000009 */
[----:B0-----:R-:W2:Y:S04]  /*26070*/  LDL.LU R5, [R1+0x12e8] ;  /* 0x0012e80001057983 */ /* 0x001ea80000300800 */
[----:B-1----:R-:W4:Y:S04]  /*26080*/  LDL.LU R3, [R1+0x12e4] ;  /* 0x0012e40001037983 */ /* 0x002f280000300800 */
[----:B---3--:R-:W-:Y:S04]  /*26090*/  STS.U8 [R4+UR9+0x2500], R12 ;  /* 0x0025000c04007988 */ /* 0x008fe80008000009 */
        /* <DEDUP_REMOVED lines=9> */
[----:B------:R0:W-:Y:S04]  /*26130*/  STS.U8 [R4+UR9+0x4d00], R2 ;  /* 0x004d000204007988 */ /* 0x0001e80008000009 */
[----:B0-----:R-:W3:Y:S04]  /*26140*/  LDL.LU R2, [R1+0x12e0] ;  /* 0x0012e00001027983 */ /* 0x001ee80000300800 */
        /* <DEDUP_REMOVED lines=28> */
[----:B------:R0:W-:Y:S02]  /*26310*/  STS.U8 [R4+UR9+0x7500], R29 ;  /* 0x0075001d04007988 */ /* 0x0001e40008000009 */
[----:B0-----:R-:W0:Y:S02]  /*26320*/  S2R R29, SR_TID.X ;  /* 0x00000000001d7919 */ /* 0x001e240000002100 */
[----:B------:R-:W3:Y:S01]  /*26330*/  LDL.LU R4, [R1+0x12dc] ;  /* 0x0012dc0001047983 */ /* 0x000ee20000300800 */
[----:B0-----:R-:W-:-:S04]  /*26340*/  LOP3.LUT R29, R29, 0x7f, RZ, 0xc0, !PT ;  /* 0x0000007f1d1d7812 */ /* 0x001fc800078ec0ff */
[----:B------:R-:W-:-:S05]  /*26350*/  LOP3.LUT R29, R29, 0x20, RZ, 0x3c, !PT ;  /* 0x000000201d1d7812 */ /* 0x000fca00078e3cff */
[----:B------:R0:W-:Y:S02]  /*26360*/  STS.U8 [R29+UR9+0x7900], R24 ;  /* 0x007900181d007988 */ /* 0x0001e40008000009 */
[----:B0-----:R-:W0:Y:S02]  /*26370*/  S2R R24, SR_TID.X ;  /* 0x0000000000187919 */ /* 0x001e240000002100 */
[----:B------:R1:W-:Y:S04]  /*26380*/  STS.U8 [R29+UR9+0x7d00], R19 ;  /* 0x007d00131d007988 */ /* 0x0003e80008000009 */
[----:B-1----:R-:W3:Y:S01]  /*26390*/  LDL.LU R29, [R1+0xebc] ;  /* 0x000ebc00011d7983 */ /* 0x002ee20000300800 */
[----:B0-----:R-:W-:-:S04]  /*263a0*/  LOP3.LUT R24, R24, 0x7f, RZ, 0xc0, !PT ;  /* 0x0000007f18187812 */ /* 0x001fc800078ec0ff */
[----:B------:R-:W-:-:S05]  /*263b0*/  LOP3.LUT R24, R24, 0x30, RZ, 0x3c, !PT ;  /* 0x0000003018187812 */ /* 0x000fca00078e3cff */
[----:B--2---:R-:W-:Y:S04]  /*263c0*/  STS.U8 [R24+UR9+0x180], R35 ;  /* 0x0001802318007988 */ /* 0x004fe80008000009 */
[----:B------:R-:W-:Y:S04]  /*263d0*/  STS.U8 [R24+UR9+0x580], R45 ;  /* 0x0005802d18007988 */ /* 0x000fe80008000009 */
[----:B------:R0:W-:Y:S04]  /*263e0*/  STS.U8 [R24+UR9+0x980], R51 ;  /* 0x0009803318007988 */ /* 0x0001e80008000009 */
[----:B------:R1:W-:Y:S04]  /*263f0*/  STS.U8 [R24+UR9+0xd80], R57 ;  /* 0x000d803918007988 */ /* 0x0003e80008000009 */
[----:B------:R2:W-:Y:S04]  /*26400*/  STS.U8 [R24+UR9+0x1180], R63 ;  /* 0x0011803f18007988 */ /* 0x0005e80008000009 */
[----:B0-----:R-:W4:Y:S04]  /*26410*/  LDL.LU R51, [R1+0xeac] ;  /* 0x000eac0001337983 */ /* 0x001f280000300800 */
[----:B-1----:R-:W4:Y:S04]  /*26420*/  LDL.LU R57, [R1+0xe98] ;  /* 0x000e980001397983 */ /* 0x002f280000300800 */
[----:B------:R0:W-:Y:S04]  /*26430*/  STS.U8 [R24+UR9+0x1580], R69 ;  /* 0x0015804518007988 */ /* 0x0001e80008000009 */
[----:B--2---:R-:W2:Y:S04]  /*26440*/  LDL.LU R63, [R1+0xe84] ;  /* 0x000e8400013f7983 */ /* 0x004ea80000300800 */
[----:B------:R1:W-:Y:S04]  /*26450*/  STS.U8 [R24+UR9+0x1980], R75 ;  /* 0x0019804b18007988 */ /* 0x0003e80008000009 */
[----:B0-----:R-:W2:Y:S04]  /*26460*/  LDL.LU R69, [R1+0xe70] ;  /* 0x000e700001457983 */ /* 0x001ea80000300800 */
[----:B------:R0:W-:Y:S04]  /*26470*/  STS.U8 [R24+UR9+0x1d80], R81 ;  /* 0x001d805118007988 */ /* 0x0001e80008000009 */
[----:B-1----:R-:W2:Y:S04]  /*26480*/  LDL.LU R75, [R1+0xe5c] ;  /* 0x000e5c00014b7983 */ /* 0x002ea80000300800 */
        /* <DEDUP_REMOVED lines=22> */
[----:B-1----:R-:W2:Y:S01]  /*265f0*/  LDL.LU R85, [R1+0x28] ;  /* 0x0000280001557983 */ /* 0x002ea20000300800 */
[----:B------:R-:W0:Y:S03]  /*26600*/  S2R R35, SR_TID.X ;  /* 0x0000000000237919 */ /* 0x000e260000002100 */
[----:B------:R-:W-:Y:S04]  /*26610*/  STS.U8 [R24+UR9+0x4d80], R93 ;  /* 0x004d805d18007988 */ /* 0x000fe80008000009 */
[----:B------:R-:W-:Y:S04]  /*26620*/  STS.U8 [R24+UR9+0x5180], R87 ;  /* 0x0051805718007988 */ /* 0x000fe80008000009 */
[----:B------:R-:W-:Y:S04]  /*26630*/  STS.U8 [R24+UR9+0x5580], R80 ;  /* 0x0055805018007988 */ /* 0x000fe80008000009 */
[----:B------:R-:W-:Y:S04]  /*26640*/  STS.U8 [R24+UR9+0x5980], R74 ;  /* 0x0059804a18007988 */ /* 0x000fe80008000009 */
[----:B------:R-:W-:Y:S04]  /*26650*/  STS.U8 [R24+UR9+0x5d80], R68 ;  /* 0x005d804418007988 */ /* 0x000fe80008000009 */
[----:B------:R-:W-:Y:S04]  /*26660*/  STS.U8 [R24+UR9+0x6180], R62 ;  /* 0x0061803e18007988 */ /* 0x000fe80008000009 */
[----:B------:R-:W-:Y:S01]  /*26670*/  STS.U8 [R24+UR9+0x6580], R56 ;  /* 0x0065803818007988 */ /* 0x000fe20008000009 */
[----:B0-----:R-:W-:-:S03]  /*26680*/  LOP3.LUT R35, R35, 0x7f, RZ, 0xc0, !PT ;  /* 0x0000007f23237812 */ /* 0x001fc600078ec0ff */
[----:B------:R-:W-:Y:S01]  /*26690*/  STS.U8 [R24+UR9+0x6980], R50 ;  /* 0x0069803218007988 */ /* 0x000fe20008000009 */
[----:B------:R-:W-:-:S03]  /*266a0*/  LOP3.LUT R45, R35, 0x40, RZ, 0x3c, !PT ;  /* 0x00000040232d7812 */ /* 0x000fc600078e3cff */
[----:B------:R-:W-:Y:S04]  /*266b0*/  STS.U8 [R24+UR9+0x6d80], R44 ;  /* 0x006d802c18007988 */ /* 0x000fe80008000009 */
[----:B------:R-:W-:Y:S04]  /*266c0*/  STS.U8 [R24+UR9+0x7180], R34 ;  /* 0x0071802218007988 */ /* 0x000fe80008000009 */
[----:B------:R-:W-:Y:S04]  /*266d0*/  STS.U8 [R24+UR9+0x7580], R28 ;  /* 0x0075801c18007988 */ /* 0x000fe80008000009 */
[----:B------:R-:W-:Y:S04]  /*266e0*/  STS.U8 [R24+UR9+0x7980], R23 ;  /* 0x0079801718007988 */ /* 0x000fe80008000009 */
[----:B------:R-:W-:Y:S04]  /*266f0*/  STS.U8 [R24+UR9+0x7d80], R18 ;  /* 0x007d801218007988 */ /* 0x000fe80008000009 */
[----:B---3--:R-:W-:Y:S04]  /*26700*/  STS.U8 [R45+UR9+0x200], R29 ;  /* 0x0002001d2d007988 */ /* 0x008fe80008000009 */
[----:B----4-:R-:W-:Y:S04]  /*26710*/  STS.U8 [R45+UR9+0x600], R51 ;  /* 0x000600332d007988 */ /* 0x010fe80008000009 */
[----:B------:R-:W-:Y:S04]  /*26720*/  STS.U8 [R45+UR9+0xa00], R57 ;  /* 0x000a00392d007988 */ /* 0x000fe80008000009 */
[----:B--2---:R-:W-:Y:S04]  /*26730*/  STS.U8 [R45+UR9+0xe00], R63 ;  /* 0x000e003f2d007988 */ /* 0x004fe80008000009 */
        /* <DEDUP_REMOVED lines=15> */
[----:B0-----:R-:W2:Y:S04]  /*26830*/  LDL.LU R4, [R1+0x12d8] ;  /* 0x0012d80001047983 */ /* 0x001ea80000300800 */
[----:B------:R-:W3:Y:S04]  /*26840*/  LDL.LU R51, [R1+0xea8] ;  /* 0x000ea80001337983 */ /* 0x000ee80000300800 */
[----:B------:R-:W4:Y:S04]  /*26850*/  LDL.LU R57, [R1+0xe94] ;  /* 0x000e940001397983 */ /* 0x000f280000300800 */
        /* <DEDUP_REMOVED lines=15> */
[----:B------:R-:W-:Y:S04]  /*26950*/  STS.U8 [R45+UR9+0x4e00], R92 ;  /* 0x004e005c2d007988 */ /* 0x000fe80008000009 */
[----:B------:R-:W-:Y:S04]  /*26960*/  STS.U8 [R45+UR9+0x5200], R86 ;  /* 0x005200562d007988 */ /* 0x000fe80008000009 */
[----:B------:R-:W-:Y:S04]  /*26970*/  STS.U8 [R45+UR9+0x5600], R79 ;  /* 0x0056004f2d007988 */ /* 0x000fe80008000009 */
[----:B------:R-:W-:Y:S04]  /*26980*/  STS.U8 [R45+UR9+0x5a00], R73 ;  /* 0x005a00492d007988 */ /* 0x000fe80008000009 */
[----:B------:R-:W-:Y:S01]  /*26990*/  STS.U8 [R45+UR9+0x5e00], R67 ;  /* 0x005e00432d007988 */ /* 0x000fe20008000009 */
[----:B------:R-:W-:-:S03]  /*269a0*/  LOP3.LUT R29, R35, 0x50, RZ, 0x3c, !PT ;  /* 0x00000050231d7812 */ /* 0x000fc600078e3cff */
        /* <DEDUP_REMOVED lines=9> */
[----:B---3--:R-:W-:Y:S04]  /*26a40*/  STS.U8 [R29+UR9+0x680], R51 ;  /* 0x000680331d007988 */ /* 0x008fe80008000009 */
[----:B----4-:R-:W-:Y:S04]  /*26a50*/  STS.U8 [R29+UR9+0xa80], R57 ;  /* 0x000a80391d007988 */ /* 0x010fe80008000009 */
        /* <DEDUP_REMOVED lines=33> */
[----:B------:R-:W2:Y:S01]  /*26c70*/  LDL.LU R85, [R1+0x38] ;  /* 0x0000380001557983 */ /* 0x000ea20000300800 */
        /* <DEDUP_REMOVED lines=18> */
[----:B--2---:R0:W-:Y:S04]  /*26da0*/  STS.U8 [R51+UR9+0xb00], R57 ;  /* 0x000b003933007988 */ /* 0x0041e80008000009 */
[----:B------:R1:W-:Y:S04]  /*26db0*/  STS.U8 [R51+UR9+0xf00], R63 ;  /* 0x000f003f33007988 */ /* 0x0003e80008000009 */
[----:B------:R2:W-:Y:S04]  /*26dc0*/  STS.U8 [R51+UR9+0x1300], R69 ;  /* 0x0013004533007988 */ /* 0x0005e80008000009 */
[----:B0-----:R-:W3:Y:S04]  /*26dd0*/  LDL.LU R57, [R1+0xeb4] ;  /* 0x000eb40001397983 */ /* 0x001ee80000300800 */
        /* <DEDUP_REMOVED lines=29> */
[----:B-1----:R-:W2:Y:S04]  /*26fb0*/  LDL.LU R3, [R1+0x12cc] ;  /* 0x0012cc0001037983 */ /* 0x002ea80000300800 */
        /* <DEDUP_REMOVED lines=28> */
[----:B------:R0:W-:Y:S02]  /*27180*/  STS.U8 [R40+UR9+0x3b80], R85 ;  /* 0x003b805528007988 */ /* 0x0001e40008000009 */
[----:B0-----:R-:W0:Y:S02]  /*27190*/  LDC R85, c[0x0][0x3a0] ;  /* 0x0000e800ff557b82 */ /* 0x001e240000000800 */
[----:B------:R1:W-:Y:S04]  /*271a0*/  STS.U8 [R40+UR9+0x3f80], R3 ;  /* 0x003f800328007988 */ /* 0x0003e80008000009 */
[----:B------:R2:W-:Y:S04]  /*271b0*/  STS.U8 [R40+UR9+0x4380], R2 ;  /* 0x0043800228007988 */ /* 0x0005e80008000009 */
[----:B------:R3:W-:Y:S04]  /*271c0*/  STS.U8 [R40+UR9+0x4780], R4 ;  /* 0x0047800428007988 */ /* 0x0007e80008000009 */
[----:B-1----:R1:W5:Y:S04]  /*271d0*/  LDL.LU R3, [R1+0x12c8] ;  /* 0x0012c80001037983 */ /* 0x0023680000300800 */
[----:B--2---:R1:W5:Y:S04]  /*271e0*/  LDL.LU R2, [R1+0x12c4] ;  /* 0x0012c40001027983 */ /* 0x0043680000300800 */
[----:B---3--:R1:W5:Y:S04]  /*271f0*/  LDL.LU R4, [R1+0x12c0] ;  /* 0x0012c00001047983 */ /* 0x0083680000300800 */
[----:B------:R2:W-:Y:S04]  /*27200*/  STS.U8 [R40+UR9+0x4b80], R5 ;  /* 0x004b800528007988 */ /* 0x0005e80008000009 */
[----:B--2---:R1:W5:Y:S04]  /*27210*/  LDL.LU R5, [R1+0x12bc] ;  /* 0x0012bc0001057983 */ /* 0x0043680000300800 */
[----:B------:R1:W-:Y:S04]  /*27220*/  STS.U8 [R40+UR9+0x4f80], R89 ;  /* 0x004f805928007988 */ /* 0x0003e80008000009 */
        /* <DEDUP_REMOVED lines=11> */
[----:B------:R1:W-:Y:S01]  /*272e0*/  STS.U8 [R40+UR9+0x7f80], R6 ;  /* 0x007f800628007988 */ /* 0x0003e20008000009 */
[----:B------:R2:W-:Y:S06]  /*272f0*/  MEMBAR.ALL.CTA ;  /* 0x0000000000007992 */ /* 0x0005ec0000008000 */
[----:B--2---:R-:W2:Y:S01]  /*27300*/  FENCE.VIEW.ASYNC.S ;  /* 0x00000000000073c6 */ /* 0x004ea20000000000 */
[----:B0-----:R-:W-:Y:S01]  /*27310*/  VIADD R85, R85, 0x7f ;  /* 0x0000007f55557836 */ /* 0x001fe20000000000 */
[----:B--2---:R-:W-:Y:S01]  /*27320*/  BAR.SYNC.DEFER_BLOCKING 0x0 ;  /* 0x0000000000007b1d */ /* 0x004fe20000010000 */
[----:B------:R-:W-:-:S04]  /*27330*/  ISETP.NE.U32.AND P0, PT, RZ, UR7, PT ;  /* 0x00000007ff007c0c */ /* 0x000fc8000bf05070 */
[C---:B------:R-:W-:Y:S02]  /*27340*/  ISETP.LT.OR P1, PT, R85.reuse, 0x80, P0 ;  /* 0x000000805500780c */ /* 0x040fe40000721670 */
[----:B------:R-:W-:-:S11]  /*27350*/  ISETP.GE.AND P3, PT, R85, 0x100, PT ;  /* 0x000001005500780c */ /* 0x000fd60003f66270 */
[----:B-1----:R-:W-:Y:S05]  /*27360*/  @P1 BRA `(.L_x_6) ;  /* 0x0000000000841947 */ /* 0x002fea0003800000 */
[----:B------:R-:W-:Y:S02]  /*27370*/  UIADD3 UR4, UPT, UPT, UR9, 0x10000, URZ ;  /* 0x0001000009047890 */ /* 0x000fe4000fffe0ff */
[----:B------:R-:W-:Y:S02]  /*27380*/  USHF.R.U32.HI UR14, URZ, 0x4, UR9 ;  /* 0x00000004ff0e7899 */ /* 0x000fe40008011609 */
[----:B------:R-:W-:Y:S02]  /*27390*/  USHF.R.U32.HI UR4, URZ, 0x4, UR4 ;  /* 0x00000004ff047899 */ /* 0x000fe40008011604 */
[----:B------:R-:W-:Y:S02]  /*273a0*/  USGXT.U32 UR14, UR14, 0xe ;  /* 0x0000000e0e0e789a */ /* 0x000fe40008000000 */
[----:B------:R-:W-:Y:S02]  /*273b0*/  USGXT.U32 UR12, UR4, 0xe ;  /* 0x0000000e040c789a */ /* 0x000fe40008000000 */
[----:B------:R-:W-:-:S02]  /*273c0*/  UIADD3 UR26, UP2, UPT, UR14, 0x2, URZ ;  /* 0x000000020e1a7890 */ /* 0x000fc4000ff5e0ff */
[----:B------:R-:W-:Y:S01]  /*273d0*/  UIADD3 UR28, UP1, UPT, UR12, 0x100, URZ ;  /* 0x000001000c1c7890 */ /* 0x000fe2000ff3e0ff */
[----:B------:R-:W-:Y:S01]  /*273e0*/  UMOV UR4, URZ ;  /* 0x000000ff00047c82 */ /* 0x000fe20008000000 */
[----:B------:R-:W-:Y:S01]  /*273f0*/  UMOV UR30, 0x0 ;  /* 0x00000000001e7882 */ /* 0x000fe20000000000 */
[----:B------:R-:W-:Y:S02]  /*27400*/  UIADD3.X UR27, UPT, UPT, UR4, 0x40004040, URZ, UP2, !UPT ;  /* 0x40004040041b7890 */ /* 0x000fe400097fe4ff */
[----:B------:R-:W-:Y:S02]  /*27410*/  UIADD3.X UR29, UPT, UPT, UR4, 0x40004040, URZ, UP1, !UPT ;  /* 0x40004040041d7890 */ /* 0x000fe40008ffe4ff */
[----:B------:R-:W-:Y:S02]  /*27420*/  UIADD3.64 UR20, UPT, UPT, UR26, 0x2, URZ ;  /* 0x000000021a147897 */ /* 0x000fe4000fffe0ff */
[----:B------:R-:W-:Y:S02]  /*27430*/  UIADD3.64 UR16, UPT, UPT, UR28, 0x100, URZ ;  /* 0x000001001c107897 */ /* 0x000fe4000fffe0ff */
[----:B------:R-:W-:-:S02]  /*27440*/  UIADD3.64 UR24, UPT, UPT, UR26, 0x4, URZ ;  /* 0x000000041a187897 */ /* 0x000fc4000fffe0ff */
[----:B------:R-:W-:Y:S01]  /*27450*/  UIADD3.64 UR22, UPT, UPT, UR28, 0x200, URZ ;  /* 0x000002001c167897 */ /* 0x000fe2000fffe0ff */
[----:B------:R-:W-:Y:S01]  /*27460*/  UMOV UR31, 0x8408490 ;  /* 0x08408490001f7882 */ /* 0x000fe20000000000 */
[----:B------:R-:W-:Y:S01]  /*27470*/  UMOV UR15, 0x40004040 ;  /* 0x40004040000f7882 */ /* 0x000fe20000000000 */
[----:B------:R-:W-:Y:S01]  /*27480*/  UMOV UR13, 0x40004040 ;  /* 0x40004040000d7882 */ /* 0x000fe20000000000 */
[----:B------:R-:W-:Y:S01]  /*27490*/  UMOV UR32, 0x0 ;  /* 0x0000000000207882 */ /* 0x000fe20000000000 */
[----:B------:R-:W-:Y:S01]  /*274a0*/  UMOV UR33, 0x8408490 ;  /* 0x0840849000217882 */ /* 0x000fe20000000000 */
[----:B------:R-:W-:Y:S01]  /*274b0*/  UMOV UR34, 0x0 ;  /* 0x0000000000227882 */ /* 0x000fe20000000000 */
[----:B------:R-:W-:Y:S01]  /*274c0*/  UMOV UR35, 0x8408490 ;  /* 0x0840849000237882 */ /* 0x000fe20000000000 */
[----:B------:R-:W-:Y:S01]  /*274d0*/  UMOV UR4, UR6 ;  /* 0x0000000600047c82 */ /* 0x000fe20008000000 */
[----:B------:R-:W-:Y:S01]  /*274e0*/  UMOV UR5, URZ ;  /* 0x000000ff00057c82 */ /* 0x000fe20008000000 */
[----:B------:R0:W-:Y:S01]  /*274f0*/  UTCQMMA gdesc[UR12], gdesc[UR14], tmem[UR8], tmem[UR30], idesc[UR31], !UPT ;  /* 0x00ff1e0e0c0075ea */ /* 0x0001e2000f800308 */
[----:B------:R-:W-:Y:S01]  /*27500*/  UMOV UR36, 0x0 ;  /* 0x0000000000247882 */ /* 0x000fe20000000000 */
[----:B------:R-:W-:Y:S01]  /*27510*/  UMOV UR37, 0x8408490 ;  /* 0x0840849000257882 */ /* 0x000fe20000000000 */
[----:B------:R0:W-:Y:S01]  /*27520*/  UTCQMMA gdesc[UR28], gdesc[UR26], tmem[UR8], tmem[UR32], idesc[UR33], UPT ;  /* 0x00ff201a1c0075ea */ /* 0x0001e2000b800308 */
[----:B------:R-:W-:Y:S01]  /*27530*/  UMOV UR4, UR4 ;  /* 0x0000000400047c82 */ /* 0x000fe20008000000 */
[----:B------:R0:W-:Y:S01]  /*27540*/  UTCQMMA gdesc[UR16], gdesc[UR20], tmem[UR8], tmem[UR34], idesc[UR35], UPT ;  /* 0x00ff2214100075ea */ /* 0x0001e2000b800308 */
[----:B------:R0:W-:Y:S01]  /*27550*/  UTCQMMA gdesc[UR22], gdesc[UR24], tmem[UR8], tmem[UR36], idesc[UR37], UPT ;  /* 0x00ff2418160075ea */ /* 0x0001e2000b800308 */
[----:B------:R0:W-:Y:S01]  /*27560*/  UTCBAR [UR4], URZ ;  /* 0x000000ff040073e9 */ /* 0x0001e200080000ff */
[----:B------:R-:W-:Y:S01]  /*27570*/  NOP ;  /* 0x0000000000007918 */ /* 0x000fe20000000000 */
.L_x_6:
[----:B0-----:R-:W-:Y:S01]  /*27580*/  UMOV UR4, URZ ;  /* 0x000000ff00047c82 */ /* 0x001fe20008000000 */
[----:B------:R-:W-:Y:S05]  /*27590*/  @!P3 BRA `(.L_x_7) ;  /* 0x00000154006cb947 */ /* 0x000fea0003800000 */
[----:B------:R-:W-:Y:S01]  /*275a0*/  SHF.R.S32.HI R6, RZ, 0x1f, R85 ;  /* 0x0000001fff067819 */ /* 0x000fe20000011455 */
[----:B------:R-:W-:Y:S01]  /*275b0*/  UIADD3 UR4, UPT, UPT, UR9, 0x14000, URZ ;  /* 0x0001400009047890 */ /* 0x000fe2000fffe0ff */
[----:B-----5:R-:W-:Y:S01]  /*275c0*/  IMAD.SHL.U32 R4, R4, 0x80, RZ ;  /* 0x0000008004047824 */ /* 0x020fe200078e00ff */
[----:B------:R-:W-:Y:S01]  /*275d0*/  UIADD3 UR5, UPT, UPT, UR9, 0x8000, URZ ;  /* 0x0000800009057890 */ /* 0x000fe2000fffe0ff */
[----:B------:R-:W-:Y:S01]  /*275e0*/  LEA.HI R6, R6, R85, RZ, 0x7 ;  /* 0x0000005506067211 */ /* 0x000fe200078f38ff */
[----:B------:R-:W-:Y:S01]  /*275f0*/  USHF.R.U32.HI UR4, URZ, 0x4, UR4 ;  /* 0x00000004ff047899 */ /* 0x000fe20008011604 */
[----:B------:R-:W-:Y:S01]  /*27600*/  IMAD.SHL.U32 R5, R5, 0x80, RZ ;  /* 0x0000008005057824 */ /* 0x000fe200078e00ff */
[----:B------:R-:W-:Y:S01]  /*27610*/  USHF.R.U32.HI UR5, URZ, 0x4, UR5 ;  /* 0x00000004ff057899 */ /* 0x000fe20008011605 */
[----:B------:R-:W-:Y:S01]  /*27620*/  SHF.R.S32.HI R6, RZ, 0x7, R6 ;  /* 0x00000007ff067819 */ /* 0x000fe20000011406 */
[----:B------:R-:W-:Y:S01]  /*27630*/  USGXT.U32 UR12, UR4, 0xe ;  /* 0x0000000e040c789a */ /* 0x000fe20008000000 */
[----:B------:R-:W-:Y:S01]  /*27640*/  IMAD.MOV.U32 R7, RZ, RZ, RZ ;  /* 0x000000ffff077224 */ /* 0x000fe200078e00ff */
[----:B------:R-:W-:Y:S01]  /*27650*/  USGXT.U32 UR14, UR5, 0xe ;  /* 0x0000000e050e789a */ /* 0x000fe20008000000 */
[----:B------:R-:W-:Y:S01]  /*27660*/  VIMNMX R6, PT, PT, R6, 0x2, !PT ;  /* 0x0000000206067848 */ /* 0x000fe20007fe0100 */
[----:B------:R-:W-:Y:S01]  /*27670*/  UIADD3 UR30, UP1, UPT, UR12, 0x100, URZ ;  /* 0x000001000c1e7890 */ /* 0x000fe2000ff3e0ff */
[----:B------:R-:W-:Y:S01]  /*27680*/  SHF.R.S32.HI R8, RZ, 0x1f, R4 ;  /* 0x0000001fff087819 */ /* 0x000fe20000011404 */
[----:B------:R-:W-:-:S02]  /*27690*/  UIADD3 UR28, UP2, UPT, UR14, 0x2, URZ ;  /* 0x000000020e1c7890 */ /* 0x000fc4000ff5e0ff */
[----:B------:R-:W-:Y:S01]  /*276a0*/  VIADD R6, R6, 0xfffffffe ;  /* 0xfffffffe06067836 */ /* 0x000fe20000000000 */
[----:B------:R-:W-:Y:S01]  /*276b0*/  UMOV UR4, URZ ;  /* 0x000000ff00047c82 */ /* 0x000fe20008000000 */
[----:B------:R-:W-:Y:S01]  /*276c0*/  UMOV UR5, URZ ;  /* 0x000000ff00057c82 */ /* 0x000fe20008000000 */
[----:B------:R-:W-:Y:S02]  /*276d0*/  UIADD3.X UR31, UPT, UPT, UR4, 0x40004040, URZ, UP1, !UPT ;  /* 0x40004040041f7890 */ /* 0x000fe40008ffe4ff */
[----:B------:R0:W-:Y:S01]  /*276e0*/  STL [R1+0xdd4], R6 ;  /* 0x000dd40601007387 */ /* 0x0001e20000100800 */
[----:B------:R-:W-:Y:S01]  /*276f0*/  UIADD3.X UR29, UPT, UPT, UR5, 0x40004040, URZ, UP2, !UPT ;  /* 0x40004040051d7890 */ /* 0x000fe200097fe4ff */
[----:B------:R-:W-:Y:S02]  /*27700*/  UMOV UR11, 0x1 ;  /* 0x00000001000b7882 */ /* 0x000fe40000000000 */
[----:B------:R1:W-:Y:S01]  /*27710*/  STL [R1+0xdcc], RZ ;  /* 0x000dccff01007387 */ /* 0x0003e20000100800 */
[----:B------:R-:W-:-:S02]  /*27720*/  UIADD3.64 UR20, UPT, UPT, UR30, 0x100, URZ ;  /* 0x000001001e147897 */ /* 0x000fc4000fffe0ff */
[----:B------:R-:W-:Y:S02]  /*27730*/  UIADD3.64 UR22, UPT, UPT, UR28, 0x2, URZ ;  /* 0x000000021c167897 */ /* 0x000fe4000fffe0ff */
[----:B------:R-:W-:Y:S01]  /*27740*/  UIADD3.64 UR24, UPT, UPT, UR30, 0x200, URZ ;  /* 0x000002001e187897 */ /* 0x000fe2000fffe0ff */
[----:B0-----:R-:W-:Y:S01]  /*27750*/  SHF.R.S32.HI R6, RZ, 0x1f, R5 ;  /* 0x0000001fff067819 */ /* 0x001fe20000011405 */
[----:B------:R-:W-:-:S12]  /*27760*/  UIADD3.64 UR26, UPT, UPT, UR28, 0x4, URZ ;  /* 0x000000041c1a7897 */ /* 0x000fd8000fffe0ff */
.L_x_10:
[----:B------:R-:W2:Y:S01]  /*27770*/  LDL R9, [R1+0xdcc] ;  /* 0x000dcc0001097983 */ /* 0x000ea20000100800 */
[----:B------:R-:W-:Y:S01]  /*27780*/  IMAD.U32 R7, R7, -0x80000000, RZ ;  /* 0x8000000007077824 */ /* 0x000fe200078e00ff */
[----:B0-----:R-:W0:Y:S02]  /*27790*/  LDC R12, c[0x0][0x3a0] ;  /* 0x0000e800ff0c7b82 */ /* 0x001e240000000800 */
[----:B------:R-:W3:Y:S01]  /*277a0*/  LDL.LU R8, [R1+0x1d8] ;  /* 0x0001d80001087983 */ /* 0x000ee20000300800 */
[----:B------:R-:W4:Y:S01]  /*277b0*/  SYNCS.PHASECHK.TRANS64.TRYWAIT P1, [UR6], R7 ;  /* 0x00000007ff0075a7 */ /* 0x000f220008021106 */
[----:B--2---:R-:W-:Y:S01]  /*277c0*/  VIADD R9, R9, 0x1 ;  /* 0x0000000109097836 */ /* 0x004fe20000000000 */
[----:B---3-5:R-:W-:-:S04]  /*277d0*/  IADD3 R8, P5, PT, R4, R8, RZ ;  /* 0x0000000804087210 */ /* 0x028fc80007fbe0ff */
[----:B------:R2:W-:Y:S01]  /*277e0*/  STL [R1+0xdd0], R9 ;  /* 0x000dd00901007387 */ /* 0x0005e20000100800 */
[----:B0-----:R-:W-:-:S03]  /*277f0*/  IMAD R12, R9, -0x80, R12 ;  /* 0xffffff80090c7824 */ /* 0x001fc600078e020c */
[----:B------:R2:W-:Y:S02]  /*27800*/  STL [R1+0x1d8], R8 ;  /* 0x0001d80801007387 */ /* 0x0005e40000100800 */
[----:B------:R-:W-:Y:S01]  /*27810*/  ISETP.GT.AND P3, PT, R12, 0x1, PT ;  /* 0x000000010c00780c */ /* 0x000fe20003f64270 */
[----:B----4-:R-:W-:-:S12]  /*27820*/  @!P1 BRA `(.L_x_8) ;  /* 0x000001f8001c9947 */ /* 0x010fd80003800000 */
.L_x_16:
[----:B--2---:R-:W2:Y:S04]  /*27830*/  LDL.LU R9, [R1+0x1d4] ;  /* 0x0001d40001097983 */ /* 0x004ea80000300800 */
[----:B------:R-:W3:Y:S04]  /*27840*/  LDL R8, [R1+0x1d8] ;  /* 0x0001d80001087983 */ /* 0x000ee80000100800 */
[----:B------:R-:W-:Y:S04]  /*27850*/  STL [R1+0x15f8], R51 ;  /* 0x0015f83301007387 */ /* 0x000fe80000100800 */
[----:B------:R-:W-:Y:S04]  /*27860*/  STL [R1+0x1604], R51 ;  /* 0x0016043301007387 */ /* 0x000fe80000100800 */
[----:B------:R-:W-:Y:S04]  /*27870*/  STL [R1+0x15e8], R50 ;  /* 0x0015e83201007387 */ /* 0x000fe80000100800 */
[----:B------:R-:W-:Y:S04]  /*27880*/  STL [R1+0x15ec], R50 ;  /* 0x0015ec3201007387 */ /* 0x000fe80000100800 */
[----:B------:R0:W-:Y:S04]  /*27890*/  STL [R1+0x1608], R50 ;  /* 0x0016083201007387 */ /* 0x0001e80000100800 */
[----:B0-----:R-:W4:Y:S04]  /*278a0*/  LDL.LU R50, [R1+0x1e4] ;  /* 0x0001e40001327983 */ /* 0x001f280000300800 */
[----:B------:R-:W-:Y:S04]  /*278b0*/  STL [R1+0x15d8], R11 ;  /* 0x0015d80b01007387 */ /* 0x000fe80000100800 */
[----:B------:R-:W-:Y:S04]  /*278c0*/  STL [R1+0x15e4], R11 ;  /* 0x0015e40b01007387 */ /* 0x000fe80000100800 */
[----:B------:R0:W-:Y:S04]  /*278d0*/  STL [R1+0x15fc], R11 ;  /* 0x0015fc0b01007387 */ /* 0x0001e80000100800 */
[----:B0-----:R-:W2:Y:S04]  /*278e0*/  LDL.LU R11, [R1+0x1e8] ;  /* 0x0001e800010b7983 */ /* 0x001ea80000300800 */
[----:B------:R-:W-:Y:S04]  /*278f0*/  STL [R1+0x15d0], R45 ;  /* 0x0015d02d01007387 */ /* 0x000fe80000100800 */
[----:B------:R-:W-:Y:S04]  /*27900*/  STL [R1+0x15f0], R45 ;  /* 0x0015f02d01007387 */ /* 0x000fe80000100800 */
[----:B------:R0:W-:Y:S04]  /*27910*/  STL [R1+0x15f4], R45 ;  /* 0x0015f42d01007387 */ /* 0x0001e80000100800 */
[----:B0-----:R-:W2:Y:S04]  /*27920*/  LDL.LU R45, [R1+0x1f0] ;  /* 0x0001f000012d7983 */ /* 0x001ea80000300800 */
[----:B--2---:R-:W-:Y:S04]  /*27930*/  STL [R1+0x160c], R45 ;  /* 0x00160c2d01007387 */ /* 0x004fe80000100800 */
[----:B------:R-:W-:Y:S04]  /*27940*/  STL [R1+0x15cc], R46 ;  /* 0x0015cc2e01007387 */ /* 0x000fe80000100800 */
[----:B------:R-:W-:Y:S04]  /*27950*/  STL [R1+0x15d4], R46 ;  /* 0x0015d42e01007387 */ /* 0x000fe80000100800 */
[----:B------:R-:W-:Y:S04]  /*27960*/  STL [R1+0x15dc], R46 ;  /* 0x0015dc2e01007387 */ /* 0x000fe80000100800 */
[----:B------:R-:W-:Y:S04]  /*27970*/  STL [R1+0x1600], R46 ;  /* 0x0016002e01007387 */ /* 0x000fe80000100800 */
[----:B------:R0:W-:Y:S04]  /*27980*/  STL [R1+0x1610], R46 ;  /* 0x0016102e01007387 */ /* 0x0001e80000100800 */
[----:B0-----:R-:W2:Y:S01]  /*27990*/  LDL.LU R46, [R1+0x1e0] ;  /* 0x0001e000012e7983 */ /* 0x001ea20000300800 */
[----:B------:R-:W-:-:S02]  /*279a0*/  ISETP.GT.AND P4, PT, R12, 0x2, PT ;  /* 0x000000020c00780c */ /* 0x000fc40003f84270 */
[----:B------:R-:W-:Y:S01]  /*279b0*/  ISETP.GT.AND P1, PT, R12, 0x3, PT ;  /* 0x000000030c00780c */ /* 0x000fe20003f24270 */
        /* <DEDUP_REMOVED lines=75> */
[----:B--2---:R-:W-:-:S03]  /*27e70*/  IADD3 R46, P6, PT, R4, R46, RZ ;  /* 0x0000002e042e7210 */ /* 0x004fc60007fde0ff */
[----:B------:R-:W-:Y:S04]  /*27e80*/  STL [R1+0x14a0], R48 ;  /* 0x0014a03001007387 */ /* 0x000fe80000100800 */
[----:B------:R0:W-:Y:S04]  /*27e90*/  STL [R1+0x149c], R49 ;  /* 0x00149c3101007387 */ /* 0x0001e80000100800 */
[----:B------:R-:W-:Y:S04]  /*27ea0*/  STL [R1+0x1498], R52 ;  /* 0x0014983401007387 */ /* 0x000fe80000100800 */
[----:B------:R-:W-:Y:S01]  /*27eb0*/  STL [R1+0x1494], R53 ;  /* 0x0014943501007387 */ /* 0x000fe20000100800 */
[----:B0-----:R-:W-:-:S03]  /*27ec0*/  PRMT R49, RZ, 0x7610, R49 ;  /* 0x00007610ff317816 */ /* 0x001fc60000000031 */
[----:B------:R0:W-:Y:S04]  /*27ed0*/  STL [R1+0x1490], R55 ;  /* 0x0014903701007387 */ /* 0x0001e80000100800 */
[----:B------:R-:W-:Y:S04]  /*27ee0*/  STL [R1+0x148c], R57 ;  /* 0x00148c3901007387 */ /* 0x000fe80000100800 */
[----:B------:R-:W-:Y:S01]  /*27ef0*/  STL [R1+0x1488], R59 ;  /* 0x0014883b01007387 */ /* 0x000fe20000100800 */
[----:B0-----:R-:W-:-:S03]  /*27f00*/  SHF.R.S32.HI R55, RZ, 0x1f, R4 ;  /* 0x0000001fff377819 */ /* 0x001fc60000011404 */
[----:B------:R-:W-:Y:S02]  /*27f10*/  STL [R1+0x1484], R61 ;  /* 0x0014843d01007387 */ /* 0x000fe40000100800 */
[----:B------:R-:W-:Y:S02]  /*27f20*/  IMAD.X R9, R55, 0x1, R9, P5 ;  /* 0x0000000137097824 */ /* 0x000fe400028e0609 */
        /* <DEDUP_REMOVED lines=23> */
[----:B------:R-:W2:Y:S04]  /*280a0*/  LDL.LU R7, [R1+0x1f8] ;  /* 0x0001f80001077983 */ /* 0x000ea80000300800 */
[----:B------:R1:W-:Y:S04]  /*280b0*/  STL [R1+0x1e0], R46 ;  /* 0x0001e02e01007387 */ /* 0x0003e80000100800 */
[----:B------:R-:W2:Y:S04]  /*280c0*/  LDL.LU R91, [R1+0x200] ;  /* 0x00020000015b7983 */ /* 0x000ea80000300800 */
[----:B------:R-:W-:Y:S04]  /*280d0*/  STL [R1+0x1e8], R11 ;  /* 0x0001e80b01007387 */ /* 0x000fe80000100800 */
[----:B---3--:R3:W2:Y:S04]  /*280e0*/  @P3 LDG.E.U8 R49, desc[UR18][R8.64] ;  /* 0x0000001208313981 */ /* 0x0086a8000c1e1100 */
[----:B0-----:R-:W2:Y:S01]  /*280f0*/  LDL.LU R9, [R1+0x1dc] ;  /* 0x0001dc0001097983 */ /* 0x001ea20000300800 */
[----:B------:R-:W-:Y:S01]  /*28100*/  PRMT R45, RZ, 0x7610, R45 ;  /* 0x00007610ff2d7816 */ /* 0x000fe2000000002d */
[----:B---3--:R-:W-:Y:S01]  /*28110*/  @P4 IMAD.MOV.U32 R8, RZ, RZ, R46 ;  /* 0x000000ffff084224 */ /* 0x008fe200078e002e */
[----:B------:R-:W-:Y:S01]  /*28120*/  PRMT R51, RZ, 0x7610, R51 ;  /* 0x00007610ff337816 */ /* 0x000fe20000000033 */
[C---:B----4-:R-:W-:Y:S01]  /*28130*/  IMAD.X R50, R55.reuse, 0x1, R50, P5 ;  /* 0x0000000137327824 */ /* 0x050fe200028e0632 */
[----:B------:R-:W-:Y:S01]  /*28140*/  ISETP.GT.AND P3, PT, R12, 0x4, PT ;  /* 0x000000040c00780c */ /* 0x000fe20003f64270 */
[----:B--2---:R-:W-:-:S05]  /*28150*/  IMAD.X R9, R55, 0x1, R9, P6 ;  /* 0x0000000137097824 */ /* 0x004fca00030e0609 */
[----:B------:R0:W2:Y:S04]  /*28160*/  @P4 LDG.E.U8 R45, desc[UR18][R8.64] ;  /* 0x00000012082d4981 */ /* 0x0000a8000c1e1100 */
[----:B------:R3:W-:Y:S04]  /*28170*/  STL [R1+0x1dc], R9 ;  /* 0x0001dc0901007387 */ /* 0x0007e80000100800 */
[----:B-1----:R-:W4:Y:S01]  /*28180*/  LDL.LU R46, [R1+0x1610] ;  /* 0x00161000012e7983 */ /* 0x002f220000300800 */
[----:B0-----:R-:W-:-:S03]  /*28190*/  @P1 IMAD.MOV.U32 R8, RZ, RZ, R11 ;  /* 0x000000ffff081224 */ /* 0x001fc600078e000b */
[----:B------:R-:W-:Y:S01]  /*281a0*/  STL [R1+0x1e4], R50 ;  /* 0x0001e43201007387 */ /* 0x000fe20000100800 */
[----:B---3--:R-:W-:-:S05]  /*281b0*/  IMAD.MOV.U32 R9, RZ, RZ, R50 ;  /* 0x000000ffff097224 */ /* 0x008fca00078e0032 */
[----:B------:R-:W3:Y:S04]  /*281c0*/  @P1 LDG.E.U8 R51, desc[UR18][R8.64] ;  /* 0x0000001208331981 */ /* 0x000ee8000c1e1100 */
[----:B--2---:R0:W-:Y:S04]  /*281d0*/  STL [R1+0x1a8], R45 ;  /* 0x0001a82d01007387 */ /* 0x0041e80000100800 */
[----:B0-----:R-:W2:Y:S04]  /*281e0*/  LDL.LU R45, [R1+0x160c] ;  /* 0x00160c00012d7983 */ /* 0x001ea80000300800 */
[----:B------:R-:W4:Y:S04]  /*281f0*/  LDL.LU R50, [R1+0x1608] ;  /* 0x0016080001327983 */ /* 0x000f280000300800 */
[----:B------:R-:W4:Y:S04]  /*28200*/  LDL.LU R11, [R1+0x1fc] ;  /* 0x0001fc00010b7983 */ /* 0x000f280000300800 */
[----:B---3--:R0:W-:Y:S04]  /*28210*/  STL [R1+0x1a4], R51 ;  /* 0x0001a43301007387 */ /* 0x0081e80000100800 */
[----:B0-----:R-:W3:Y:S01]  /*28220*/  LDL.LU R51, [R1+0x1604] ;  /* 0x0016040001337983 */ /* 0x001ee20000300800 */
[----:B--2---:R-:W-:-:S05]  /*28230*/  IADD3 R45, P5, PT, R4, R45, RZ ;  /* 0x0000002d042d7210 */ /* 0x004fca0007fbe0ff */
[----:B------:R0:W-:Y:S04]  /*28240*/  STL [R1+0x1f0], R45 ;  /* 0x0001f02d01007387 */ /* 0x0001e80000100800 */
[----:B------:R-:W2:Y:S01]  /*28250*/  LDL.LU R8, [R1+0x1ec] ;  /* 0x0001ec0001087983 */ /* 0x000ea20000300800 */
[----:B------:R-:W-:-:S03]  /*28260*/  IMAD.MOV.U32 R9, RZ, RZ, R45 ;  /* 0x000000ffff097224 */ /* 0x000fc600078e002d */
[----:B0-----:R-:W3:Y:S01]  /*28270*/  LDL.LU R45, [R1+0x208] ;  /* 0x00020800012d7983 */ /* 0x001ee20000300800 */
[----:B----4-:R-:W-:Y:S02]  /*28280*/  PRMT R50, RZ, 0x7610, R50 ;  /* 0x00007610ff327816 */ /* 0x010fe40000000032 */
[----:B------:R-:W-:Y:S01]  /*28290*/  IADD3 R7, P6, PT, R4, R7, RZ ;  /* 0x0000000704077210 */ /* 0x000fe20007fde0ff */
[----:B--2---:R-:W-:-:S05]  /*282a0*/  IMAD.X R8, R55, 0x1, R8, P5 ;  /* 0x0000000137087824 */ /* 0x004fca00028e0608 */
[-C--:B------:R-:W-:Y:S01]  /*282b0*/  @P3 LOP3.LUT R9, R9, R8.reuse, RZ, 0x3c, !PT ;  /* 0x0000000809093212 */ /* 0x080fe200078e3cff */
[----:B------:R0:W-:Y:S03]  /*282c0*/  STL [R1+0x1ec], R8 ;  /* 0x0001ec0801007387 */ /* 0x0001e60000100800 */
[----:B0-----:R-:W-:-:S04]  /*282d0*/  @P3 LOP3.LUT R8, R9, R8, RZ, 0x3c, !PT ;  /* 0x0000000809083212 */ /* 0x001fc800078e3cff */
[----:B------:R-:W-:Y:S01]  /*282e0*/  @P3 LOP3.LUT R9, R9, R8, RZ, 0x3c, !PT ;  /* 0x0000000809093212 */ /* 0x000fe200078e3cff */
[----:B------:R0:W-:Y:S04]  /*282f0*/  STL [R1+0x1f8], R7 ;  /* 0x0001f80701007387 */ /* 0x0001e80000100800 */
[----:B------:R1:W2:Y:S04]  /*28300*/  @P3 LDG.E.U8 R50, desc[UR18][R8.64] ;  /* 0x0000001208323981 */ /* 0x0002a8000c1e1100 */
[----:B------:R-:W4:Y:S01]  /*28310*/  LDL.LU R8, [R1+0x1f4] ;  /* 0x0001f40001087983 */ /* 0x000f220000300800 */
[----:B------:R-:W-:Y:S01]  /*28320*/  ISETP.GT.AND P4, PT, R12, 0x5, PT ;  /* 0x000000050c00780c */ /* 0x000fe20003f84270 */
[----:B-1----:R-:W-:Y:S01]  /*28330*/  IMAD.MOV.U32 R9, RZ, RZ, R7 ;  /* 0x000000ffff097224 */ /* 0x002fe200078e0007 */
[----:B------:R-:W-:Y:S01]  /*28340*/  IADD3 R91, P5, PT, R4, R91, RZ ;  /* 0x0000005b045b7210 */ /* 0x000fe20007fbe0ff */
[----:B0-----:R-:W4:Y:S01]  /*28350*/  LDL.LU R7, [R1+0x210] ;  /* 0x0002100001077983 */ /* 0x001f220000300800 */
[----:B------:R-:W-:-:S03]  /*28360*/  ISETP.GT.AND P1, PT, R12, 0x6, PT ;  /* 0x000000060c00780c */ /* 0x000fc60003f24270 */
[----:B------:R-:W-:Y:S01]  /*28370*/  STL [R1+0x200], R91 ;  /* 0x0002005b01007387 */ /* 0x000fe20000100800 */
[----:B------:R-:W-:Y:S01]  /*28380*/  PRMT R46, RZ, 0x7610, R46 ;  /* 0x00007610ff2e7816 */ /* 0x000fe2000000002e */
[C---:B------:R-:W-:Y:S01]  /*28390*/  IMAD.X R11, R55.reuse, 0x1, R11, P5 ;  /* 0x00000001370b7824 */ /* 0x040fe200028e060b */
[----:B---3--:R-:W-:Y:S01]  /*283a0*/  PRMT R51, RZ, 0x7610, R51 ;  /* 0x00007610ff337816 */ /* 0x008fe20000000033 */
[----:B--2---:R0:W-:Y:S01]  /*283b0*/  STL [R1+0x1a0], R50 ;  /* 0x0001a03201007387 */ /* 0x0041e20000100800 */
[----:B----4-:R-:W-:-:S03]  /*283c0*/  IMAD.X R8, R55, 0x1, R8, P6 ;  /* 0x0000000137087824 */ /* 0x010fc600030e0608 */
[----:B0-----:R-:W2:Y:S02]  /*283d0*/  LDL.LU R50, [R1+0x218] ;  /* 0x0002180001327983 */ /* 0x001ea40000300800 */
[-C--:B------:R-:W-:Y:S02]  /*283e0*/  @P4 LOP3.LUT R9, R9, R8.reuse, RZ, 0x3c, !PT ;  /* 0x0000000809094212 */ /* 0x080fe400078e3cff */
[----:B------:R0:W-:Y:S02]  /*283f0*/  STL [R1+0x1f4], R8 ;  /* 0x0001f40801007387 */ /* 0x0001e40000100800 */
[----:B0-----:R-:W-:-:S04]  /*28400*/  @P4 LOP3.LUT R8, R9, R8, RZ, 0x3c, !PT ;  /* 0x0000000809084212 */ /* 0x001fc800078e3cff */
[----:B------:R-:W-:-:S05]  /*28410*/  @P4 LOP3.LUT R9, R9, R8, RZ, 0x3c, !PT ;  /* 0x0000000809094212 */ /* 0x000fca00078e3cff */
[----:B------:R0:W3:Y:S02]  /*28420*/  @P4 LDG.E.U8 R46, desc[UR18][R8.64] ;  /* 0x00000012082e4981 */ /* 0x0000e4000c1e1100 */
[----:B0-----:R-:W-:Y:S02]  /*28430*/  IMAD.MOV.U32 R9, RZ, RZ, R11 ;  /* 0x000000ffff097224 */ /* 0x001fe400078e000b */
[----:B------:R-:W-:-:S05]  /*28440*/  @P1 IMAD.MOV.U32 R8, RZ, RZ, R91 ;  /* 0x000000ffff081224 */ /* 0x000fca00078e005b */
[----:B------:R-:W4:Y:S01]  /*28450*/  @P1 LDG.E.U8 R51, desc[UR18][R8.64] ;  /* 0x0000001208331981 */ /* 0x000f22000c1e1100 */
[----:B------:R-:W-:-:S03]  /*28460*/  IADD3 R45, P5, PT, R4, R45, RZ ;  /* 0x0000002d042d7210 */ /* 0x000fc60007fbe0ff */
[----:B------:R-:W-:Y:S04]  /*28470*/  STL [R1+0x1fc], R11 ;  /* 0x0001fc0b01007387 */ /* 0x000fe80000100800 */
[----:B---3--:R0:W-:Y:S04]  /*28480*/  STL [R1+0x19c], R46 ;  /* 0x00019c2e01007387 */ /* 0x0081e80000100800 */
[----:B0-----:R-:W3:Y:S04]  /*28490*/  LDL.LU R46, [R1+0x1600] ;  /* 0x00160000012e7983 */ /* 0x001ee80000300800 */
[----:B------:R-:W2:Y:S04]  /*284a0*/  LDL.LU R11, [R1+0x15fc] ;  /* 0x0015fc00010b7983 */ /* 0x000ea80000300800 */
[----:B------:R-:W3:Y:S04]  /*284b0*/  LDL.LU R91, [R1+0x214] ;  /* 0x00021400015b7983 */ /* 0x000ee80000300800 */
[----:B----4-:R0:W-:Y:S04]  /*284c0*/  STL [R1+0x198], R51 ;  /* 0x0001983301007387 */ /* 0x0101e80000100800 */
[----:B0-----:R-:W4:Y:S04]  /*284d0*/  LDL.LU R51, [R1+0x15f8] ;  /* 0x0015f80001337983 */ /* 0x001f280000300800 */
[----:B------:R0:W-:Y:S04]  /*284e0*/  STL [R1+0x208], R45 ;  /* 0x0002082d01007387 */ /* 0x0001e80000100800 */
[----:B------:R-:W3:Y:S01]  /*284f0*/  LDL.LU R8, [R1+0x204] ;  /* 0x0002040001087983 */ /* 0x000ee20000300800 */
[----:B------:R-:W-:Y:S01]  /*28500*/  ISETP.GT.AND P3, PT, R12, 0x7, PT ;  /* 0x000000070c00780c */ /* 0x000fe20003f64270 */
[----:B------:R-:W-:-:S02]  /*28510*/  IMAD.MOV.U32 R9, RZ, RZ, R45 ;  /* 0x000000ffff097224 */ /* 0x000fc400078e002d */
[----:B0-----:R-:W4:Y:S01]  /*28520*/  LDL.LU R45, [R1+0x220] ;  /* 0x00022000012d7983 */ /* 0x001f220000300800 */
[----:B------:R-:W-:Y:S02]  /*28530*/  IADD3 R7, P6, PT, R4, R7, RZ ;  /* 0x0000000704077210 */ /* 0x000fe40007fde0ff */
[----:B--2---:R-:W-:Y:S01]  /*28540*/  PRMT R11, RZ, 0x7610, R11 ;  /* 0x00007610ff0b7816 */ /* 0x004fe2000000000b */
[----:B---3--:R-:W-:-:S06]  /*28550*/  IMAD.X R8, R55, 0x1, R8, P5 ;  /* 0x0000000137087824 */ /* 0x008fcc00028e0608 */
[-C--:B------:R-:W-:Y:S01]  /*28560*/  @P3 LOP3.LUT R9, R9, R8.reuse, RZ, 0x3c, !PT ;  /* 0x0000000809093212 */ /* 0x080fe200078e3cff */
[----:B------:R0:W-:Y:S03]  /*28570*/  STL [R1+0x204], R8 ;  /* 0x0002040801007387 */ /* 0x0001e60000100800 */
[----:B0-----:R-:W-:-:S04]  /*28580*/  @P3 LOP3.LUT R8, R9, R8, RZ, 0x3c, !PT ;  /* 0x0000000809083212 */ /* 0x001fc800078e3cff */
[----:B------:R-:W-:Y:S01]  /*28590*/  @P3 LOP3.LUT R9, R9, R8, RZ, 0x3c, !PT ;  /* 0x0000000809093212 */ /* 0x000fe200078e3cff */
[----:B------:R0:W-:Y:S04]  /*285a0*/  STL [R1+0x210], R7 ;  /* 0x0002100701007387 */ /* 0x0001e80000100800 */
[----:B------:R1:W2:Y:S04]  /*285b0*/  @P3 LDG.E.U8 R11, desc[UR18][R8.64] ;  /* 0x00000012080b3981 */ /* 0x0002a8000c1e1100 */
[----:B------:R-:W3:Y:S01]  /*285c0*/  LDL.LU R8, [R1+0x20c] ;  /* 0x00020c0001087983 */ /* 0x000ee20000300800 */
[----:B------:R-:W-:Y:S01]  /*285d0*/  ISETP.GT.AND P4, PT, R12, 0x8, PT ;  /* 0x000000080c00780c */ /* 0x000fe20003f84270 */
[----:B-1----:R-:W-:Y:S01]  /*285e0*/  IMAD.MOV.U32 R9, RZ, RZ, R7 ;  /* 0x000000ffff097224 */ /* 0x002fe200078e0007 */
[----:B------:R-:W-:Y:S01]  /*285f0*/  IADD3 R50, P5, PT, R4, R50, RZ ;  /* 0x0000003204327210 */ /* 0x000fe20007fbe0ff */
[----:B0-----:R-:W3:Y:S01]  /*28600*/  LDL.LU R7, [R1+0x228] ;  /* 0x0002280001077983 */ /* 0x001ee20000300800 */
[----:B------:R-:W-:-:S03]  /*28610*/  ISETP.GT.AND P1, PT, R12, 0x9, PT ;  /* 0x000000090c00780c */ /* 0x000fc60003f24270 */
[----:B------:R-:W-:Y:S01]  /*28620*/  STL [R1+0x218], R50 ;  /* 0x0002183201007387 */ /* 0x000fe20000100800 */
[----:B----4-:R-:W-:Y:S01]  /*28630*/  PRMT R51, RZ, 0x7610, R51 ;  /* 0x00007610ff337816 */ /* 0x010fe20000000033 */
[C---:B------:R-:W-:Y:S01]  /*28640*/  IMAD.X R91, R55.reuse, 0x1, R91, P5 ;  /* 0x00000001375b7824 */ /* 0x040fe200028e065b */
[----:B------:R-:W-:Y:S02]  /*28650*/  PRMT R48, RZ, 0x7610, R48 ;  /* 0x00007610ff307816 */ /* 0x000fe40000000030 */
[----:B------:R-:W-:Y:S01]  /*28660*/  IADD3 R45, P5, PT, R4, R45, RZ ;  /* 0x0000002d042d7210 */ /* 0x000fe20007fbe0ff */
[----:B--2---:R0:W-:Y:S01]  /*28670*/  STL [R1+0x194], R11 ;  /* 0x0001940b01007387 */ /* 0x0041e20000100800 */
[----:B---3--:R-:W-:-:S03]  /*28680*/  IMAD.X R8, R55, 0x1, R8, P6 ;  /* 0x0000000137087824 */ /* 0x008fc600030e0608 */
[----:B0-----:R-:W2:Y:S02]  /*28690*/  LDL.LU R11, [R1+0x230] ;  /* 0x00023000010b7983 */ /* 0x001ea40000300800 */
[-C--:B------:R-:W-:Y:S02]  /*286a0*/  @P4 LOP3.LUT R9, R9, R8.reuse, RZ, 0x3c, !PT ;  /* 0x0000000809094212 */ /* 0x080fe400078e3cff */
[----:B------:R0:W-:Y:S02]  /*286b0*/  STL [R1+0x20c], R8 ;  /* 0x00020c0801007387 */ /* 0x0001e40000100800 */
[----:B0-----:R-:W-:-:S04]  /*286c0*/  @P4 LOP3.LUT R8, R9, R8, RZ, 0x3c, !PT ;  /* 0x0000000809084212 */ /* 0x001fc800078e3cff */
[----:B------:R-:W-:Y:S01]  /*286d0*/  @P4 LOP3.LUT R9, R9, R8, RZ, 0x3c, !PT ;  /* 0x0000000809094212 */ /* 0x000fe200078e3cff */
[----:B------:R0:W-:Y:S04]  /*286e0*/  STL [R1+0x214], R91 ;  /* 0x0002145b01007387 */ /* 0x0001e80000100800 */
[----:B------:R1:W3:Y:S02]  /*286f0*/  @P4 LDG.E.U8 R51, desc[UR18][R8.64] ;  /* 0x0000001208334981 */ /* 0x0002e4000c1e1100 */
[----:B-1----:R-:W-:Y:S02]  /*28700*/  @P1 IMAD.MOV.U32 R8, RZ, RZ, R50 ;  /* 0x000000ffff081224 */ /* 0x002fe400078e0032 */
[----:B------:R-:W-:Y:S01]  /*28710*/  @P1 IMAD.MOV.U32 R9, RZ, RZ, R91 ;  /* 0x000000ffff091224 */ /* 0x000fe200078e005b */
[----:B------:R-:W4:Y:S04]  /*28720*/  LDL.LU R50, [R1+0x22c] ;  /* 0x00022c0001327983 */ /* 0x000f280000300800 */
[----:B0-----:R-:W2:Y:S04]  /*28730*/  LDL.LU R91, [R1+0x238] ;  /* 0x00023800015b7983 */ /* 0x001ea80000300800 */
[----:B------:R0:W2:Y:S04]  /*28740*/  @P1 LDG.E.U8 R48, desc[UR18][R8.64] ;  /* 0x0000001208301981 */ /* 0x0000a8000c1e1100 */
[----:B------:R1:W-:Y:S01]  /*28750*/  STL [R1+0x220], R45 ;  /* 0x0002202d01007387 */ /* 0x0003e20000100800 */
[----:B0-----:R-:W-:-:S03]  /*28760*/  IMAD.MOV.U32 R9, RZ, RZ, R45 ;  /* 0x000000ffff097224 */ /* 0x001fc600078e002d */
[----:B-1----:R-:W2:Y:S04]  /*28770*/  LDL.LU R45, [R1+0x15f4] ;  /* 0x0015f400012d7983 */ /* 0x002ea80000300800 */
[----:B------:R-:W2:Y:S01]  /*28780*/  LDL.LU R8, [R1+0x21c] ;  /* 0x00021c0001087983 */ /* 0x000ea20000300800 */
[----:B------:R-:W-:Y:S02]  /*28790*/  ISETP.GT.AND P3, PT, R12, 0xa, PT ;  /* 0x0000000a0c00780c */ /* 0x000fe40003f64270 */
[----:B------:R-:W-:Y:S02]  /*287a0*/  PRMT R46, RZ, 0x7610, R46 ;  /* 0x00007610ff2e7816 */ /* 0x000fe4000000002e */
[----:B------:R-:W-:Y:S01]  /*287b0*/  IADD3 R7, P6, PT, R4, R7, RZ ;  /* 0x0000000704077210 */ /* 0x000fe20007fde0ff */
[----:B--2---:R-:W-:-:S08]  /*287c0*/  IMAD.X R8, R55, 0x1, R8, P5 ;  /* 0x0000000137087824 */ /* 0x004fd000028e0608 */
        /* <DEDUP_REMOVED lines=10> */
[----:B0-----:R-:W4:Y:S04]  /*28870*/  LDL.LU R7, [R1+0x240] ;  /* 0x0002400001077983 */ /* 0x001f280000300800 */
[----:B------:R-:W-:Y:S01]  /*28880*/  STL [R1+0x230], R11 ;  /* 0x0002300b01007387 */ /* 0x000fe20000100800 */
[----:B------:R-:W-:-:S03]  /*28890*/  PRMT R45, RZ, 0x7610, R45 ;  /* 0x00007610ff2d7816 */ /* 0x000fc6000000002d */
[----:B--2---:R0:W-:Y:S01]  /*288a0*/  STL [R1+0x18c], R46 ;  /* 0x00018c2e01007387 */ /* 0x0041e20000100800 */
[----:B---3--:R-:W-:-:S03]  /*288b0*/  IMAD.X R8, R55, 0x1, R8, P6 ;  /* 0x0000000137087824 */ /* 0x008fc600030e0608 */
[----:B0-----:R-:W2:Y:S02]  /*288c0*/  LDL.LU R46, [R1+0x248] ;  /* 0x00024800012e7983 */ /* 0x001ea40000300800 */
[-C--:B------:R-:W-:Y:S02]  /*288d0*/  @P4 LOP3.LUT R9, R9, R8.reuse, RZ, 0x3c, !PT ;  /* 0x0000000809094212 */ /* 0x080fe400078e3cff */
[----:B------:R0:W-:Y:S02]  /*288e0*/  STL [R1+0x224], R8 ;  /* 0x0002240801007387 */ /* 0x0001e40000100800 */
[----:B0-----:R-:W-:-:S04]  /*288f0*/  @P4 LOP3.LUT R8, R9, R8, RZ, 0x3c, !PT ;  /* 0x0000000809084212 */ /* 0x001fc800078e3cff */
[----:B------:R-:W-:-:S05]  /*28900*/  @P4 LOP3.LUT R9, R9, R8, RZ, 0x3c, !PT ;  /* 0x0000000809094212 */ /* 0x000fca00078e3cff */
[----:B------:R0:W3:Y:S01]  /*28910*/  @P4 LDG.E.U8 R45, desc[UR18][R8.64] ;  /* 0x00000012082d4981 */ /* 0x0000e2000c1e1100 */
[----:B------:R-:W-:Y:S01]  /*28920*/  ISETP.GT.AND P1, PT, R12, 0xc, PT ;  /* 0x0000000c0c00780c */ /* 0x000fe20003f24270 */
[----:B----4-:R-:W-:Y:S01]  /*28930*/  IMAD.X R50, R55, 0x1, R50, P5 ;  /* 0x0000000137327824 */ /* 0x010fe200028e0632 */
[----:B------:R-:W-:-:S04]  /*28940*/  PRMT R10, RZ, 0x7610, R10 ;  /* 0x00007610ff0a7816 */ /* 0x000fc8000000000a */
[----:B------:R-:W-:Y:S01]  /*28950*/  STL [R1+0x22c], R50 ;  /* 0x00022c3201007387 */ /* 0x000fe20000100800 */
[----:B0-----:R-:W-:-:S06]  /*28960*/  IMAD.MOV.U32 R9, RZ, RZ, R50 ;  /* 0x000000ffff097224 */ /* 0x001fcc00078e0032 */
[----:B------:R-:W-:-:S05]  /*28970*/  @P1 IMAD.MOV.U32 R8, RZ, RZ, R11 ;  /* 0x000000ffff081224 */ /* 0x000fca00078e000b */
[----:B------:R-:W4:Y:S04]  /*28980*/  @P1 LDG.E.U8 R10, desc[UR18][R8.64] ;  /* 0x00000012080a1981 */ /* 0x000f28000c1e1100 */
[----:B---3--:R0:W-:Y:S04]  /*28990*/  STL [R1+0x188], R45 ;  /* 0x0001882d01007387 */ /* 0x0081e80000100800 */
[----:B0-----:R-:W3:Y:S04]  /*289a0*/  LDL.LU R45, [R1+0x15f0] ;  /* 0x0015f000012d7983 */ /* 0x001ee80000300800 */
[----:B------:R-:W2:Y:S04]  /*289b0*/  LDL.LU R50, [R1+0x15ec] ;  /* 0x0015ec0001327983 */ /* 0x000ea80000300800 */
[----:B------:R-:W2:Y:S01]  /*289c0*/  LDL.LU R9, [R1+0x234] ;  /* 0x0002340001097983 */ /* 0x000ea20000300800 */
[----:B------:R-:W-:-:S02]  /*289d0*/  ISETP.GT.AND P3, PT, R12, 0xd, PT ;  /* 0x0000000d0c00780c */ /* 0x000fc40003f64270 */
[C---:B------:R-:W-:Y:S01]  /*289e0*/  IADD3 R91, P5, PT, R4.reuse, R91, RZ ;  /* 0x0000005b045b7210 */ /* 0x040fe20007fbe0ff */
[----:B------:R-:W2:Y:S01]  /*289f0*/  LDL.LU R11, [R1+0x244] ;  /* 0x00024400010b7983 */ /* 0x000ea20000300800 */
[----:B------:R-:W-:-:S03]  /*28a00*/  IADD3 R7, P6, PT, R4, R7, RZ ;  /* 0x0000000704077210 */ /* 0x000fc60007fde0ff */
[----:B------:R-:W-:Y:S04]  /*28a10*/  STL [R1+0x238], R91 ;  /* 0x0002385b01007387 */ /* 0x000fe80000100800 */
[----:B----4-:R0:W-:Y:S02]  /*28a20*/  STL [R1+0x184], R10 ;  /* 0x0001840a01007387 */ /* 0x0101e40000100800 */
[----:B------:R-:W-:Y:S02]  /*28a30*/  @P3 IMAD.MOV.U32 R8, RZ, RZ, R91 ;  /* 0x000000ffff083224 */ /* 0x000fe400078e005b */
[----:B0-----:R-:W4:Y:S01]  /*28a40*/  LDL.LU R10, [R1+0x250] ;  /* 0x00025000010a7983 */ /* 0x001f220000300800 */
[----:B---3--:R-:W-:Y:S01]  /*28a50*/  PRMT R45, RZ, 0x7610, R45 ;  /* 0x00007610ff2d7816 */ /* 0x008fe2000000002d */
[----:B--2---:R-:W-:-:S05]  /*28a60*/  IMAD.X R9, R55, 0x1, R9, P5 ;  /* 0x0000000137097824 */ /* 0x004fca00028e0609 */
[----:B------:R0:W-:Y:S04]  /*28a70*/  STL [R1+0x234], R9 ;  /* 0x0002340901007387 */ /* 0x0001e80000100800 */
[----:B------:R0:W2:Y:S04]  /*28a80*/  @P3 LDG.E.U8 R45, desc[UR18][R8.64] ;  /* 0x00000012082d3981 */ /* 0x0000a8000c1e1100 */
[----:B------:R1:W-:Y:S04]  /*28a90*/  STL [R1+0x240], R7 ;  /* 0x0002400701007387 */ /* 0x0003e80000100800 */
[----:B------:R-:W3:Y:S01]  /*28aa0*/  LDL.LU R8, [R1+0x23c] ;  /* 0x00023c0001087983 */ /* 0x000ee20000300800 */
[----:B------:R-:W-:Y:S01]  /*28ab0*/  ISETP.GT.AND P4, PT, R12, 0xe, PT ;  /* 0x0000000e0c00780c */ /* 0x000fe20003f84270 */
[----:B0-----:R-:W-:Y:S01]  /*28ac0*/  IMAD.MOV.U32 R9, RZ, RZ, R7 ;  /* 0x000000ffff097224 */ /* 0x001fe200078e0007 */
[----:B------:R-:W-:Y:S01]  /*28ad0*/  IADD3 R46, P5, PT, R4, R46, RZ ;  /* 0x0000002e042e7210 */ /* 0x000fe20007fbe0ff */
[----:B------:R-:W4:Y:S04]  /*28ae0*/  LDL.LU R91, [R1+0x24c] ;  /* 0x00024c00015b7983 */ /* 0x000f280000300800 */
[----:B------:R-:W-:Y:S04]  /*28af0*/  STL [R1+0x248], R46 ;  /* 0x0002482e01007387 */ /* 0x000fe80000100800 */
[----:B-1----:R-:W4:Y:S01]  /*28b00*/  LDL.LU R7, [R1+0x258] ;  /* 0x0002580001077983 */ /* 0x002f220000300800 */
        /* <DEDUP_REMOVED lines=10> */
[----:B------:R-:W-:Y:S01]  /*28bb0*/  IMAD.X R11, R55, 0x1, R11, P5 ;  /* 0x00000001370b7824 */ /* 0x000fe200028e060b */
[----:B------:R-:W-:-:S04]  /*28bc0*/  PRMT R93, RZ, 0x7610, R93 ;  /* 0x00007610ff5d7816 */ /* 0x000fc8000000005d */
[----:B------:R-:W-:Y:S01]  /*28bd0*/  STL [R1+0x244], R11 ;  /* 0x0002440b01007387 */ /* 0x000fe20000100800 */
[----:B0-----:R-:W-:-:S06]  /*28be0*/  IMAD.MOV.U32 R9, RZ, RZ, R11 ;  /* 0x000000ffff097224 */ /* 0x001fcc00078e000b */
[----:B------:R-:W-:-:S05]  /*28bf0*/  @P1 IMAD.MOV.U32 R8, RZ, RZ, R46 ;  /* 0x000000ffff081224 */ /* 0x000fca00078e002e */
[----:B------:R0:W2:Y:S04]  /*28c00*/  @P1 LDG.E.U8 R93, desc[UR18][R8.64] ;  /* 0x00000012085d1981 */ /* 0x0000a8000c1e1100 */
[----:B---3--:R1:W-:Y:S04]  /*28c10*/  STL [R1+0x17c], R50 ;  /* 0x00017c3201007387 */ /* 0x0083e80000100800 */
[----:B-1----:R-:W3:Y:S01]  /*28c20*/  LDL.LU R50, [R1+0x15e8] ;  /* 0x0015e80001327983 */ /* 0x002ee20000300800 */
[----:B------:R-:W-:Y:S02]  /*28c30*/  ISETP.GT.AND P3, PT, R12, 0x10, PT ;  /* 0x000000100c00780c */ /* 0x000fe40003f64270 */
[C---:B----4-:R-:W-:Y:S01]  /*28c40*/  IADD3 R10, P5, PT, R4.reuse, R10, RZ ;  /* 0x0000000a040a7210 */ /* 0x050fe20007fbe0ff */
[----:B------:R-:W4:Y:S01]  /*28c50*/  LDL.LU R11, [R1+0x15e4] ;  /* 0x0015e400010b7983 */ /* 0x000f220000300800 */
[----:B------:R-:W-:-:S03]  /*28c60*/  IADD3 R7, P6, PT, R4, R7, RZ ;  /* 0x0000000704077210 */ /* 0x000fc60007fde0ff */
[----:B------:R-:W-:Y:S01]  /*28c70*/  IMAD.X R91, R55, 0x1, R91, P5 ;  /* 0x00000001375b7824 */ /* 0x000fe200028e065b */
[----:B------:R-:W4:Y:S01]  /*28c80*/  LDL.LU R46, [R1+0x25c] ;  /* 0x00025c00012e7983 */ /* 0x000f220000300800 */
[----:B--2---:R-:W-:-:S03]  /*28c90*/  IADD3 R45, P5, PT, R4, R45, RZ ;  /* 0x0000002d042d7210 */ /* 0x004fc60007fbe0ff */
[----:B------:R-:W-:Y:S01]  /*28ca0*/  STL [R1+0x250], R10 ;  /* 0x0002500a01007387 */ /* 0x000fe20000100800 */
[----:B0-----:R-:W-:Y:S02]  /*28cb0*/  @P3 IMAD.MOV.U32 R8, RZ, RZ, R10 ;  /* 0x000000ffff083224 */ /* 0x001fe400078e000a */
[----:B------:R-:W-:Y:S01]  /*28cc0*/  @P3 IMAD.MOV.U32 R9, RZ, RZ, R91 ;  /* 0x000000ffff093224 */ /* 0x000fe200078e005b */
[----:B------:R0:W-:Y:S04]  /*28cd0*/  STL [R1+0x178], R93 ;  /* 0x0001785d01007387 */ /* 0x0001e80000100800 */
[----:B0-----:R-:W2:Y:S04]  /*28ce0*/  LDL.LU R93, [R1+0xa88] ;  /* 0x000a8800015d7983 */ /* 0x001ea80000300800 */
[----:B------:R0:W-:Y:S04]  /*28cf0*/  STL [R1+0x24c], R91 ;  /* 0x00024c5b01007387 */ /* 0x0001e80000100800 */
[----:B------:R-:W2:Y:S04]  /*28d00*/  LDL.LU R10, [R1+0xa90] ;  /* 0x000a9000010a7983 */ /* 0x000ea80000300800 */
[----:B------:R1:W-:Y:S04]  /*28d10*/  STL [R1+0x258], R7 ;  /* 0x0002580701007387 */ /* 0x0003e80000100800 */
[----:B0-----:R-:W2:Y:S04]  /*28d20*/  LDL.LU R91, [R1+0xa98] ;  /* 0x000a9800015b7983 */ /* 0x001ea80000300800 */
[----:B------:R-:W-:Y:S01]  /*28d30*/  STL [R1+0x260], R45 ;  /* 0x0002602d01007387 */ /* 0x000fe20000100800 */
[----:B---3--:R-:W-:-:S06]  /*28d40*/  PRMT R50, RZ, 0x7610, R50 ;  /* 0x00007610ff327816 */ /* 0x008fcc0000000032 */
[----:B------:R0:W3:Y:S04]  /*28d50*/  @P3 LDG.E.U8 R50, desc[UR18][R8.64] ;  /* 0x0000001208323981 */ /* 0x0000e8000c1e1100 */
[----:B------:R-:W2:Y:S01]  /*28d60*/  LDL.LU R9, [R1+0x254] ;  /* 0x0002540001097983 */ /* 0x000ea20000300800 */
[C---:B------:R-:W-:Y:S02]  /*28d70*/  ISETP.GT.AND P4, PT, R12.reuse, 0x11, PT ;  /* 0x000000110c00780c */ /* 0x040fe40003f84270 */
[----:B------:R-:W-:Y:S02]  /*28d80*/  ISETP.GT.AND P1, PT, R12, 0x12, PT ;  /* 0x000000120c00780c */ /* 0x000fe40003f24270 */
[----:B------:R-:W-:Y:S01]  /*28d90*/  PRMT R44, RZ, 0x7610, R44 ;  /* 0x00007610ff2c7816 */ /* 0x000fe2000000002c */
[----:B----4-:R-:W-:Y:S01]  /*28da0*/  IMAD.X R46, R55, 0x1, R46, P5 ;  /* 0x00000001372e7824 */ /* 0x010fe200028e062e */
[----:B------:R-:W-:-:S07]  /*28db0*/  PRMT R11, RZ, 0x7610, R11 ;  /* 0x00007610ff0b7816 */ /* 0x000fce000000000b */
[----:B0-----:R-:W-:Y:S02]  /*28dc0*/  @P4 IMAD.MOV.U32 R8, RZ, RZ, R7 ;  /* 0x000000ffff084224 */ /* 0x001fe400078e0007 */
[----:B--2---:R-:W-:-:S05]  /*28dd0*/  IMAD.X R9, R55, 0x1, R9, P6 ;  /* 0x0000000137097824 */ /* 0x004fca00030e0609 */
[----:B------:R0:W-:Y:S04]  /*28de0*/  STL [R1+0x254], R9 ;  /* 0x0002540901007387 */ /* 0x0001e80000100800 */
[----:B------:R0:W2:Y:S01]  /*28df0*/  @P4 LDG.E.U8 R44, desc[UR18][R8.64] ;  /* 0x00000012082c4981 */ /* 0x0000a2000c1e1100 */
[----:B------:R-:W-:-:S03]  /*28e00*/  IADD3 R93, P5, PT, R4, R93, RZ ;  /* 0x0000005d045d7210 */ /* 0x000fc60007fbe0ff */
[----:B-1----:R-:W4:Y:S01]  /*28e10*/  LDL.LU R7, [R1+0x15e0] ;  /* 0x0015e00001077983 */ /* 0x002f220000300800 */
[----:B0-----:R-:W-:Y:S02]  /*28e20*/  IMAD.MOV.U32 R9, RZ, RZ, R46 ;  /* 0x000000ffff097224 */ /* 0x001fe400078e002e */
[----:B------:R-:W-:-:S05]  /*28e30*/  @P1 IMAD.MOV.U32 R8, RZ, RZ, R45 ;  /* 0x000000ffff081224 */ /* 0x000fca00078e002d */
[----:B------:R-:W2:Y:S04]  /*28e40*/  @P1 LDG.E.U8 R11, desc[UR18][R8.64] ;  /* 0x00000012080b1981 */ /* 0x000ea8000c1e1100 */
[----:B------:R0:W-:Y:S04]  /*28e50*/  STL [R1+0x25c], R46 ;  /* 0x00025c2e01007387 */ /* 0x0001e80000100800 */
[----:B0-----:R-:W3:Y:S04]  /*28e60*/  LDL.LU R46, [R1+0x15dc] ;  /* 0x0015dc00012e7983 */ /* 0x001ee80000300800 */
[----:B------:R-:W3:Y:S04]  /*28e70*/  LDL.LU R45, [R1+0xa94] ;  /* 0x000a9400012d7983 */ /* 0x000ee80000300800 */
[----:B--2---:R0:W-:Y:S04]  /*28e80*/  STL [R1+0x170], R11 ;  /* 0x0001700b01007387 */ /* 0x0041e80000100800 */
[----:B0-----:R-:W2:Y:S04]  /*28e90*/  LDL.LU R11, [R1+0x15d8] ;  /* 0x0015d800010b7983 */ /* 0x001ea80000300800 */
[----:B------:R0:W-:Y:S04]  /*28ea0*/  STL [R1+0xa88], R93 ;  /* 0x000a885d01007387 */ /* 0x0001e80000100800 */
[----:B------:R-:W2:Y:S01]  /*28eb0*/  LDL.LU R8, [R1+0xa84] ;  /* 0x000a840001087983 */ /* 0x000ea20000300800 */
[----:B------:R-:W-:Y:S01]  /*28ec0*/  ISETP.GT.AND P3, PT, R12, 0x13, PT ;  /* 0x000000130c00780c */ /* 0x000fe20003f64270 */
[----:B------:R-:W-:-:S02]  /*28ed0*/  IMAD.MOV.U32 R9, RZ, RZ, R93 ;  /* 0x000000ffff097224 */ /* 0x000fc400078e005d */
[----:B0-----:R-:W3:Y:S01]  /*28ee0*/  LDL.LU R93, [R1+0xaa0] ;  /* 0x000aa000015d7983 */ /* 0x001ee20000300800 */
[----:B------:R-:W-:Y:S02]  /*28ef0*/  PRMT R47, RZ, 0x7610, R47 ;  /* 0x00007610ff2f7816 */ /* 0x000fe4000000002f */
[----:B------:R-:W-:Y:S01]  /*28f00*/  IADD3 R10, P6, PT, R4, R10, RZ ;  /* 0x0000000a040a7210 */ /* 0x000fe20007fde0ff */
[----:B--2---:R-:W-:-:S06]  /*28f10*/  IMAD.X R8, R55, 0x1, R8, P5 ;  /* 0x0000000137087824 */ /* 0x004fcc00028e0608 */
[-C--:B------:R-:W-:Y:S01]  /*28f20*/  @P3 LOP3.LUT R9, R9, R8.reuse, RZ, 0x3c, !PT ;  /* 0x0000000809093212 */ /* 0x080fe200078e3cff */
[----:B------:R0:W-:Y:S03]  /*28f30*/  STL [R1+0xa84], R8 ;  /* 0x000a840801007387 */ /* 0x0001e60000100800 */
[----:B0-----:R-:W-:-:S04]  /*28f40*/  @P3 LOP3.LUT R8, R9, R8, RZ, 0x3c, !PT ;  /* 0x0000000809083212 */ /* 0x001fc800078e3cff */
[----:B------:R-:W-:Y:S01]  /*28f50*/  @P3 LOP3.LUT R9, R9, R8, RZ, 0x3c, !PT ;  /* 0x0000000809093212 */ /* 0x000fe200078e3cff */
[----:B------:R-:W-:Y:S04]  /*28f60*/  STL [R1+0xa90], R10 ;  /* 0x000a900a01007387 */ /* 0x000fe80000100800 */
[----:B------:R0:W2:Y:S04]  /*28f70*/  @P3 LDG.E.U8 R47, desc[UR18][R8.64] ;  /* 0x00000012082f3981 */ /* 0x0000a8000c1e1100 */
[----:B------:R-:W4:Y:S01]  /*28f80*/  LDL.LU R8, [R1+0xa8c] ;  /* 0x000a8c0001087983 */ /* 0x000f220000300800 */
[----:B------:R-:W-:Y:S01]  /*28f90*/  ISETP.GT.AND P4, PT, R12, 0x14, PT ;  /* 0x000000140c00780c */ /* 0x000fe20003f84270 */
[----:B0-----:R-:W-:Y:S01]  /*28fa0*/  IMAD.MOV.U32 R9, RZ, RZ, R10 ;  /* 0x000000ffff097224 */ /* 0x001fe200078e000a */
[----:B------:R-:W-:-:S02]  /*28fb0*/  IADD3 R91, P5, PT, R4, R91, RZ ;  /* 0x0000005b045b7210 */ /* 0x000fc40007fbe0ff */
[----:B---3--:R-:W-:Y:S01]  /*28fc0*/  PRMT R46, RZ, 0x7610, R46 ;  /* 0x00007610ff2e7816 */ /* 0x008fe2000000002e */
[----:B--2---:R0:W-:Y:S01]  /*28fd0*/  STL [R1+0x16c], R47 ;  /* 0x00016c2f01007387 */ /* 0x0041e20000100800 */
[----:B----4-:R-:W-:-:S03]  /*28fe0*/  IMAD.X R8, R55, 0x1, R8, P6 ;  /* 0x0000000137087824 */ /* 0x010fc600030e0608 */
[----:B0-----:R-:W2:Y:S04]  /*28ff0*/  LDL.LU R47, [R1+0xaa8] ;  /* 0x000aa800012f7983 */ /* 0x001ea80000300800 */
[-C--:B------:R-:W-:Y:S01]  /*29000*/  @P4 LOP3.LUT R9, R9, R8.reuse, RZ, 0x3c, !PT ;  /* 0x0000000809094212 */ /* 0x080fe200078e3cff */
[----:B------:R-:W-:Y:S04]  /*29010*/  STL [R1+0xa98], R91 ;  /* 0x000a985b01007387 */ /* 0x000fe80000100800 */
[----:B------:R-:W3:Y:S04]  /*29020*/  LDL.LU R10, [R1+0xab0] ;  /* 0x000ab000010a7983 */ /* 0x000ee80000300800 */
[----:B------:R0:W-:Y:S02]  /*29030*/  STL [R1+0xa8c], R8 ;  /* 0x000a8c0801007387 */ /* 0x0001e40000100800 */
[----:B0-----:R-:W-:-:S04]  /*29040*/  @P4 LOP3.LUT R8, R9, R8, RZ, 0x3c, !PT ;  /* 0x0000000809084212 */ /* 0x001fc800078e3cff */
[----:B------:R-:W-:-:S05]  /*29050*/  @P4 LOP3.LUT R9, R9, R8, RZ, 0x3c, !PT ;  /* 0x0000000809094212 */ /* 0x000fca00078e3cff */
[----:B------:R0:W4:Y:S01]  /*29060*/  @P4 LDG.E.U8 R46, desc[UR18][R8.64] ;  /* 0x00000012082e4981 */ /* 0x000122000c1e1100 */
[----:B------:R-:W-:Y:S01]  /*29070*/  ISETP.GT.AND P1, PT, R12, 0x15, PT ;  /* 0x000000150c00780c */ /* 0x000fe20003f24270 */
[----:B------:R-:W-:Y:S01]  /*29080*/  IMAD.X R45, R55, 0x1, R45, P5 ;  /* 0x00000001372d7824 */ /* 0x000fe200028e062d */
[----:B------:R-:W-:-:S04]  /*29090*/  PRMT R11, RZ, 0x7610, R11 ;  /* 0x00007610ff0b7816 */ /* 0x000fc8000000000b */
[----:B------:R-:W-:Y:S01]  /*290a0*/  STL [R1+0xa94], R45 ;  /* 0x000a942d01007387 */ /* 0x000fe20000100800 */
[----:B0-----:R-:W-:-:S06]  /*290b0*/  IMAD.MOV.U32 R9, RZ, RZ, R45 ;  /* 0x000000ffff097224 */ /* 0x001fcc00078e002d */
[----:B------:R-:W-:-:S05]  /*290c0*/  @P1 IMAD.MOV.U32 R8, RZ, RZ, R91 ;  /* 0x000000ffff081224 */ /* 0x000fca00078e005b */
[----:B------:R-:W2:Y:S04]  /*290d0*/  @P1 LDG.E.U8 R11, desc[UR18][R8.64] ;  /* 0x00000012080b1981 */ /* 0x000ea8000c1e1100 */
[----:B----4-:R0:W-:Y:S04]  /*290e0*/  STL [R1+0x168], R46 ;  /* 0x0001682e01007387 */ /* 0x0101e80000100800 */
[----:B0-----:R-:W4:Y:S04]  /*290f0*/  LDL.LU R46, [R1+0x15d4] ;  /* 0x0015d400012e7983 */ /* 0x001f280000300800 */
[----:B------:R-:W3:Y:S04]  /*29100*/  LDL.LU R45, [R1+0x15d0] ;  /* 0x0015d000012d7983 */ /* 0x000ee80000300800 */
[----:B------:R-:W3:Y:S01]  /*29110*/  LDL.LU R9, [R1+0xa9c] ;  /* 0x000a9c0001097983 */ /* 0x000ee20000300800 */
[----:B------:R-:W-:-:S02]  /*29120*/  ISETP.GT.AND P3, PT, R12, 0x16, PT ;  /* 0x000000160c00780c */ /* 0x000fc40003f64270 */
[C---:B------:R-:W-:Y:S01]  /*29130*/  IADD3 R93, P5, PT, R4.reuse, R93, RZ ;  /* 0x0000005d045d7210 */ /* 0x040fe20007fbe0ff */
[----:B------:R-:W4:Y:S01]  /*29140*/  LDL.LU R91, [R1+0xaac] ;  /* 0x000aac00015b7983 */ /* 0x000f220000300800 */
[----:B------:R-:W-:Y:S02]  /*29150*/  PRMT R89, RZ, 0x7610, R89 ;  /* 0x00007610ff597816 */ /* 0x000fe40000000059 */
[----:B--2---:R-:W-:Y:S01]  /*29160*/  IADD3 R47, P6, PT, R4, R47, RZ ;  /* 0x0000002f042f7210 */ /* 0x004fe20007fde0ff */
[----:B------:R-:W-:Y:S04]  /*29170*/  STL [R1+0xaa0], R93 ;  /* 0x000aa05d01007387 */ /* 0x000fe80000100800 */
[----:B------:R0:W-:Y:S02]  /*29180*/  STL [R1+0x164], R11 ;  /* 0x0001640b01007387 */ /* 0x0001e40000100800 */
[----:B------:R-:W-:-:S02]  /*29190*/  @P3 IMAD.MOV.U32 R8, RZ, RZ, R93 ;  /* 0x000000ffff083224 */ /* 0x000fc400078e005d */
[----:B0-----:R-:W2:Y:S01]  /*291a0*/  LDL.LU R11, [R1+0xab8] ;  /* 0x000ab800010b7983 */ /* 0x001ea20000300800 */
[----:B---3--:R-:W-:-:S05]  /*291b0*/  IMAD.X R9, R55, 0x1, R9, P5 ;  /* 0x0000000137097824 */ /* 0x008fca00028e0609 */
[----:B------:R0:W-:Y:S04]  /*291c0*/  STL [R1+0xa9c], R9 ;  /* 0x000a9c0901007387 */ /* 0x0001e80000100800 */
[----:B------:R0:W3:Y:S04]  /*291d0*/  @P3 LDG.E.U8 R89, desc[UR18][R8.64] ;  /* 0x0000001208593981 */ /* 0x0000e8000c1e1100 */
[----:B------:R-:W-:Y:S04]  /*291e0*/  STL [R1+0xaa8], R47 ;  /* 0x000aa82f01007387 */ /* 0x000fe80000100800 */
[----:B------:R-:W2:Y:S01]  /*291f0*/  LDL.LU R8, [R1+0xaa4] ;  /* 0x000aa40001087983 */ /* 0x000ea20000300800 */
[----:B------:R-:W-:Y:S01]  /*29200*/  ISETP.GT.AND P4, PT, R12, 0x17, PT ;  /* 0x000000170c00780c */ /* 0x000fe20003f84270 */
[----:B0-----:R-:W-:Y:S01]  /*29210*/  IMAD.MOV.U32 R9, RZ, RZ, R47 ;  /* 0x000000ffff097224 */ /* 0x001fe200078e002f */
[----:B------:R-:W-:Y:S01]  /*29220*/  IADD3 R10, P5, PT, R4, R10, RZ ;  /* 0x0000000a040a7210 */ /* 0x000fe20007fbe0ff */
[----:B------:R-:W2:Y:S04]  /*29230*/  LDL.LU R93, [R1+0xab4] ;  /* 0x000ab400015d7983 */ /* 0x000ea80000300800 */
[----:B------:R-:W-:Y:S01]  /*29240*/  STL [R1+0xab0], R10 ;  /* 0x000ab00a01007387 */ /* 0x000fe20000100800 */
[----:B----4-:R-:W-:-:S03]  /*29250*/  PRMT R46, RZ, 0x7610, R46 ;  /* 0x00007610ff2e7816 */ /* 0x010fc6000000002e */
[----:B---3--:R0:W-:Y:S01]  /*29260*/  STL [R1+0x160], R89 ;  /* 0x0001605901007387 */ /* 0x0081e20000100800 */
[----:B--2---:R-:W-:-:S03]  /*29270*/  IMAD.X R8, R55, 0x1, R8, P6 ;  /* 0x0000000137087824 */ /* 0x004fc600030e0608 */
[----:B0-----:R-:W2:Y:S02]  /*29280*/  LDL.LU R89, [R1+0xac0] ;  /* 0x000ac00001597983 */ /* 0x001ea40000300800 */
[-C--:B------:R-:W-:Y:S02]  /*29290*/  @P4 LOP3.LUT R9, R9, R8.reuse, RZ, 0x3c, !PT ;  /* 0x0000000809094212 */ /* 0x080fe400078e3cff */
[----:B------:R-:W3:Y:S04]  /*292a0*/  LDL.LU R47, [R1+0xac8] ;  /* 0x000ac800012f7983 */ /* 0x000ee80000300800 */
[----:B------:R0:W-:Y:S02]  /*292b0*/  STL [R1+0xaa4], R8 ;  /* 0x000aa40801007387 */ /* 0x0001e40000100800 */
[----:B0-----:R-:W-:-:S04]  /*292c0*/  @P4 LOP3.LUT R8, R9, R8, RZ, 0x3c, !PT ;  /* 0x0000000809084212 */ /* 0x001fc800078e3cff */
[----:B------:R-:W-:-:S05]  /*292d0*/  @P4 LOP3.LUT R9, R9, R8, RZ, 0x3c, !PT ;  /* 0x0000000809094212 */ /* 0x000fca00078e3cff */
[----:B------:R-:W4:Y:S01]  /*292e0*/  @P4 LDG.E.U8 R46, desc[UR18][R8.64] ;  /* 0x00000012082e4981 */ /* 0x000f22000c1e1100 */
[----:B------:R-:W-:-:S05]  /*292f0*/  IMAD.X R91, R55, 0x1, R91, P5 ;  /* 0x00000001375b7824 */ /* 0x000fca00028e065b */
[----:B------:R-:W-:Y:S01]  /*29300*/  STL [R1+0xaac], R91 ;  /* 0x000aac5b01007387 */ /* 0x000fe20000100800 */
[C---:B------:R-:W-:Y:S02]  /*29310*/  ISETP.GT.AND P1, PT, R12.reuse, 0x18, PT ;  /* 0x000000180c00780c */ /* 0x040fe40003f24270 */
[----:B------:R-:W-:Y:S01]  /*29320*/  ISETP.GT.AND P3, PT, R12, 0x19, PT ;  /* 0x000000190c00780c */ /* 0x000fe20003f64270 */
[----:B----4-:R0:W-:Y:S04]  /*29330*/  STL [R1+0x15c], R46 ;  /* 0x00015c2e01007387 */ /* 0x0101e80000100800 */
[----:B0-----:R-:W4:Y:S01]  /*29340*/  LDL.LU R46, [R1+0x15cc] ;  /* 0x0015cc00012e7983 */ /* 0x001f220000300800 */
[----:B------:R-:W-:-:S05]  /*29350*/  IADD3 R11, P5, PT, R4, R11, RZ ;  /* 0x0000000b040b7210 */ /* 0x000fca0007fbe0ff */
[----:B------:R-:W-:Y:S01]  /*29360*/  @P1 IMAD.MOV.U32 R8, RZ, RZ, R10 ;  /* 0x000000ffff081224 */ /* 0x000fe200078e000a */
[----:B------:R-:W-:Y:S01]  /*29370*/  PRMT R45, RZ, 0x7610, R45 ;  /* 0x00007610ff2d7816 */ /* 0x000fe2000000002d */
[----:B------:R-:W-:Y:S02]  /*29380*/  @P1 IMAD.MOV.U32 R9, RZ, RZ, R91 ;  /* 0x000000ffff091224 */ /* 0x000fe400078e005b */
[----:B------:R-:W-:Y:S01]  /*29390*/  IMAD.X R93, R55, 0x1, R93, P5 ;  /* 0x00000001375d7824 */ /* 0x000fe200028e065d */
[----:B------:R-:W4:Y:S01]  /*293a0*/  LDL.LU R91, [R1+0xac4] ;  /* 0x000ac400015b7983 */ /* 0x000f220000300800 */
[C---:B--2---:R-:W-:Y:S02]  /*293b0*/  IADD3 R89, P6, PT, R4.reuse, R89, RZ ;  /* 0x0000005904597210 */ /* 0x044fe40007fde0ff */
[----:B---3--:R-:W-:Y:S01]  /*293c0*/  IADD3 R47, P5, PT, R4, R47, RZ ;  /* 0x0000002f042f7210 */ /* 0x008fe20007fbe0ff */
[----:B------:R-:W2:Y:S04]  /*293d0*/  LDL.LU R10, [R1+0xad0] ;  /* 0x000ad000010a7983 */ /* 0x000ea80000300800 */
[----:B------:R0:W3:Y:S04]  /*293e0*/  @P1 LDG.E.U8 R45, desc[UR18][R8.64] ;  /* 0x00000012082d1981 */ /* 0x0000e8000c1e1100 */
[----:B------:R1:W-:Y:S04]  /*293f0*/  STL [R1+0xab8], R11 ;  /* 0x000ab80b01007387 */ /* 0x0003e80000100800 */
[----:B------:R1:W-:Y:S01]  /*29400*/  STL [R1+0xab4], R93 ;  /* 0x000ab45d01007387 */ /* 0x0003e20000100800 */
[----:B0-----:R-:W-:-:S02]  /*29410*/  @P3 IMAD.MOV.U32 R8, RZ, RZ, R11 ;  /* 0x000000ffff083224 */ /* 0x001fc400078e000b */
[----:B------:R-:W-:Y:S01]  /*29420*/  @P3 IMAD.MOV.U32 R9, RZ, RZ, R93 ;  /* 0x000000ffff093224 */ /* 0x000fe200078e005d */
[----:B-1----:R-:W2:Y:S04]  /*29430*/  LDL.LU R11, [R1+0xad8] ;  /* 0x000ad800010b7983 */ /* 0x002ea80000300800 */
[----:B------:R0:W-:Y:S04]  /*29440*/  STL [R1+0xac0], R89 ;  /* 0x000ac05901007387 */ /* 0x0001e80000100800 */
[----:B------:R-:W2:Y:S04]  /*29450*/  LDL.LU R93, [R1+0xae0] ;  /* 0x000ae000015d7983 */ /* 0x000ea80000300800 */
[----:B------:R-:W-:Y:S01]  /*29460*/  STL [R1+0xac8], R47 ;  /* 0x000ac82f01007387 */ /* 0x000fe20000100800 */
[----:B----4-:R-:W-:-:S06]  /*29470*/  PRMT R46, RZ, 0x7610, R46 ;  /* 0x00007610ff2e7816 */ /* 0x010fcc000000002e */
[----:B------:R1:W4:Y:S04]  /*29480*/  @P3 LDG.E.U8 R46, desc[UR18][R8.64] ;  /* 0x00000012082e3981 */ /* 0x000328000c1e1100 */
[----:B------:R-:W2:Y:S01]  /*29490*/  LDL.LU R9, [R1+0xabc] ;  /* 0x000abc0001097983 */ /* 0x000ea20000300800 */
[C---:B------:R-:W-:Y:S02]  /*294a0*/  ISETP.GT.AND P4, PT, R12.reuse, 0x1a, PT ;  /* 0x0000001a0c00780c */ /* 0x040fe40003f84270 */
[----:B------:R-:W-:Y:S02]  /*294b0*/  ISETP.GT.AND P1, PT, R12, 0x1b, PT ;  /* 0x0000001b0c00780c */ /* 0x000fe40003f24270 */
[----:B------:R-:W-:Y:S01]  /*294c0*/  PRMT R90, RZ, 0x7610, R90 ;  /* 0x00007610ff5a7816 */ /* 0x000fe2000000005a */
[----:B------:R-:W-:Y:S01]  /*294d0*/  IMAD.X R91, R55, 0x1, R91, P5 ;  /* 0x00000001375b7824 */ /* 0x000fe200028e065b */
[----:B------:R-:W-:-:S07]  /*294e0*/  PRMT R7, RZ, 0x7610, R7 ;  /* 0x00007610ff077816 */ /* 0x000fce0000000007 */
[----:B-1----:R-:W-:Y:S02]  /*294f0*/  @P4 IMAD.MOV.U32 R8, RZ, RZ, R89 ;  /* 0x000000ffff084224 */ /* 0x002fe400078e0059 */
[----:B--2---:R-:W-:-:S05]  /*29500*/  IMAD.X R9, R55, 0x1, R9, P6 ;  /* 0x0000000137097824 */ /* 0x004fca00030e0609 */
[----:B------:R1:W-:Y:S04]  /*29510*/  STL [R1+0xabc], R9 ;  /* 0x000abc0901007387 */ /* 0x0003e80000100800 */
[----:B------:R1:W2:Y:S01]  /*29520*/  @P4 LDG.E.U8 R90, desc[UR18][R8.64] ;  /* 0x00000012085a4981 */ /* 0x0002a2000c1e1100 */
[----:B------:R-:W-:-:S03]  /*29530*/  IADD3 R10, P5, PT, R4, R10, RZ ;  /* 0x0000000a040a7210 */ /* 0x000fc60007fbe0ff */
[----:B0-----:R-:W3:Y:S01]  /*29540*/  LDL.LU R89, [R1+0x15c8] ;  /* 0x0015c80001597983 */ /* 0x001ee20000300800 */
[----:B-1----:R-:W-:Y:S02]  /*29550*/  IMAD.MOV.U32 R9, RZ, RZ, R91 ;  /* 0x000000ffff097224 */ /* 0x002fe400078e005b */
[----:B------:R-:W-:-:S05]  /*29560*/  @P1 IMAD.MOV.U32 R8, RZ, RZ, R47 ;  /* 0x000000ffff081224 */ /* 0x000fca00078e002f */
[----:B------:R-:W3:Y:S04]  /*29570*/  @P1 LDG.E.U8 R7, desc[UR18][R8.64] ;  /* 0x0000001208071981 */ /* 0x000ee8000c1e1100 */
[----:B------:R-:W-:Y:S04]  /*29580*/  STL [R1+0xac4], R91 ;  /* 0x000ac45b01007387 */ /* 0x000fe80000100800 */
[----:B--2---:R0:W-:Y:S04]  /*29590*/  STL [R1+0x154], R90 ;  /* 0x0001545a01007387 */ /* 0x0041e80000100800 */
[----:B0-----:R-:W2:Y:S04]  /*295a0*/  LDL.LU R90, [R1+0x15c4] ;  /* 0x0015c400015a7983 */ /* 0x001ea80000300800 */
[----:B------:R-:W2:Y:S04]  /*295b0*/  LDL.LU R91, [R1+0x15c0] ;  /* 0x0015c000015b7983 */ /* 0x000ea80000300800 */
[----:B------:R-:W4:Y:S04]  /*295c0*/  LDL.LU R47, [R1+0xadc] ;  /* 0x000adc00012f7983 */ /* 0x000f280000300800 */
[----:B---3--:R0:W-:Y:S04]  /*295d0*/  STL [R1+0x150], R7 ;  /* 0x0001500701007387 */ /* 0x0081e80000100800 */
[----:B0-----:R-:W3:Y:S04]  /*295e0*/  LDL.LU R7, [R1+0x15bc] ;  /* 0x0015bc0001077983 */ /* 0x001ee80000300800 */
        /* <DEDUP_REMOVED lines=21> */
[----:B------:R-:W-:Y:S01]  /*29740*/  PRMT R90, RZ, 0x7610, R90 ;  /* 0x00007610ff5a7816 */ /* 0x000fe2000000005a */
[C---:B----4-:R-:W-:Y:S01]  /*29750*/  IMAD.X R47, R55.reuse, 0x1, R47, P5 ;  /* 0x00000001372f7824 */ /* 0x050fe200028e062f */
[----:B------:R-:W-:Y:S01]  /*29760*/  PRMT R7, RZ, 0x7610, R7 ;  /* 0x00007610ff077816 */ /* 0x000fe20000000007 */
[----:B--2---:R0:W-:Y:S01]  /*29770*/  STL [R1+0x14c], R91 ;  /* 0x00014c5b01007387 */ /* 0x0041e20000100800 */
[----:B---3--:R-:W-:-:S03]  /*29780*/  IMAD.X R8, R55, 0x1, R8, P6 ;  /* 0x0000000137087824 */ /* 0x008fc600030e0608 */
        /* <DEDUP_REMOVED lines=14> */
[----:B------:R-:W2:Y:S04]  /*29870*/  LDL.LU R93, [R1+0xaf4] ;  /* 0x000af400015d7983 */ /* 0x000ea80000300800 */
[----:B----4-:R0:W-:Y:S04]  /*29880*/  STL [R1+0x144], R7 ;  /* 0x0001440701007387 */ /* 0x0101e80000100800 */
[----:B0-----:R-:W4:Y:S04]  /*29890*/  LDL.LU R7, [R1+0x15b0] ;  /* 0x0015b00001077983 */ /* 0x001f280000300800 */
        /* <DEDUP_REMOVED lines=12> */
[----:B------:R0:W-:Y:S04]  /*29960*/  STL [R1+0xaf0], R11 ;  /* 0x000af00b01007387 */ /* 0x0001e80000100800 */
[----:B------:R1:W2:Y:S04]  /*29970*/  @P3 LDG.E.U8 R86, desc[UR18][R8.64] ;  /* 0x0000001208563981 */ /* 0x0002a8000c1e1100 */
[----:B------:R-:W2:Y:S01]  /*29980*/  LDL.LU R8, [R1+0xaec] ;  /* 0x000aec0001087983 */ /* 0x000ea20000300800 */
[----:B------:R-:W-:Y:S01]  /*29990*/  ISETP.GT.AND P4, PT, R12, 0x20, PT ;  /* 0x000000200c00780c */ /* 0x000fe20003f84270 */
[----:B-1----:R-:W-:Y:S01]  /*299a0*/  IMAD.MOV.U32 R9, RZ, RZ, R11 ;  /* 0x000000ffff097224 */ /* 0x002fe200078e000b */
[----:B------:R-:W-:Y:S01]  /*299b0*/  IADD3 R91, P5, PT, R4, R91, RZ ;  /* 0x0000005b045b7210 */ /* 0x000fe20007fbe0ff */
[----:B0-----:R-:W2:Y:S01]  /*299c0*/  LDL.LU R11, [R1+0xb08] ;  /* 0x000b0800010b7983 */ /* 0x001ea20000300800 */
[----:B------:R-:W-:-:S03]  /*299d0*/  ISETP.GT.AND P1, PT, R12, 0x21, PT ;  /* 0x000000210c00780c */ /* 0x000fc60003f24270 */
[----:B------:R-:W-:Y:S01]  /*299e0*/  STL [R1+0xaf8], R91 ;  /* 0x000af85b01007387 */ /* 0x000fe20000100800 */
[----:B----4-:R-:W-:Y:S01]  /*299f0*/  PRMT R7, RZ, 0x7610, R7 ;  /* 0x00007610ff077816 */ /* 0x010fe20000000007 */
[C---:B------:R-:W-:Y:S01]  /*29a00*/  IMAD.X R93, R55.reuse, 0x1, R93, P5 ;  /* 0x00000001375d7824 */ /* 0x040fe200028e065d */
[----:B------:R-:W-:Y:S02]  /*29a10*/  PRMT R73, RZ, 0x7610, R73 ;  /* 0x00007610ff497816 */ /* 0x000fe40000000049 */
[----:B---3--:R-:W-:Y:S01]  /*29a20*/  IADD3 R10, P5, PT, R4, R10, RZ ;  /* 0x0000000a040a7210 */ /* 0x008fe20007fbe0ff */
[----:B--2---:R0:W-:Y:S01]  /*29a30*/  STL [R1+0x140], R86 ;  /* 0x0001405601007387 */ /* 0x0041e20000100800 */
[----:B------:R-:W-:-:S03]  /*29a40*/  IMAD.X R8, R55, 0x1, R8, P6 ;  /* 0x0000000137087824 */ /* 0x000fc600030e0608 */
        /* <DEDUP_REMOVED lines=8> */
[----:B------:R-:W-:Y:S02]  /*29ad0*/  @P1 IMAD.MOV.U32 R9, RZ, RZ, R93 ;  /* 0x000000ffff091224 */ /* 0x000fe400078e005d */
[----:B0-----:R-:W4:Y:S04]  /*29ae0*/  LDL.LU R93, [R1+0xb0c] ;  /* 0x000b0c00015d7983 */ /* 0x001f280000300800 */
[----:B------:R-:W2:Y:S04]  /*29af0*/  LDL.LU R91, [R1+0xb18] ;  /* 0x000b1800015b7983 */ /* 0x000ea80000300800 */
        /* <DEDUP_REMOVED lines=58> */
[----:B-1----:R-:W4:Y:S01]  /*29ea0*/  LDL.LU R11, [R1+0xb2c] ;  /* 0x000b2c00010b7983 */ /* 0x002f220000300800 */
[----:B------:R-:W-:-:S03]  /*29eb0*/  ISETP.GT.AND P1, PT, R12, 0x27, PT ;  /* 0x000000270c00780c */ /* 0x000fc60003f24270 */
[----:B------:R-:W-:Y:S04]  /*29ec0*/  STL [R1+0xb28], R47 ;  /* 0x000b282f01007387 */ /* 0x000fe80000100800 */
[----:B------:R-:W4:Y:S01]  /*29ed0*/  LDL.LU R91, [R1+0xb38] ;  /* 0x000b3800015b7983 */ /* 0x000f220000300800 */
[----:B------:R-:W-:Y:S01]  /*29ee0*/  PRMT R88, RZ, 0x7610, R88 ;  /* 0x00007610ff587816 */ /* 0x000fe20000000058 */
[C---:B------:R-:W-:Y:S01]  /*29ef0*/  IMAD.X R86, R55.reuse, 0x1, R86, P5 ;  /* 0x0000000137567824 */ /* 0x040fe200028e0656 */
        /* <DEDUP_REMOVED lines=9> */
[----:B0-----:R-:W-:Y:S02]  /*29f90*/  @P1 IMAD.MOV.U32 R8, RZ, RZ, R47 ;  /* 0x000000ffff081224 */ /* 0x001fe400078e002f */
[----:B------:R-:W-:-:S05]  /*29fa0*/  @P1 IMAD.MOV.U32 R9, RZ, RZ, R86 ;  /* 0x000000ffff091224 */ /* 0x000fca00078e0056 */
[----:B------:R0:W3:Y:S01]  /*29fb0*/  @P1 LDG.E.U8 R70, desc[UR18][R8.64] ;  /* 0x0000001208461981 */ /* 0x0000e2000c1e1100 */
[----:B----4-:R-:W-:Y:S02]  /*29fc0*/  IADD3 R10, P5, PT, R4, R10, RZ ;  /* 0x0000000a040a7210 */ /* 0x010fe40007fbe0ff */
[----:B------:R-:W-:Y:S01]  /*29fd0*/  ISETP.GT.AND P3, PT, R12, 0x28, PT ;  /* 0x000000280c00780c */ /* 0x000fe20003f64270 */
[----:B------:R-:W-:Y:S02]  /*29fe0*/  STL [R1+0xb24], R86 ;  /* 0x000b245601007387 */ /* 0x000fe40000100800 */
[----:B------:R-:W-:Y:S02]  /*29ff0*/  IMAD.X R11, R55, 0x1, R11, P5 ;  /* 0x00000001370b7824 */ /* 0x000fe400028e060b */
[----:B------:R-:W4:Y:S01]  /*2a000*/  LDL.LU R47, [R1+0xb3c] ;  /* 0x000b3c00012f7983 */ /* 0x000f220000300800 */
[----:B------:R-:W-:-:S03]  /*2a010*/  IADD3 R91, P6, PT, R4, R91, RZ ;  /* 0x0000005b045b7210 */ /* 0x000fc60007fde0ff */
[----:B------:R-:W-:Y:S01]  /*2a020*/  STL [R1+0xb30], R10 ;  /* 0x000b300a01007387 */ /* 0x000fe20000100800 */
[----:B0-----:R-:W-:-:S06]  /*2a030*/  PRMT R8, RZ, 0x7610, R8 ;  /* 0x00007610ff087816 */ /* 0x001fcc0000000008 */
[----:B------:R0:W4:Y:S01]  /*2a040*/  @P3 LDG.E.U8 R8, desc[UR18][R10.64] ;  /* 0x000000120a083981 */ /* 0x000122000c1e1100 */
[----:B--2---:R-:W-:-:S03]  /*2a050*/  IADD3 R90, P5, PT, R4, R90, RZ ;  /* 0x0000005a045a7210 */ /* 0x004fc60007fbe0ff */
[----:B---3--:R1:W-:Y:S04]  /*2a060*/  STL [R1+0x128], R88 ;  /* 0x0001285801007387 */ /* 0x0083e80000100800 */
[----:B-1----:R-:W2:Y:S04]  /*2a070*/  LDL.LU R88, [R1+0xb48] ;  /* 0x000b480001587983 */ /* 0x002ea80000300800 */
[----:B------:R-:W-:Y:S04]  /*2a080*/  STL [R1+0xb2c], R11 ;  /* 0x000b2c0b01007387 */ /* 0x000fe80000100800 */
[----:B------:R1:W-:Y:S04]  /*2a090*/  STL [R1+0x124], R70 ;  /* 0x0001244601007387 */ /* 0x0003e80000100800 */
[----:B-1----:R-:W3:Y:S04]  /*2a0a0*/  LDL.LU R70, [R1+0xb50] ;  /* 0x000b500001467983 */ /* 0x002ee80000300800 */
[----:B------:R1:W-:Y:S04]  /*2a0b0*/  STL [R1+0xb38], R91 ;  /* 0x000b385b01007387 */ /* 0x0003e80000100800 */
[----:B------:R-:W2:Y:S04]  /*2a0c0*/  LDL.LU R86, [R1+0xb58] ;  /* 0x000b580001567983 */ /* 0x000ea80000300800 */
[----:B------:R-:W-:Y:S04]  /*2a0d0*/  STL [R1+0xb40], R90 ;  /* 0x000b405a01007387 */ /* 0x000fe80000100800 */
[----:B------:R-:W2:Y:S01]  /*2a0e0*/  LDL.LU R11, [R1+0xb34] ;  /* 0x000b3400010b7983 */ /* 0x000ea20000300800 */
[----:B------:R-:W-:-:S02]  /*2a0f0*/  ISETP.GT.AND P4, PT, R12, 0x29, PT ;  /* 0x000000290c00780c */ /* 0x000fc40003f84270 */
        /* <DEDUP_REMOVED lines=22> */
[----:B0-----:R-:W4:Y:S01]  /*2a260*/  LDL.LU R88, [R1+0xb60] ;  /* 0x000b600001587983 */ /* 0x001f220000300800 */
[----:B------:R-:W-:Y:S02]  /*2a270*/  PRMT R81, RZ, 0x7610, R81 ;  /* 0x00007610ff517816 */ /* 0x000fe40000000051 */
[----:B---3--:R-:W-:Y:S01]  /*2a280*/  IADD3 R70, P6, PT, R4, R70, RZ ;  /* 0x0000004604467210 */ /* 0x008fe20007fde0ff */
[----:B--2---:R-:W-:-:S06]  /*2a290*/  IMAD.X R10, R55, 0x1, R10, P5 ;  /* 0x00000001370a7824 */ /* 0x004fcc00028e060a */
        /* <DEDUP_REMOVED lines=10> */
[----:B0-----:R-:W3:Y:S04]  /*2a340*/  LDL.LU R70, [R1+0xb68] ;  /* 0x000b680001467983 */ /* 0x001ee80000300800 */
[----:B------:R-:W-:Y:S01]  /*2a350*/  STL [R1+0xb58], R86 ;  /* 0x000b585601007387 */ /* 0x000fe20000100800 */
[----:B----4-:R-:W-:-:S03]  /*2a360*/  PRMT R91, RZ, 0x7610, R91 ;  /* 0x00007610ff5b7816 */ /* 0x010fc6000000005b */
        /* <DEDUP_REMOVED lines=21> */
[----:B------:R-:W3:Y:S01]  /*2a4c0*/  LDL.LU R86, [R1+0xb6c] ;  /* 0x000b6c0001567983 */ /* 0x000ee20000300800 */
[----:B------:R-:W-:Y:S02]  /*2a4d0*/  PRMT R83, RZ, 0x7610, R83 ;  /* 0x00007610ff537816 */ /* 0x000fe40000000053 */
[----:B------:R-:W-:Y:S01]  /*2a4e0*/  IADD3 R70, P6, PT, R4, R70, RZ ;  /* 0x0000004604467210 */ /* 0x000fe20007fde0ff */
[----:B------:R-:W-:Y:S04]  /*2a4f0*/  STL [R1+0xb60], R88 ;  /* 0x000b605801007387 */ /* 0x000fe80000100800 */
[----:B----4-:R0:W-:Y:S02]  /*2a500*/  STL [R1+0x110], R2 ;  /* 0x0001100201007387 */ /* 0x0101e40000100800 */
[----:B------:R-:W-:-:S02]  /*2a510*/  @P3 IMAD.MOV.U32 R10, RZ, RZ, R88 ;  /* 0x000000ffff0a3224 */ /* 0x000fc400078e0058 */
[----:B0-----:R-:W4:Y:S01]  /*2a520*/  LDL.LU R2, [R1+0xb78] ;  /* 0x000b780001027983 */ /* 0x001f220000300800 */
        /* <DEDUP_REMOVED lines=8> */
[----:B-1----:R-:W4:Y:S04]  /*2a5b0*/  LDL.LU R70, [R1+0xb74] ;  /* 0x000b740001467983 */ /* 0x002f280000300800 */
[----:B------:R-:W-:Y:S04]  /*2a5c0*/  STL [R1+0xb70], R81 ;  /* 0x000b705101007387 */ /* 0x000fe80000100800 */
[----:B------:R-:W4:Y:S01]  /*2a5d0*/  LDL.LU R88, [R1+0xb80] ;  /* 0x000b800001587983 */ /* 0x000f220000300800 */
        /* <DEDUP_REMOVED lines=9> */
[C---:B------:R-:W-:Y:S02]  /*2a670*/  ISETP.GT.AND P1, PT, R12.reuse, 0x30, PT ;  /* 0x000000300c00780c */ /* 0x040fe40003f24270 */
[----:B------:R-:W-:Y:S01]  /*2a680*/  ISETP.GT.AND P3, PT, R12, 0x31, PT ;  /* 0x000000310c00780c */ /* 0x000fe20003f64270 */
[C---:B------:R-:W-:Y:S01]  /*2a690*/  IMAD.X R86, R55.reuse, 0x1, R86, P5 ;  /* 0x0000000137567824 */ /* 0x040fe200028e0656 */
[----:B----4-:R-:W-:Y:S02]  /*2a6a0*/  IADD3 R2, P5, PT, R4, R2, RZ ;  /* 0x0000000204027210 */ /* 0x010fe40007fbe0ff */
[----:B------:R-:W-:Y:S02]  /*2a6b0*/  PRMT R9, RZ, 0x7610, R9 ;  /* 0x00007610ff097816 */ /* 0x000fe40000000009 */
[----:B------:R-:W-:Y:S01]  /*2a6c0*/  STL [R1+0xb6c], R86 ;  /* 0x000b6c5601007387 */ /* 0x000fe20000100800 */
[----:B------:R-:W-:-:S04]  /*2a6d0*/  IMAD.X R70, R55, 0x1, R70, P5 ;  /* 0x0000000137467824 */ /* 0x000fc800028e0646 */
[----:B0-----:R-:W-:Y:S02]  /*2a6e0*/  @P1 IMAD.MOV.U32 R10, RZ, RZ, R81 ;  /* 0x000000ffff0a1224 */ /* 0x001fe400078e0051 */
[----:B------:R-:W-:Y:S01]  /*2a6f0*/  @P1 IMAD.MOV.U32 R11, RZ, RZ, R86 ;  /* 0x000000ffff0b1224 */ /* 0x000fe200078e0056 */
[----:B------:R-:W-:Y:S02]  /*2a700*/  IADD3 R88, P6, PT, R4, R88, RZ ;  /* 0x0000005804587210 */ /* 0x000fe40007fde0ff */
[----:B------:R-:W-:Y:S02]  /*2a710*/  PRMT R67, RZ, 0x7610, R67 ;  /* 0x00007610ff437816 */ /* 0x000fe40000000043 */
[----:B------:R0:W4:Y:S02]  /*2a720*/  @P1 LDG.E.U8 R9, desc[UR18][R10.64] ;  /* 0x000000120a091981 */ /* 0x000124000c1e1100 */
[----:B0-----:R-:W-:Y:S02]  /*2a730*/  @P3 IMAD.MOV.U32 R10, RZ, RZ, R2 ;  /* 0x000000ffff0a3224 */ /* 0x001fe400078e0002 */
[----:B------:R-:W-:-:S05]  /*2a740*/  @P3 IMAD.MOV.U32 R11, RZ, RZ, R70 ;  /* 0x000000ffff0b3224 */ /* 0x000fca00078e0046 */
[----:B------:R0:W4:Y:S01]  /*2a750*/  @P3 LDG.E.U8 R67, desc[UR18][R10.64] ;  /* 0x000000120a433981 */ /* 0x000122000c1e1100 */
[----:B--2---:R-:W-:-:S03]  /*2a760*/  IADD3 R83, P5, PT, R4, R83, RZ ;  /* 0x0000005304537210 */ /* 0x004fc60007fbe0ff */
[----:B---3--:R1:W-:Y:S04]  /*2a770*/  STL [R1+0x108], R89 ;  /* 0x0001085901007387 */ /* 0x0083e80000100800 */
[----:B-1----:R-:W2:Y:S04]  /*2a780*/  LDL.LU R89, [R1+0x158c] ;  /* 0x00158c0001597983 */ /* 0x002ea80000300800 */
[----:B------:R-:W3:Y:S04]  /*2a790*/  LDL.LU R86, [R1+0xb84] ;  /* 0x000b840001567983 */ /* 0x000ee80000300800 */
[----:B------:R-:W2:Y:S04]  /*2a7a0*/  LDL.LU R81, [R1+0xb90] ;  /* 0x000b900001517983 */ /* 0x000ea80000300800 */
[----:B------:R1:W-:Y:S04]  /*2a7b0*/  STL [R1+0xb78], R2 ;  /* 0x000b780201007387 */ /* 0x0003e80000100800 */
[----:B------:R0:W-:Y:S04]  /*2a7c0*/  STL [R1+0xb74], R70 ;  /* 0x000b744601007387 */ /* 0x0001e80000100800 */
[----:B-1----:R-:W2:Y:S04]  /*2a7d0*/  LDL.LU R2, [R1+0xb98] ;  /* 0x000b980001027983 */ /* 0x002ea80000300800 */
[----:B------:R1:W-:Y:S04]  /*2a7e0*/  STL [R1+0xb80], R88 ;  /* 0x000b805801007387 */ /* 0x0003e80000100800 */
[----:B0-----:R-:W2:Y:S04]  /*2a7f0*/  LDL.LU R70, [R1+0xba0] ;  /* 0x000ba00001467983 */ /* 0x001ea80000300800 */
[----:B------:R-:W-:Y:S04]  /*2a800*/  STL [R1+0xb88], R83 ;  /* 0x000b885301007387 */ /* 0x000fe80000100800 */
[----:B------:R-:W2:Y:S01]  /*2a810*/  LDL.LU R11, [R1+0xb7c] ;  /* 0x000b7c00010b7983 */ /* 0x000ea20000300800 */
[----:B------:R-:W-:-:S02]  /*2a820*/  ISETP.GT.AND P4, PT, R12, 0x32, PT ;  /* 0x000000320c00780c */ /* 0x000fc40003f84270 */
[----:B------:R-:W-:Y:S02]  /*2a830*/  ISETP.GT.AND P1, PT, R12, 0x33, PT ;  /* 0x000000330c00780c */ /* 0x000fe40003f24270 */
[----:B------:R-:W-:Y:S02]  /*2a840*/  PRMT R87, RZ, 0x7610, R87 ;  /* 0x00007610ff577816 */ /* 0x000fe40000000057 */
[----:B------:R-:W-:-:S07]  /*2a850*/  PRMT R85, RZ, 0x7610, R85 ;  /* 0x00007610ff557816 */ /* 0x000fce0000000055 */
[----:B------:R-:W-:Y:S02]  /*2a860*/  @P4 IMAD.MOV.U32 R10, RZ, RZ, R88 ;  /* 0x000000ffff0a4224 */ /* 0x000fe400078e0058 */
[C---:B---3--:R-:W-:Y:S02]  /*2a870*/  IMAD.X R86, R55.reuse, 0x1, R86, P5 ;  /* 0x0000000137567824 */ /* 0x048fe400028e0656 */
[----:B--2---:R-:W-:-:S05]  /*2a880*/  IMAD.X R11, R55, 0x1, R11, P6 ;  /* 0x00000001370b7824 */ /* 0x004fca00030e060b */
[----:B------:R0:W-:Y:S04]  /*2a890*/  STL [R1+0xb7c], R11 ;  /* 0x000b7c0b01007387 */ /* 0x0001e80000100800 */
[----:B------:R0:W2:Y:S01]  /*2a8a0*/  @P4 LDG.E.U8 R87, desc[UR18][R10.64] ;  /* 0x000000120a574981 */ /* 0x0000a2000c1e1100 */
[----:B------:R-:W-:-:S03]  /*2a8b0*/  IADD3 R81, P5, PT, R4, R81, RZ ;  /* 0x0000005104517210 */ /* 0x000fc60007fbe0ff */
[----:B-1----:R-:W3:Y:S01]  /*2a8c0*/  LDL.LU R88, [R1+0x1588] ;  /* 0x0015880001587983 */ /* 0x002ee20000300800 */
[----:B0-----:R-:W-:Y:S02]  /*2a8d0*/  IMAD.MOV.U32 R11, RZ, RZ, R86 ;  /* 0x000000ffff0b7224 */ /* 0x001fe400078e0056 */
[----:B------:R-:W-:-:S05]  /*2a8e0*/  @P1 IMAD.MOV.U32 R10, RZ, RZ, R83 ;  /* 0x000000ffff0a1224 */ /* 0x000fca00078e0053 */
[----:B------:R-:W3:Y:S04]  /*2a8f0*/  @P1 LDG.E.U8 R85, desc[UR18][R10.64] ;  /* 0x000000120a551981 */ /* 0x000ee8000c1e1100 */
[----:B------:R-:W-:Y:S04]  /*2a900*/  STL [R1+0xb84], R86 ;  /* 0x000b845601007387 */ /* 0x000fe80000100800 */
[----:B--2---:R0:W-:Y:S04]  /*2a910*/  STL [R1+0x100], R87 ;  /* 0x0001005701007387 */ /* 0x0041e80000100800 */
[----:B0-----:R-:W2:Y:S04]  /*2a920*/  LDL.LU R87, [R1+0x1584] ;  /* 0x0015840001577983 */ /* 0x001ea80000300800 */
[----:B------:R-:W2:Y:S04]  /*2a930*/  LDL.LU R86, [R1+0x1580] ;  /* 0x0015800001567983 */ /* 0x000ea80000300800 */
[----:B------:R-:W2:Y:S04]  /*2a940*/  LDL.LU R83, [R1+0xb9c] ;  /* 0x000b9c0001537983 */ /* 0x000ea80000300800 */
[----:B---3--:R0:W-:Y:S04]  /*2a950*/  STL [R1+0xfc], R85 ;  /* 0x0000fc5501007387 */ /* 0x0081e80000100800 */
[----:B0-----:R-:W3:Y:S04]  /*2a960*/  LDL.LU R85, [R1+0x157c] ;  /* 0x00157c0001557983 */ /* 0x001ee80000300800 */
        /* <DEDUP_REMOVED lines=14> */
[----:B------:R-:W3:Y:S01]  /*2aa50*/  LDL.LU R10, [R1+0xb94] ;  /* 0x000b9400010a7983 */ /* 0x000ee20000300800 */
[----:B------:R-:W-:Y:S01]  /*2aa60*/  ISETP.GT.AND P4, PT, R12, 0x35, PT ;  /* 0x000000350c00780c */ /* 0x000fe20003f84270 */
[----:B0-----:R-:W-:Y:S01]  /*2aa70*/  IMAD.MOV.U32 R11, RZ, RZ, R2 ;  /* 0x000000ffff0b7224 */ /* 0x001fe200078e0002 */
[----:B------:R-:W-:-:S02]  /*2aa80*/  IADD3 R70, P5, PT, R4, R70, RZ ;  /* 0x0000004604467210 */ /* 0x000fc40007fbe0ff */
[----:B------:R-:W-:Y:S02]  /*2aa90*/  ISETP.GT.AND P1, PT, R12, 0x36, PT ;  /* 0x000000360c00780c */ /* 0x000fe40003f24270 */
[----:B------:R-:W-:Y:S01]  /*2aaa0*/  PRMT R84, RZ, 0x7610, R84 ;  /* 0x00007610ff547816 */ /* 0x000fe20000000054 */
[C---:B------:R-:W-:Y:S01]  /*2aab0*/  IMAD.X R83, R55.reuse, 0x1, R83, P5 ;  /* 0x0000000137537824 */ /* 0x040fe200028e0653 */
[----:B------:R-:W-:Y:S01]  /*2aac0*/  PRMT R82, RZ, 0x7610, R82 ;  /* 0x00007610ff527816 */ /* 0x000fe20000000052 */
[----:B--2---:R0:W-:Y:S01]  /*2aad0*/  STL [R1+0xf8], R5 ;  /* 0x0000f80501007387 */ /* 0x0041e20000100800 */
[----:B---3--:R-:W-:-:S03]  /*2aae0*/  IMAD.X R10, R55, 0x1, R10, P6 ;  /* 0x00000001370a7824 */ /* 0x008fc600030e060a */
[----:B0-----:R-:W2:Y:S02]  /*2aaf0*/  LDL.LU R5, [R1+0xbb0] ;  /* 0x000bb00001057983 */ /* 0x001ea40000300800 */
[-C--:B------:R-:W-:Y:S02]  /*2ab00*/  @P4 LOP3.LUT R11, R11, R10.reuse, RZ, 0x3c, !PT ;  /* 0x0000000a0b0b4212 */ /* 0x080fe400078e3cff */
[----:B------:R-:W-:Y:S04]  /*2ab10*/  STL [R1+0xba0], R70 ;  /* 0x000ba04601007387 */ /* 0x000fe80000100800 */
[----:B------:R-:W3:Y:S04]  /*2ab20*/  LDL.LU R2, [R1+0xbb8] ;  /* 0x000bb80001027983 */ /* 0x000ee80000300800 */
[----:B------:R0:W-:Y:S02]  /*2ab30*/  STL [R1+0xb94], R10 ;  /* 0x000b940a01007387 */ /* 0x0001e40000100800 */
[----:B0-----:R-:W-:-:S04]  /*2ab40*/  @P4 LOP3.LUT R10, R11, R10, RZ, 0x3c, !PT ;  /* 0x0000000a0b0a4212 */ /* 0x001fc800078e3cff */
[----:B------:R-:W-:-:S05]  /*2ab50*/  @P4 LOP3.LUT R11, R11, R10, RZ, 0x3c, !PT ;  /* 0x0000000a0b0b4212 */ /* 0x000fca00078e3cff */
[----:B------:R0:W2:Y:S02]  /*2ab60*/  @P4 LDG.E.U8 R84, desc[UR18][R10.64] ;  /* 0x000000120a544981 */ /* 0x0000a4000c1e1100 */
[----:B0-----:R-:W-:Y:S02]  /*2ab70*/  IMAD.MOV.U32 R11, RZ, RZ, R83 ;  /* 0x000000ffff0b7224 */ /* 0x001fe400078e0053 */
[----:B------:R-:W-:-:S05]  /*2ab80*/  @P1 IMAD.MOV.U32 R10, RZ, RZ, R70 ;  /* 0x000000ffff0a1224 */ /* 0x000fca00078e0046 */
[----:B------:R-:W3:Y:S01]  /*2ab90*/  @P1 LDG.E.U8 R82, desc[UR18][R10.64] ;  /* 0x000000120a521981 */ /* 0x000ee2000c1e1100 */
[----:B------:R-:W-:-:S03]  /*2aba0*/  IADD3 R81, P5, PT, R4, R81, RZ ;  /* 0x0000005104517210 */ /* 0x000fc60007fbe0ff */
        /* <DEDUP_REMOVED lines=30> */
[----:B------:R-:W-:Y:S02]  /*2ad90*/  PRMT R65, RZ, 0x7610, R65 ;  /* 0x00007610ff417816 */ /* 0x000fe40000000041 */
[----:B---3--:R-:W-:Y:S01]  /*2ada0*/  IADD3 R81, P5, PT, R4, R81, RZ ;  /* 0x0000005104517210 */ /* 0x008fe20007fbe0ff */
[----:B--2---:R0:W-:Y:S01]  /*2adb0*/  STL [R1+0xec], R54 ;  /* 0x0000ec3601007387 */ /* 0x0041e20000100800 */
[----:B----4-:R-:W-:-:S03]  /*2adc0*/  IMAD.X R10, R55, 0x1, R10, P6 ;  /* 0x00000001370a7824 */ /* 0x010fc600030e060a */
        /* <DEDUP_REMOVED lines=64> */
[----:B------:R-:W-:Y:S04]  /*2b1d0*/  STL [R1+0xbe0], R5 ;  /* 0x000be00501007387 */ /* 0x000fe80000100800 */
[----:B------:R-:W4:Y:S01]  /*2b1e0*/  LDL.LU R10, [R1+0xbdc] ;  /* 0x000bdc00010a7983 */ /* 0x000f220000300800 */
[----:B------:R-:W-:Y:S01]  /*2b1f0*/  ISETP.GT.AND P4, PT, R12, 0x3e, PT ;  /* 0x0000003e0c00780c */ /* 0x000fe20003f84270 */
[----:B0-----:R-:W-:Y:S01]  /*2b200*/  IMAD.MOV.U32 R11, RZ, RZ, R5 ;  /* 0x000000ffff0b7224 */ /* 0x001fe200078e0005 */
[----:B------:R-:W-:-:S02]  /*2b210*/  IADD3 R6, P5, PT, R4, R6, RZ ;  /* 0x0000000604067210 */ /* 0x000fc40007fbe0ff */
[----:B------:R-:W-:Y:S02]  /*2b220*/  ISETP.GT.AND P1, PT, R12, 0x3f, PT ;  /* 0x0000003f0c00780c */ /* 0x000fe40003f24270 */
[----:B------:R-:W-:Y:S01]  /*2b230*/  PRMT R3, RZ, 0x7610, R3 ;  /* 0x00007610ff037816 */ /* 0x000fe20000000003 */
[C---:B---3--:R-:W-:Y:S01]  /*2b240*/  IMAD.X R54, R55.reuse, 0x1, R54, P5 ;  /* 0x0000000137367824 */ /* 0x048fe200028e0636 */
[----:B------:R-:W-:Y:S01]  /*2b250*/  PRMT R62, RZ, 0x7610, R62 ;  /* 0x00007610ff3e7816 */ /* 0x000fe2000000003e */
[----:B--2---:R0:W-:Y:S01]  /*2b260*/  STL [R1+0xd4], R43 ;  /* 0x0000d42b01007387 */ /* 0x0041e20000100800 */
[----:B----4-:R-:W-:-:S03]  /*2b270*/  IMAD.X R10, R55, 0x1, R10, P6 ;  /* 0x00000001370a7824 */ /* 0x010fc600030e060a */
[----:B0-----:R-:W2:Y:S04]  /*2b280*/  LDL.LU R43, [R1+0xbec] ;  /* 0x000bec00012b7983 */ /* 0x001ea80000300800 */
[----:B------:R-:W-:Y:S01]  /*2b290*/  STL [R1+0xbe8], R6 ;  /* 0x000be80601007387 */ /* 0x000fe20000100800 */
[----:B------:R-:W-:-:S03]  /*2b2a0*/  @P4 LOP3.LUT R11, R11, R10, RZ, 0x3c, !PT ;  /* 0x0000000a0b0b4212 */ /* 0x000fc600078e3cff */
[----:B------:R-:W3:Y:S04]  /*2b2b0*/  LDL.LU R5, [R1+0xbf8] ;  /* 0x000bf80001057983 */ /* 0x000ee80000300800 */
[----:B------:R-:W4:Y:S04]  /*2b2c0*/  LDL.LU R70, [R1+0xc00] ;  /* 0x000c000001467983 */ /* 0x000f280000300800 */
[----:B------:R0:W-:Y:S02]  /*2b2d0*/  STL [R1+0xbdc], R10 ;  /* 0x000bdc0a01007387 */ /* 0x0001e40000100800 */
[----:B0-----:R-:W-:-:S04]  /*2b2e0*/  @P4 LOP3.LUT R10, R11, R10, RZ, 0x3c, !PT ;  /* 0x0000000a0b0a4212 */ /* 0x001fc800078e3cff */
[----:B------:R-:W-:-:S05]  /*2b2f0*/  @P4 LOP3.LUT R11, R11, R10, RZ, 0x3c, !PT ;  /* 0x0000000a0b0b4212 */ /* 0x000fca00078e3cff */
[----:B------:R0:W4:Y:S02]  /*2b300*/  @P4 LDG.E.U8 R3, desc[UR18][R10.64] ;  /* 0x000000120a034981 */ /* 0x000124000c1e1100 */
[----:B0-----:R-:W-:Y:S02]  /*2b310*/  IMAD.MOV.U32 R11, RZ, RZ, R54 ;  /* 0x000000ffff0b7224 */ /* 0x001fe400078e0036 */
[----:B------:R-:W-:-:S05]  /*2b320*/  @P1 IMAD.MOV.U32 R10, RZ, RZ, R6 ;  /* 0x000000ffff0a1224 */ /* 0x000fca00078e0006 */
[----:B------:R0:W4:Y:S01]  /*2b330*/  @P1 LDG.E.U8 R62, desc[UR18][R10.64] ;  /* 0x000000120a3e1981 */ /* 0x000122000c1e1100 */
[----:B------:R-:W-:Y:S02]  /*2b340*/  ISETP.GT.AND P3, PT, R12, 0x40, PT ;  /* 0x000000400c00780c */ /* 0x000fe40003f64270 */
[----:B------:R-:W-:Y:S01]  /*2b350*/  IADD3 R36, P5, PT, R4, R36, RZ ;  /* 0x0000002404247210 */ /* 0x000fe20007fbe0ff */
[----:B------:R-:W-:Y:S01]  /*2b360*/  STL [R1+0xbe4], R54 ;  /* 0x000be43601007387 */ /* 0x000fe20000100800 */
[----:B------:R-:W-:-:S09]  /*2b370*/  PRMT R61, RZ, 0x7610, R61 ;  /* 0x00007610ff3d7816 */ /* 0x000fd2000000003d */
[----:B0-----:R-:W-:Y:S02]  /*2b380*/  @P3 IMAD.MOV.U32 R10, RZ, RZ, R36 ;  /* 0x000000ffff0a3224 */ /* 0x001fe400078e0024 */
[----:B--2---:R-:W-:-:S04]  /*2b390*/  IMAD.X R43, R55, 0x1, R43, P5 ;  /* 0x00000001372b7824 */ /* 0x004fc800028e062b */
[----:B------:R-:W-:Y:S01]  /*2b3a0*/  @P3 IMAD.MOV.U32 R11, RZ, RZ, R43 ;  /* 0x000000ffff0b3224 */ /* 0x000fe200078e002b */
[----:B---3--:R-:W-:-:S04]  /*2b3b0*/  IADD3 R5, P6, PT, R4, R5, RZ ;  /* 0x0000000504057210 */ /* 0x008fc80007fde0ff */
[----:B------:R0:W2:Y:S01]  /*2b3c0*/  @P3 LDG.E.U8 R61, desc[UR18][R10.64] ;  /* 0x000000120a3d3981 */ /* 0x0000a2000c1e1100 */
[----:B----4-:R-:W-:-:S03]  /*2b3d0*/  IADD3 R70, P5, PT, R4, R70, RZ ;  /* 0x0000004604467210 */ /* 0x010fc60007fbe0ff */
[----:B------:R1:W-:Y:S04]  /*2b3e0*/  STL [R1+0xd0], R3 ;  /* 0x0000d00301007387 */ /* 0x0003e80000100800 */
[----:B-1----:R-:W3:Y:S04]  /*2b3f0*/  LDL.LU R3, [R1+0x1560] ;  /* 0x0015600001037983 */ /* 0x002ee80000300800 */
[----:B------:R-:W4:Y:S04]  /*2b400*/  LDL.LU R54, [R1+0x155c] ;  /* 0x00155c0001367983 */ /* 0x000f280000300800 */
[----:B------:R-:W2:Y:S04]  /*2b410*/  LDL.LU R6, [R1+0xbfc] ;  /* 0x000bfc0001067983 */ /* 0x000ea80000300800 */
[----:B------:R-:W-:Y:S04]  /*2b420*/  STL [R1+0xbf0], R36 ;  /* 0x000bf02401007387 */ /* 0x000fe80000100800 */
[----:B------:R1:W-:Y:S04]  /*2b430*/  STL [R1+0xcc], R62 ;  /* 0x0000cc3e01007387 */ /* 0x0003e80000100800 */
[----:B-1----:R-:W3:Y:S04]  /*2b440*/  LDL.LU R62, [R1+0xc08] ;  /* 0x000c0800013e7983 */ /* 0x002ee80000300800 */
[----:B------:R1:W-:Y:S04]  /*2b450*/  STL [R1+0xbec], R43 ;  /* 0x000bec2b01007387 */ /* 0x0003e80000100800 */
[----:B------:R-:W3:Y:S04]  /*2b460*/  LDL.LU R36, [R1+0xc10] ;  /* 0x000c100001247983 */ /* 0x000ee80000300800 */
[----:B------:R0:W-:Y:S04]  /*2b470*/  STL [R1+0xbf8], R5 ;  /* 0x000bf80501007387 */ /* 0x0001e80000100800 */
[----:B-1----:R-:W3:Y:S04]  /*2b480*/  LDL.LU R43, [R1+0xc18] ;  /* 0x000c1800012b7983 */ /* 0x002ee80000300800 */
[----:B------:R-:W-:Y:S04]  /*2b490*/  STL [R1+0xc00], R70 ;  /* 0x000c004601007387 */ /* 0x000fe80000100800 */
[----:B------:R-:W3:Y:S01]  /*2b4a0*/  LDL.LU R11, [R1+0xbf4] ;  /* 0x000bf400010b7983 */ /* 0x000ee20000300800 */
[----:B------:R-:W-:-:S02]  /*2b4b0*/  ISETP.GT.AND P4, PT, R12, 0x41, PT ;  /* 0x000000410c00780c */ /* 0x000fc40003f84270 */
[----:B------:R-:W-:Y:S02]  /*2b4c0*/  ISETP.GT.AND P1, PT, R12, 0x42, PT ;  /* 0x000000420c00780c */ /* 0x000fe40003f24270 */
[----:B------:R-:W-:Y:S02]  /*2b4d0*/  PRMT R63, RZ, 0x7610, R63 ;  /* 0x00007610ff3f7816 */ /* 0x000fe4000000003f */
[----:B------:R-:W-:-:S07]  /*2b4e0*/  PRMT R78, RZ, 0x7610, R78 ;  /* 0x00007610ff4e7816 */ /* 0x000fce000000004e */
[----:B0-----:R-:W-:Y:S02]  /*2b4f0*/  @P4 IMAD.MOV.U32 R10, RZ, RZ, R5 ;  /* 0x000000ffff0a4224 */ /* 0x001fe400078e0005 */
[C---:B--2---:R-:W-:Y:S02]  /*2b500*/  IMAD.X R6, R55.reuse, 0x1, R6, P5 ;  /* 0x0000000137067824 */ /* 0x044fe400028e0606 */
[----:B---3--:R-:W-:-:S05]  /*2b510*/  IMAD.X R11, R55, 0x1, R11, P6 ;  /* 0x00000001370b7824 */ /* 0x008fca00030e060b */
[----:B------:R0:W-:Y:S04]  /*2b520*/  STL [R1+0xbf4], R11 ;  /* 0x000bf40b01007387 */ /* 0x0001e80000100800 */
[----:B------:R0:W2:Y:S01]  /*2b530*/  @P4 LDG.E.U8 R63, desc[UR18][R10.64] ;  /* 0x000000120a3f4981 */ /* 0x0000a2000c1e1100 */
[----:B------:R-:W-:-:S03]  /*2b540*/  IADD3 R62, P5, PT, R4, R62, RZ ;  /* 0x0000003e043e7210 */ /* 0x000fc60007fbe0ff */
[----:B------:R-:W3:Y:S01]  /*2b550*/  LDL.LU R5, [R1+0x1558] ;  /* 0x0015580001057983 */ /* 0x000ee20000300800 */
        /* <DEDUP_REMOVED lines=43> */
[----:B------:R-:W2:Y:S04]  /*2b810*/  @P1 LDG.E.U8 R24, desc[UR18][R10.64] ;  /* 0x000000120a181981 */ /* 0x000ea8000c1e1100 */
[----:B---3--:R0:W-:Y:S04]  /*2b820*/  STL [R1+0xb8], R74 ;  /* 0x0000b84a01007387 */ /* 0x0081e80000100800 */
[----:B0-----:R-:W3:Y:S04]  /*2b830*/  LDL.LU R74, [R1+0x154c] ;  /* 0x00154c00014a7983 */ /* 0x001ee80000300800 */
[----:B------:R-:W3:Y:S04]  /*2b840*/  LDL.LU R70, [R1+0x1548] ;  /* 0x0015480001467983 */ /* 0x000ee80000300800 */
[----:B------:R-:W3:Y:S01]  /*2b850*/  LDL.LU R11, [R1+0xc1c] ;  /* 0x000c1c00010b7983 */ /* 0x000ee20000300800 */
[----:B------:R-:W-:-:S02]  /*2b860*/  ISETP.GT.AND P3, PT, R12, 0x46, PT ;  /* 0x000000460c00780c */ /* 0x000fc40003f64270 */
[C---:B------:R-:W-:Y:S01]  /*2b870*/  IADD3 R62, P5, PT, R4.reuse, R62, RZ ;  /* 0x0000003e043e7210 */ /* 0x040fe20007fbe0ff */
[----:B------:R-:W3:Y:S01]  /*2b880*/  LDL.LU R43, [R1+0xc2c] ;  /* 0x000c2c00012b7983 */ /* 0x000ee20000300800 */
[----:B------:R-:W-:Y:S02]  /*2b890*/  PRMT R40, RZ, 0x7610, R40 ;  /* 0x00007610ff287816 */ /* 0x000fe40000000028 */
[----:B----4-:R-:W-:Y:S01]  /*2b8a0*/  IADD3 R36, P6, PT, R4, R36, RZ ;  /* 0x0000002404247210 */ /* 0x010fe20007fde0ff */
[----:B------:R-:W-:Y:S04]  /*2b8b0*/  STL [R1+0xc20], R62 ;  /* 0x000c203e01007387 */ /* 0x000fe80000100800 */
[----:B--2---:R0:W-:Y:S02]  /*2b8c0*/  STL [R1+0xb4], R24 ;  /* 0x0000b41801007387 */ /* 0x0041e40000100800 */
[----:B------:R-:W-:-:S02]  /*2b8d0*/  @P3 IMAD.MOV.U32 R10, RZ, RZ, R62 ;  /* 0x000000ffff0a3224 */ /* 0x000fc400078e003e */
[----:B0-----:R-:W2:Y:S01]  /*2b8e0*/  LDL.LU R24, [R1+0xc38] ;  /* 0x000c380001187983 */ /* 0x001ea20000300800 */
[----:B---3--:R-:W-:-:S05]  /*2b8f0*/  IMAD.X R11, R55, 0x1, R11, P5 ;  /* 0x00000001370b7824 */ /* 0x008fca00028e060b */
[----:B------:R0:W-:Y:S04]  /*2b900*/  STL [R1+0xc1c], R11 ;  /* 0x000c1c0b01007387 */ /* 0x0001e80000100800 */
[----:B------:R0:W3:Y:S04]  /*2b910*/  @P3 LDG.E.U8 R40, desc[UR18][R10.64] ;  /* 0x000000120a283981 */ /* 0x0000e8000c1e1100 */
[----:B------:R1:W-:Y:S04]  /*2b920*/  STL [R1+0xc28], R36 ;  /* 0x000c282401007387 */ /* 0x0003e80000100800 */
[----:B------:R-:W4:Y:S01]  /*2b930*/  LDL.LU R10, [R1+0xc24] ;  /* 0x000c2400010a7983 */ /* 0x000f220000300800 */
[----:B------:R-:W-:Y:S01]  /*2b940*/  ISETP.GT.AND P4, PT, R12, 0x47, PT ;  /* 0x000000470c00780c */ /* 0x000fe20003f84270 */
[----:B0-----:R-:W-:Y:S01]  /*2b950*/  IMAD.MOV.U32 R11, RZ, RZ, R36 ;  /* 0x000000ffff0b7224 */ /* 0x001fe200078e0024 */
[----:B------:R-:W-:Y:S01]  /*2b960*/  IADD3 R38, P5, PT, R4, R38, RZ ;  /* 0x0000002604267210 */ /* 0x000fe20007fbe0ff */
[----:B-1----:R-:W2:Y:S04]  /*2b970*/  LDL.LU R36, [R1+0xc34] ;  /* 0x000c340001247983 */ /* 0x002ea80000300800 */
[----:B------:R-:W-:Y:S04]  /*2b980*/  STL [R1+0xc30], R38 ;  /* 0x000c302601007387 */ /* 0x000fe80000100800 */
[----:B------:R-:W2:Y:S01]  /*2b990*/  LDL.LU R62, [R1+0xc40] ;  /* 0x000c4000013e7983 */ /* 0x000ea20000300800 */
[----:B------:R-:W-:-:S03]  /*2b9a0*/  PRMT R66, RZ, 0x7610, R66 ;  /* 0x00007610ff427816 */ /* 0x000fc60000000042 */
[----:B---3--:R0:W-:Y:S01]  /*2b9b0*/  STL [R1+0xb0], R40 ;  /* 0x0000b02801007387 */ /* 0x0081e20000100800 */
[----:B----4-:R-:W-:-:S03]  /*2b9c0*/  IMAD.X R10, R55, 0x1, R10, P6 ;  /* 0x00000001370a7824 */ /* 0x010fc600030e060a */
[----:B0-----:R-:W3:Y:S02]  /*2b9d0*/  LDL.LU R40, [R1+0xc48] ;  /* 0x000c480001287983 */ /* 0x001ee40000300800 */
[-C--:B------:R-:W-:Y:S02]  /*2b9e0*/  @P4 LOP3.LUT R11, R11, R10.reuse, RZ, 0x3c, !PT ;  /* 0x0000000a0b0b4212 */ /* 0x080fe400078e3cff */
[----:B------:R0:W-:Y:S02]  /*2b9f0*/  STL [R1+0xc24], R10 ;  /* 0x000c240a01007387 */ /* 0x0001e40000100800 */
[----:B0-----:R-:W-:-:S04]  /*2ba00*/  @P4 LOP3.LUT R10, R11, R10, RZ, 0x3c, !PT ;  /* 0x0000000a0b0a4212 */ /* 0x001fc800078e3cff */
[----:B------:R-:W-:-:S05]  /*2ba10*/  @P4 LOP3.LUT R11, R11, R10, RZ, 0x3c, !PT ;  /* 0x0000000a0b0b4212 */ /* 0x000fca00078e3cff */
[----:B------:R0:W4:Y:S01]  /*2ba20*/  @P4 LDG.E.U8 R66, desc[UR18][R10.64] ;  /* 0x000000120a424981 */ /* 0x000122000c1e1100 */
[C---:B------:R-:W-:Y:S02]  /*2ba30*/  ISETP.GT.AND P1, PT, R12.reuse, 0x48, PT ;  /* 0x000000480c00780c */ /* 0x040fe40003f24270 */
[----:B------:R-:W-:Y:S01]  /*2ba40*/  ISETP.GT.AND P3, PT, R12, 0x49, PT ;  /* 0x000000490c00780c */ /* 0x000fe20003f64270 */
[C---:B------:R-:W-:Y:S01]  /*2ba50*/  IMAD.X R43, R55.reuse, 0x1, R43, P5 ;  /* 0x00000001372b7824 */ /* 0x040fe200028e062b */
[----:B--2---:R-:W-:Y:S02]  /*2ba60*/  IADD3 R24, P5, PT, R4, R24, RZ ;  /* 0x0000001804187210 */ /* 0x004fe40007fbe0ff */
[----:B------:R-:W-:Y:S02]  /*2ba70*/  PRMT R75, RZ, 0x7610, R75 ;  /* 0x00007610ff4b7816 */ /* 0x000fe4000000004b */
[----:B------:R-:W-:Y:S01]  /*2ba80*/  STL [R1+0xc2c], R43 ;  /* 0x000c2c2b01007387 */ /* 0x000fe20000100800 */
[----:B------:R-:W-:-:S04]  /*2ba90*/  IMAD.X R36, R55, 0x1, R36, P5 ;  /* 0x0000000137247824 */ /* 0x000fc800028e0624 */
[----:B0-----:R-:W-:Y:S02]  /*2baa0*/  @P1 IMAD.MOV.U32 R10, RZ, RZ, R38 ;  /* 0x000000ffff0a1224 */ /* 0x001fe400078e0026 */
[----:B------:R-:W-:Y:S01]  /*2bab0*/  @P1 IMAD.MOV.U32 R11, RZ, RZ, R43 ;  /* 0x000000ffff0b1224 */ /* 0x000fe200078e002b */
[----:B------:R-:W-:Y:S02]  /*2bac0*/  IADD3 R62, P6, PT, R4, R62, RZ ;  /* 0x0000003e043e7210 */ /* 0x000fe40007fde0ff */
[----:B------:R-:W-:Y:S02]  /*2bad0*/  PRMT R59, RZ, 0x7610, R59 ;  /* 0x00007610ff3b7816 */ /* 0x000fe4000000003b */
[----:B------:R0:W2:Y:S02]  /*2bae0*/  @P1 LDG.E.U8 R75, desc[UR18][R10.64] ;  /* 0x000000120a4b1981 */ /* 0x0000a4000c1e1100 */
[----:B0-----:R-:W-:Y:S02]  /*2baf0*/  @P3 IMAD.MOV.U32 R10, RZ, RZ, R24 ;  /* 0x000000ffff0a3224 */ /* 0x001fe400078e0018 */
[----:B------:R-:W-:-:S05]  /*2bb00*/  @P3 IMAD.MOV.U32 R11, RZ, RZ, R36 ;  /* 0x000000ffff0b3224 */ /* 0x000fca00078e0024 */
[----:B------:R0:W2:Y:S01]  /*2bb10*/  @P3 LDG.E.U8 R59, desc[UR18][R10.64] ;  /* 0x000000120a3b3981 */ /* 0x0000a2000c1e1100 */
[----:B---3--:R-:W-:-:S03]  /*2bb20*/  IADD3 R40, P5, PT, R4, R40, RZ ;  /* 0x0000002804287210 */ /* 0x008fc60007fbe0ff */
[----:B----4-:R1:W-:Y:S04]  /*2bb30*/  STL [R1+0xac], R66 ;  /* 0x0000ac4201007387 */ /* 0x0103e80000100800 */
[----:B-1----:R-:W3:Y:S04]  /*2bb40*/  LDL.LU R66, [R1+0x1544] ;  /* 0x0015440001427983 */ /* 0x002ee80000300800 */
[----:B------:R-:W4:Y:S04]  /*2bb50*/  LDL.LU R43, [R1+0xc44] ;  /* 0x000c4400012b7983 */ /* 0x000f280000300800 */
        /* <DEDUP_REMOVED lines=13> */
[C---:B----4-:R-:W-:Y:S02]  /*2bc30*/  IMAD.X R43, R55.reuse, 0x1, R43, P5 ;  /* 0x00000001372b7824 */ /* 0x050fe400028e062b */
[----:B--2---:R-:W-:-:S05]  /*2bc40*/  IMAD.X R11, R55, 0x1, R11, P6 ;  /* 0x00000001370b7824 */ /* 0x004fca00030e060b */
[----:B------:R0:W-:Y:S04]  /*2bc50*/  STL [R1+0xc3c], R11 ;  /* 0x000c3c0b01007387 */ /* 0x0001e80000100800 */
[----:B------:R0:W2:Y:S01]  /*2bc60*/  @P4 LDG.E.U8 R58, desc[UR18][R10.64] ;  /* 0x000000120a3a4981 */ /* 0x0000a2000c1e1100 */
[----:B------:R-:W-:-:S03]  /*2bc70*/  IADD3 R38, P5, PT, R4, R38, RZ ;  /* 0x0000002604267210 */ /* 0x000fc60007fbe0ff */
[----:B-1----:R-:W4:Y:S01]  /*2bc80*/  LDL.LU R62, [R1+0x1540] ;  /* 0x00154000013e7983 */ /* 0x002f220000300800 */
        /* <DEDUP_REMOVED lines=44> */
[----:B------:R-:W2:Y:S01]  /*2bf50*/  @P1 LDG.E.U8 R39, desc[UR18][R10.64] ;  /* 0x000000120a271981 */ /* 0x000ea2000c1e1100 */
[----:B------:R-:W-:-:S03]  /*2bf60*/  IADD3 R38, P5, PT, R4, R38, RZ ;  /* 0x0000002604267210 */ /* 0x000fc60007fbe0ff */
[----:B------:R-:W-:Y:S04]  /*2bf70*/  STL [R1+0xc5c], R40 ;  /* 0x000c5c2801007387 */ /* 0x000fe80000100800 */
[----:B---3--:R0:W-:Y:S04]  /*2bf80*/  STL [R1+0x94], R41 ;  /* 0x0000942901007387 */ /* 0x0081e80000100800 */
[----:B0-----:R-:W3:Y:S04]  /*2bf90*/  LDL.LU R41, [R1+0x1530] ;  /* 0x0015300001297983 */ /* 0x001ee80000300800 */
[----:B------:R-:W3:Y:S04]  /*2bfa0*/  LDL.LU R40, [R1+0x152c] ;  /* 0x00152c0001287983 */ /* 0x000ee80000300800 */
        /* <DEDUP_REMOVED lines=9> */
[----:B----4-:R-:W-:Y:S01]  /*2c040*/  IADD3 R24, P6, PT, R4, R24, RZ ;  /* 0x0000001804187210 */ /* 0x010fe20007fde0ff */
        /* <DEDUP_REMOVED lines=15> */
[C---:B---3--:R-:W-:Y:S01]  /*2c140*/  IMAD.X R36, R55.reuse, 0x1, R36, P5 ;  /* 0x0000000137247824 */ /* 0x048fe200028e0624 */
[----:B------:R-:W-:Y:S02]  /*2c150*/  PRMT R71, RZ, 0x7610, R71 ;  /* 0x00007610ff477816 */ /* 0x000fe40000000047 */
[----:B------:R-:W-:Y:S01]  /*2c160*/  IADD3 R38, P5, PT, R4, R38, RZ ;  /* 0x0000002604267210 */ /* 0x000fe20007fbe0ff */
        /* <DEDUP_REMOVED lines=67> */
[----:B------:R-:W4:Y:S01]  /*2c5a0*/  LDL.LU R10, [R1+0xc9c] ;  /* 0x000c9c00010a7983 */ /* 0x000f220000300800 */
        /* <DEDUP_REMOVED lines=8> */
[C---:B---3--:R-:W-:Y:S01]  /*2c630*/  IMAD.X R34, R55.reuse, 0x1, R34, P5 ;  /* 0x0000000137227824 */ /* 0x048fe200028e0622 */
[----:B------:R-:W-:Y:S01]  /*2c640*/  PRMT R76, RZ, 0x7610, R76 ;  /* 0x00007610ff4c7816 */ /* 0x000fe2000000004c */
        /* <DEDUP_REMOVED lines=10> */
[----:B------:R0:W4:Y:S01]  /*2c6f0*/  @P1 LDG.E.U8 R76, desc[UR18][R10.64] ;  /* 0x000000120a4c1981 */ /* 0x000122000c1e1100 */
[----:B------:R-:W-:Y:S02]  /*2c700*/  ISETP.GT.AND P3, PT, R12, 0x58, PT ;  /* 0x000000580c00780c */ /* 0x000fe40003f64270 */
[C---:B------:R-:W-:Y:S01]  /*2c710*/  IADD3 R19, P5, PT, R4.reuse, R19, RZ ;  /* 0x0000001304137210 */ /* 0x040fe20007fbe0ff */
[----:B------:R-:W-:Y:S01]  /*2c720*/  STL [R1+0xca4], R34 ;  /* 0x000ca42201007387 */ /* 0x000fe20000100800 */
[----:B------:R-:W-:-:S03]  /*2c730*/  IADD3 R33, P6, PT, R4, R33, RZ ;  /* 0x0000002104217210 */ /* 0x000fc60007fde0ff */
[----:B------:R-:W-:Y:S01]  /*2c740*/  IMAD.X R24, R55, 0x1, R24, P5 ;  /* 0x0000000137187824 */ /* 0x000fe200028e0618 */
[----:B------:R-:W-:-:S05]  /*2c750*/  PRMT R77, RZ, 0x7610, R77 ;  /* 0x00007610ff4d7816 */ /* 0x000fca000000004d */
        /* <DEDUP_REMOVED lines=8> */
[----:B------:R-:W-:Y:S04]  /*2c7e0*/  STL [R1+0xcb0], R19 ;  /* 0x000cb01301007387 */ /* 0x000fe80000100800 */
[----:B----4-:R1:W-:Y:S04]  /*2c7f0*/  STL [R1+0x6c], R76 ;  /* 0x00006c4c01007387 */ /* 0x0103e80000100800 */
[----:B-1----:R-:W4:Y:S04]  /*2c800*/  LDL.LU R76, [R1+0xcc8] ;  /* 0x000cc800014c7983 */ /* 0x002f280000300800 */
        /* <DEDUP_REMOVED lines=15> */
[----:B----4-:R-:W-:-:S03]  /*2c900*/  IADD3 R76, P5, PT, R4, R76, RZ ;  /* 0x0000004c044c7210 */ /* 0x010fc60007fbe0ff */
[----:B------:R-:W3:Y:S01]  /*2c910*/  LDL.LU R33, [R1+0x1510] ;  /* 0x0015100001217983 */ /* 0x000ee20000300800 */
[----:B0-----:R-:W-:Y:S02]  /*2c920*/  IMAD.MOV.U32 R11, RZ, RZ, R31 ;  /* 0x000000ffff0b7224 */ /* 0x001fe400078e001f */
[----:B------:R-:W-:-:S05]  /*2c930*/  @P1 IMAD.MOV.U32 R10, RZ, RZ, R28 ;  /* 0x000000ffff0a1224 */ /* 0x000fca00078e001c */
[----:B------:R-:W4:Y:S04]  /*2c940*/  @P1 LDG.E.U8 R30, desc[UR18][R10.64] ;  /* 0x000000120a1e1981 */ /* 0x000f28000c1e1100 */
[----:B------:R-:W-:Y:S04]  /*2c950*/  STL [R1+0xcbc], R31 ;  /* 0x000cbc1f01007387 */ /* 0x000fe80000100800 */
[----:B--2---:R0:W-:Y:S04]  /*2c960*/  STL [R1+0x64], R32 ;  /* 0x0000642001007387 */ /* 0x0041e80000100800 */
[----:B0-----:R-:W2:Y:S04]  /*2c970*/  LDL.LU R32, [R1+0x150c] ;  /* 0x00150c0001207983 */ /* 0x001ea80000300800 */
        /* <DEDUP_REMOVED lines=22> */
[----:B------:R-:W-:Y:S01]  /*2cae0*/  PRMT R29, RZ, 0x7610, R29 ;  /* 0x00007610ff1d7816 */ /* 0x000fe2000000001d */
[----:B--2---:R0:W-:Y:S01]  /*2caf0*/  STL [R1+0x5c], R21 ;  /* 0x00005c1501007387 */ /* 0x0041e20000100800 */
[----:B---3--:R-:W-:-:S03]  /*2cb00*/  IMAD.X R10, R55, 0x1, R10, P6 ;  /* 0x00000001370a7824 */ /* 0x008fc600030e060a */
[----:B0-----:R-:W2:Y:S04]  /*2cb10*/  LDL.LU R21, [R1+0xce8] ;  /* 0x000ce80001157983 */ /* 0x001ea80000300800 */
[-C--:B------:R-:W-:Y:S01]  /*2cb20*/  @P4 LOP3.LUT R11, R11, R10.reuse, RZ, 0x3c, !PT ;  /* 0x0000000a0b0b4212 */ /* 0x080fe200078e3cff */
[----:B------:R-:W-:Y:S04]  /*2cb30*/  STL [R1+0xcd8], R24 ;  /* 0x000cd81801007387 */ /* 0x000fe80000100800 */
[----:B------:R-:W3:Y:S04]  /*2cb40*/  LDL.LU R19, [R1+0xcf0] ;  /* 0x000cf00001137983 */ /* 0x000ee80000300800 */
[----:B------:R0:W-:Y:S02]  /*2cb50*/  STL [R1+0xccc], R10 ;  /* 0x000ccc0a01007387 */ /* 0x0001e40000100800 */
[----:B0-----:R-:W-:-:S04]  /*2cb60*/  @P4 LOP3.LUT R10, R11, R10, RZ, 0x3c, !PT ;  /* 0x0000000a0b0a4212 */ /* 0x001fc800078e3cff */
[----:B------:R-:W-:-:S05]  /*2cb70*/  @P4 LOP3.LUT R11, R11, R10, RZ, 0x3c, !PT ;  /* 0x0000000a0b0b4212 */ /* 0x000fca00078e3cff */
[----:B------:R0:W2:Y:S01]  /*2cb80*/  @P4 LDG.E.U8 R29, desc[UR18][R10.64] ;  /* 0x000000120a1d4981 */ /* 0x0000a2000c1e1100 */
[----:B------:R-:W-:Y:S01]  /*2cb90*/  ISETP.GT.AND P1, PT, R12, 0x5d, PT ;  /* 0x0000005d0c00780c */ /* 0x000fe20003f24270 */
[----:B------:R-:W-:Y:S01]  /*2cba0*/  IMAD.X R28, R55, 0x1, R28, P5 ;  /* 0x00000001371c7824 */ /* 0x000fe200028e061c */
[----:B------:R-:W-:-:S04]  /*2cbb0*/  PRMT R13, RZ, 0x7610, R13 ;  /* 0x00007610ff0d7816 */ /* 0x000fc8000000000d */
[----:B------:R-:W-:Y:S01]  /*2cbc0*/  STL [R1+0xcd4], R28 ;  /* 0x000cd41c01007387 */ /* 0x000fe20000100800 */
[----:B0-----:R-:W-:-:S06]  /*2cbd0*/  IMAD.MOV.U32 R11, RZ, RZ, R28 ;  /* 0x000000ffff0b7224 */ /* 0x001fcc00078e001c */
[----:B------:R-:W-:-:S05]  /*2cbe0*/  @P1 IMAD.MOV.U32 R10, RZ, RZ, R24 ;  /* 0x000000ffff0a1224 */ /* 0x000fca00078e0018 */
[----:B------:R-:W3:Y:S04]  /*2cbf0*/  @P1 LDG.E.U8 R13, desc[UR18][R10.64] ;  /* 0x000000120a0d1981 */ /* 0x000ee8000c1e1100 */
[----:B--2---:R0:W-:Y:S04]  /*2cc00*/  STL [R1+0x58], R29 ;  /* 0x0000581d01007387 */ /* 0x0041e80000100800 */
[----:B0-----:R-:W2:Y:S04]  /*2cc10*/  LDL.LU R29, [R1+0x1500] ;  /* 0x00150000011d7983 */ /* 0x001ea80000300800 */
[----:B------:R-:W2:Y:S04]  /*2cc20*/  LDL.LU R28, [R1+0x14fc] ;  /* 0x0014fc00011c7983 */ /* 0x000ea80000300800 */
[----:B------:R-:W2:Y:S01]  /*2cc30*/  LDL.LU R11, [R1+0xcdc] ;  /* 0x000cdc00010b7983 */ /* 0x000ea20000300800 */
[----:B------:R-:W-:-:S02]  /*2cc40*/  ISETP.GT.AND P3, PT, R12, 0x5e, PT ;  /* 0x0000005e0c00780c */ /* 0x000fc40003f64270 */
[C---:B------:R-:W-:Y:S01]  /*2cc50*/  IADD3 R76, P5, PT, R4.reuse, R76, RZ ;  /* 0x0000004c044c7210 */ /* 0x040fe20007fbe0ff */
[----:B------:R-:W4:Y:S01]  /*2cc60*/  LDL.LU R24, [R1+0xcec] ;  /* 0x000cec0001187983 */ /* 0x000f220000300800 */
[----:B------:R-:W-:Y:S02]  /*2cc70*/  PRMT R26, RZ, 0x7610, R26 ;  /* 0x00007610ff1a7816 */ /* 0x000fe4000000001a */
[----:B------:R-:W-:Y:S01]  /*2cc80*/  IADD3 R21, P6, PT, R4, R21, RZ ;  /* 0x0000001504157210 */ /* 0x000fe20007fde0ff */
[----:B------:R-:W-:Y:S04]  /*2cc90*/  STL [R1+0xce0], R76 ;  /* 0x000ce04c01007387 */ /* 0x000fe80000100800 */
[----:B---3--:R0:W-:Y:S02]  /*2cca0*/  STL [R1+0x54], R13 ;  /* 0x0000540d01007387 */ /* 0x0081e40000100800 */
[----:B------:R-:W-:-:S02]  /*2ccb0*/  @P3 IMAD.MOV.U32 R10, RZ, RZ, R76 ;  /* 0x000000ffff0a3224 */ /* 0x000fc400078e004c */
[----:B0-----:R-:W3:Y:S01]  /*2ccc0*/  LDL.LU R13, [R1+0xcf8] ;  /* 0x000cf800010d7983 */ /* 0x001ee20000300800 */
[----:B--2---:R-:W-:-:S05]  /*2ccd0*/  IMAD.X R11, R55, 0x1, R11, P5 ;  /* 0x00000001370b7824 */ /* 0x004fca00028e060b */
[----:B------:R0:W-:Y:S04]  /*2cce0*/  STL [R1+0xcdc], R11 ;  /* 0x000cdc0b01007387 */ /* 0x0001e80000100800 */
[----:B------:R0:W2:Y:S04]  /*2ccf0*/  @P3 LDG.E.U8 R26, desc[UR18][R10.64] ;  /* 0x000000120a1a3981 */ /* 0x0000a8000c1e1100 */
[----:B------:R-:W-:Y:S04]  /*2cd00*/  STL [R1+0xce8], R21 ;  /* 0x000ce81501007387 */ /* 0x000fe80000100800 */
[----:B------:R-:W3:Y:S01]  /*2cd10*/  LDL.LU R10, [R1+0xce4] ;  /* 0x000ce400010a7983 */ /* 0x000ee20000300800 */
[----:B------:R-:W-:Y:S01]  /*2cd20*/  ISETP.GT.AND P4, PT, R12, 0x5f, PT ;  /* 0x0000005f0c00780c */ /* 0x000fe20003f84270 */
[----:B0-----:R-:W-:Y:S01]  /*2cd30*/  IMAD.MOV.U32 R11, RZ, RZ, R21 ;  /* 0x000000ffff0b7224 */ /* 0x001fe200078e0015 */
[----:B------:R-:W-:Y:S01]  /*2cd40*/  IADD3 R19, P5, PT, R4, R19, RZ ;  /* 0x0000001304137210 */ /* 0x000fe20007fbe0ff */
[----:B------:R-:W4:Y:S04]  /*2cd50*/  LDL.LU R76, [R1+0xcf4] ;  /* 0x000cf400014c7983 */ /* 0x000f280000300800 */
[----:B------:R-:W-:Y:S01]  /*2cd60*/  STL [R1+0xcf0], R19 ;  /* 0x000cf01301007387 */ /* 0x000fe20000100800 */
[----:B------:R-:W-:-:S03]  /*2cd70*/  PRMT R27, RZ, 0x7610, R27 ;  /* 0x00007610ff1b7816 */ /* 0x000fc6000000001b */
[----:B--2---:R0:W-:Y:S01]  /*2cd80*/  STL [R1+0x50], R26 ;  /* 0x0000501a01007387 */ /* 0x0041e20000100800 */
[----:B---3--:R-:W-:-:S03]  /*2cd90*/  IMAD.X R10, R55, 0x1, R10, P6 ;  /* 0x00000001370a7824 */ /* 0x008fc600030e060a */
[----:B0-----:R-:W2:Y:S02]  /*2cda0*/  LDL.LU R26, [R1+0xd00] ;  /* 0x000d0000011a7983 */ /* 0x001ea40000300800 */
[-C--:B------:R-:W-:Y:S02]  /*2cdb0*/  @P4 LOP3.LUT R11, R11, R10.reuse, RZ, 0x3c, !PT ;  /* 0x0000000a0b0b4212 */ /* 0x080fe400078e3cff */
[----:B------:R-:W3:Y:S04]  /*2cdc0*/  LDL.LU R21, [R1+0xd08] ;  /* 0x000d080001157983 */ /* 0x000ee80000300800 */
[----:B------:R0:W-:Y:S02]  /*2cdd0*/  STL [R1+0xce4], R10 ;  /* 0x000ce40a01007387 */ /* 0x0001e40000100800 */
[----:B0-----:R-:W-:-:S04]  /*2cde0*/  @P4 LOP3.LUT R10, R11, R10, RZ, 0x3c, !PT ;  /* 0x0000000a0b0a4212 */ /* 0x001fc800078e3cff */
[----:B------:R-:W-:-:S05]  /*2cdf0*/  @P4 LOP3.LUT R11, R11, R10, RZ, 0x3c, !PT ;  /* 0x0000000a0b0b4212 */ /* 0x000fca00078e3cff */
[----:B------:R0:W3:Y:S01]  /*2ce00*/  @P4 LDG.E.U8 R27, desc[UR18][R10.64] ;  /* 0x000000120a1b4981 */ /* 0x0000e2000c1e1100 */
[C---:B------:R-:W-:Y:S02]  /*2ce10*/  ISETP.GT.AND P1, PT, R12.reuse, 0x60, PT ;  /* 0x000000600c00780c */ /* 0x040fe40003f24270 */
[----:B------:R-:W-:Y:S01]  /*2ce20*/  ISETP.GT.AND P3, PT, R12, 0x61, PT ;  /* 0x000000610c00780c */ /* 0x000fe20003f64270 */
[C---:B----4-:R-:W-:Y:S01]  /*2ce30*/  IMAD.X R24, R55.reuse, 0x1, R24, P5 ;  /* 0x0000000137187824 */ /* 0x050fe200028e0618 */
[----:B------:R-:W-:Y:S02]  /*2ce40*/  IADD3 R13, P5, PT, R4, R13, RZ ;  /* 0x0000000d040d7210 */ /* 0x000fe40007fbe0ff */
[----:B------:R-:W-:Y:S02]  /*2ce50*/  PRMT R47, RZ, 0x7610, R47 ;  /* 0x00007610ff2f7816 */ /* 0x000fe4000000002f */
[----:B------:R-:W-:Y:S01]  /*2ce60*/  STL [R1+0xcec], R24 ;  /* 0x000cec1801007387 */ /* 0x000fe20000100800 */
[----:B------:R-:W-:-:S04]  /*2ce70*/  IMAD.X R76, R55, 0x1, R76, P5 ;  /* 0x00000001374c7824 */ /* 0x000fc800028e064c */
[----:B0-----:R-:W-:Y:S02]  /*2ce80*/  @P1 IMAD.MOV.U32 R10, RZ, RZ, R19 ;  /* 0x000000ffff0a1224 */ /* 0x001fe400078e0013 */
[----:B------:R-:W-:Y:S01]  /*2ce90*/  @P1 IMAD.MOV.U32 R11, RZ, RZ, R24 ;  /* 0x000000ffff0b1224 */ /* 0x000fe200078e0018 */
[----:B------:R-:W-:-:S04]  /*2cea0*/  PRMT R57, RZ, 0x7610, R57 ;  /* 0x00007610ff397816 */ /* 0x000fc80000000039 */
[----:B------:R0:W4:Y:S02]  /*2ceb0*/  @P1 LDG.E.U8 R47, desc[UR18][R10.64] ;  /* 0x000000120a2f1981 */ /* 0x000124000c1e1100 */
[----:B0-----:R-:W-:Y:S02]  /*2cec0*/  @P3 IMAD.MOV.U32 R10, RZ, RZ, R13 ;  /* 0x000000ffff0a3224 */ /* 0x001fe400078e000d */
[----:B------:R-:W-:-:S05]  /*2ced0*/  @P3 IMAD.MOV.U32 R11, RZ, RZ, R76 ;  /* 0x000000ffff0b3224 */ /* 0x000fca00078e004c */
[----:B------:R0:W4:Y:S01]  /*2cee0*/  @P3 LDG.E.U8 R57, desc[UR18][R10.64] ;  /* 0x000000120a393981 */ /* 0x000122000c1e1100 */
[C---:B--2---:R-:W-:Y:S02]  /*2cef0*/  IADD3 R26, P6, PT, R4.reuse, R26, RZ ;  /* 0x0000001a041a7210 */ /* 0x044fe40007fde0ff */
[----:B---3--:R-:W-:Y:S01]  /*2cf00*/  IADD3 R21, P5, PT, R4, R21, RZ ;  /* 0x0000001504157210 */ /* 0x008fe20007fbe0ff */
[----:B------:R1:W-:Y:S04]  /*2cf10*/  STL [R1+0x4c], R27 ;  /* 0x00004c1b01007387 */ /* 0x0003e80000100800 */
        /* <DEDUP_REMOVED lines=186> */
[----:B------:R-:W-:-:S04]  /*2dac0*/  IMAD.X R64, R55, 0x1, R64, P5 ;  /* 0x0000000137407824 */ /* 0x000fc800028e0640 */
[----:B0-----:R-:W-:Y:S02]  /*2dad0*/  IMAD.MOV.U32 R10, RZ, RZ, R64 ;  /* 0x000000ffff0a7224 */ /* 0x001fe400078e0040 */
[----:B------:R-:W-:-:S06]  /*2dae0*/  IMAD.MOV.U32 R11, RZ, RZ, R17 ;  /* 0x000000ffff0b7224 */ /* 0x000fcc00078e0011 */
[----:B------:R-:W-:-:S04]  /*2daf0*/  @P1 LOP3.LUT R11, R11, R10, RZ, 0x3c, !PT ;  /* 0x0000000a0b0b1212 */ /* 0x000fc800078e3cff */
[C---:B------:R-:W-:Y:S02]  /*2db00*/  @P1 LOP3.LUT R10, R11.reuse, R10, RZ, 0x3c, !PT ;  /* 0x0000000a0b0a1212 */ /* 0x040fe400078e3cff */
[----:B------:R-:W-:Y:S01]  /*2db10*/  PRMT R14, RZ, 0x7610, R14 ;  /* 0x00007610ff0e7816 */ /* 0x000fe2000000000e */
[----:B------:R-:W-:Y:S01]  /*2db20*/  STL [R1+0x26c], R64 ;  /* 0x00026c4001007387 */ /* 0x000fe20000100800 */
[----:B------:R-:W-:-:S05]  /*2db30*/  @P1 LOP3.LUT R11, R11, R10, RZ, 0x3c, !PT ;  /* 0x0000000a0b0b1212 */ /* 0x000fca00078e3cff */
[----:B------:R0:W3:Y:S04]  /*2db40*/  @P1 LDG.E.U8 R14, desc[UR18][R10.64] ;  /* 0x000000120a0e1981 */ /* 0x0000e8000c1e1100 */
[----:B--2---:R1:W-:Y:S04]  /*2db50*/  STL [R1+0x10], R68 ;  /* 0x0000104401007387 */ /* 0x0043e80000100800 */
[----:B-1----:R-:W2:Y:S04]  /*2db60*/  LDL.LU R68, [R1+0x14c8] ;  /* 0x0014c80001447983 */ /* 0x002ea80000300800 */
[----:B------:R-:W2:Y:S04]  /*2db70*/  LDL.LU R64, [R1+0x14c4] ;  /* 0x0014c40001407983 */ /* 0x000ea80000300800 */
[----:B------:R-:W2:Y:S04]  /*2db80*/  LDL.LU R17, [R1+0xd6c] ;  /* 0x000d6c0001117983 */ /* 0x000ea80000300800 */
[----:B------:R-:W2:Y:S01]  /*2db90*/  LDL.LU R10, [R1+0xd5c] ;  /* 0x000d5c00010a7983 */ /* 0x000ea20000300800 */
[----:B------:R-:W-:-:S02]  /*2dba0*/  ISETP.GT.AND P3, PT, R12, 0x70, PT ;  /* 0x000000700c00780c */ /* 0x000fc40003f64270 */
[----:B------:R-:W-:-:S05]  /*2dbb0*/  IADD3 R13, P5, PT, R4, R13, RZ ;  /* 0x0000000d040d7210 */ /* 0x000fca0007fbe0ff */
[----:B0-----:R-:W-:Y:S01]  /*2dbc0*/  IMAD.MOV.U32 R11, RZ, RZ, R13 ;  /* 0x000000ffff0b7224 */ /* 0x001fe200078e000d */
[----:B------:R-:W-:Y:S04]  /*2dbd0*/  STL [R1+0xd60], R13 ;  /* 0x000d600d01007387 */ /* 0x000fe80000100800 */
[----:B---3--:R0:W-:Y:S01]  /*2dbe0*/  STL [R1+0xc], R14 ;  /* 0x00000c0e01007387 */ /* 0x0081e20000100800 */
[----:B------:R-:W-:-:S03]  /*2dbf0*/  PRMT R52, RZ, 0x7610, R52 ;  /* 0x00007610ff347816 */ /* 0x000fc60000000034 */
[----:B0-----:R-:W3:Y:S04]  /*2dc00*/  LDL.LU R14, [R1+0xd78] ;  /* 0x000d7800010e7983 */ /* 0x001ee80000300800 */
[----:B------:R-:W3:Y:S01]  /*2dc10*/  LDL.LU R13, [R1+0xd80] ;  /* 0x000d8000010d7983 */ /* 0x000ee20000300800 */
[----:B--2---:R-:W-:-:S05]  /*2dc20*/  IMAD.X R10, R55, 0x1, R10, P5 ;  /* 0x00000001370a7824 */ /* 0x004fca00028e060a */
[-C--:B------:R-:W-:Y:S01]  /*2dc30*/  @P3 LOP3.LUT R11, R11, R10.reuse, RZ, 0x3c, !PT ;  /* 0x0000000a0b0b3212 */ /* 0x080fe200078e3cff */
[----:B------:R0:W-:Y:S03]  /*2dc40*/  STL [R1+0xd5c], R10 ;  /* 0x000d5c0a01007387 */ /* 0x0001e60000100800 */
[----:B0-----:R-:W-:-:S04]  /*2dc50*/  @P3 LOP3.LUT R10, R11, R10, RZ, 0x3c, !PT ;  /* 0x0000000a0b0a3212 */ /* 0x001fc800078e3cff */
[----:B------:R-:W-:-:S05]  /*2dc60*/  @P3 LOP3.LUT R11, R11, R10, RZ, 0x3c, !PT ;  /* 0x0000000a0b0b3212 */ /* 0x000fca00078e3cff */
[----:B------:R0:W2:Y:S04]  /*2dc70*/  @P3 LDG.E.U8 R52, desc[UR18][R10.64] ;  /* 0x000000120a343981 */ /* 0x0000a8000c1e1100 */
[----:B------:R-:W2:Y:S01]  /*2dc80*/  LDL.LU R11, [R1+0xd64] ;  /* 0x000d6400010b7983 */ /* 0x000ea20000300800 */
[C---:B------:R-:W-:Y:S02]  /*2dc90*/  ISETP.GT.AND P4, PT, R12.reuse, 0x71, PT ;  /* 0x000000710c00780c */ /* 0x040fe40003f84270 */
[----:B------:R-:W-:Y:S02]  /*2dca0*/  ISETP.GT.AND P1, PT, R12, 0x72, PT ;  /* 0x000000720c00780c */ /* 0x000fe40003f24270 */
[C---:B------:R-:W-:Y:S02]  /*2dcb0*/  IADD3 R60, P6, PT, R4.reuse, R60, RZ ;  /* 0x0000003c043c7210 */ /* 0x040fe40007fde0ff */
[----:B------:R-:W-:-:S02]  /*2dcc0*/  IADD3 R16, P5, PT, R4, R16, RZ ;  /* 0x0000001004107210 */ /* 0x000fc40007fbe0ff */
[----:B------:R-:W-:Y:S01]  /*2dcd0*/  PRMT R56, RZ, 0x7610, R56 ;  /* 0x00007610ff387816 */ /* 0x000fe20000000038 */
[----:B------:R1:W-:Y:S02]  /*2dce0*/  STL [R1+0xd68], R60 ;  /* 0x000d683c01007387 */ /* 0x0003e40000100800 */
[C---:B------:R-:W-:Y:S02]  /*2dcf0*/  IMAD.X R17, R55.reuse, 0x1, R17, P5 ;  /* 0x0000000137117824 */ /* 0x040fe400028e0611 */
[----:B0-----:R-:W-:Y:S01]  /*2dd00*/  @P4 IMAD.MOV.U32 R10, RZ, RZ, R60 ;  /* 0x000000ffff0a4224 */ /* 0x001fe200078e003c */
[----:B------:R-:W-:Y:S01]  /*2dd10*/  STL [R1+0xd70], R16 ;  /* 0x000d701001007387 */ /* 0x000fe20000100800 */
[----:B------:R-:W-:Y:S01]  /*2dd20*/  PRMT R15, RZ, 0x7610, R15 ;  /* 0x00007610ff0f7816 */ /* 0x000fe2000000000f */
[----:B--2---:R-:W-:-:S05]  /*2dd30*/  IMAD.X R11, R55, 0x1, R11, P6 ;  /* 0x00000001370b7824 */ /* 0x004fca00030e060b */
[----:B------:R0:W-:Y:S04]  /*2dd40*/  STL [R1+0xd64], R11 ;  /* 0x000d640b01007387 */ /* 0x0001e80000100800 */
[----:B------:R2:W3:Y:S04]  /*2dd50*/  @P4 LDG.E.U8 R56, desc[UR18][R10.64] ;  /* 0x000000120a384981 */ /* 0x0004e8000c1e1100 */
[----:B-1----:R-:W4:Y:S01]  /*2dd60*/  LDL.LU R60, [R1+0x14c0] ;  /* 0x0014c000013c7983 */ /* 0x002f220000300800 */
[----:B--2---:R-:W-:Y:S02]  /*2dd70*/  @P1 IMAD.MOV.U32 R10, RZ, RZ, R16 ;  /* 0x000000ffff0a1224 */ /* 0x004fe400078e0010 */
[----:B0-----:R-:W-:-:S05]  /*2dd80*/  @P1 IMAD.MOV.U32 R11, RZ, RZ, R17 ;  /* 0x000000ffff0b1224 */ /* 0x001fca00078e0011 */
[----:B------:R-:W2:Y:S04]  /*2dd90*/  @P1 LDG.E.U8 R15, desc[UR18][R10.64] ;  /* 0x000000120a0f1981 */ /* 0x000ea8000c1e1100 */
[----:B------:R-:W-:Y:S04]  /*2dda0*/  STL [R1+0xd6c], R17 ;  /* 0x000d6c1101007387 */ /* 0x000fe80000100800 */
[----:B---3--:R0:W-:Y:S04]  /*2ddb0*/  STL [R1+0x4], R56 ;  /* 0x0000043801007387 */ /* 0x0081e80000100800 */
[----:B0-----:R-:W3:Y:S04]  /*2ddc0*/  LDL.LU R56, [R1+0x14bc] ;  /* 0x0014bc0001387983 */ /* 0x001ee80000300800 */
[----:B------:R-:W3:Y:S04]  /*2ddd0*/  LDL.LU R17, [R1+0x14b8] ;  /* 0x0014b80001117983 */ /* 0x000ee80000300800 */
[----:B------:R-:W3:Y:S04]  /*2dde0*/  LDL.LU R16, [R1+0x14b4] ;  /* 0x0014b40001107983 */ /* 0x000ee80000300800 */
[----:B--2---:R0:W-:Y:S04]  /*2ddf0*/  STL [R1], R15 ;  /* 0x0000000f01007387 */ /* 0x0041e80000100800 */
[----:B0-----:R-:W2:Y:S04]  /*2de00*/  LDL.LU R15, [R1+0x14b0] ;  /* 0x0014b000010f7983 */ /* 0x001ea80000300800 */
[----:B------:R-:W2:Y:S01]  /*2de10*/  LDL.LU R11, [R1+0xd74] ;  /* 0x000d7400010b7983 */ /* 0x000ea20000300800 */
[----:B------:R-:W-:-:S02]  /*2de20*/  ISETP.GT.AND P3, PT, R12, 0x73, PT ;  /* 0x000000730c00780c */ /* 0x000fc40003f64270 */
[----:B------:R-:W-:Y:S02]  /*2de30*/  IADD3 R14, P4, PT, R4, R14, RZ ;  /* 0x0000000e040e7210 */ /* 0x000fe40007f9e0ff */
[----:B------:R-:W-:-:S03]  /*2de40*/  PRMT R93, RZ, 0x7610, R93 ;  /* 0x00007610ff5d7816 */ /* 0x000fc6000000005d */
[----:B------:R0:W-:Y:S06]  /*2de50*/  STL [R1+0xd78], R14 ;  /* 0x000d780e01007387 */ /* 0x0001ec0000100800 */
[----:B------:R-:W-:Y:S02]  /*2de60*/  @P3 IMAD.MOV.U32 R10, RZ, RZ, R14 ;  /* 0x000000ffff0a3224 */ /* 0x000fe400078e000e */
[----:B--2---:R-:W-:-:S05]  /*2de70*/  IMAD.X R11, R55, 0x1, R11, P4 ;  /* 0x00000001370b7824 */ /* 0x004fca00020e060b */
[----:B------:R1:W-:Y:S04]  /*2de80*/  STL [R1+0xd74], R11 ;  /* 0x000d740b01007387 */ /* 0x0003e80000100800 */
[----:B0-----:R-:W2:Y:S04]  /*2de90*/  LDL.LU R14, [R1+0x14ac] ;  /* 0x0014ac00010e7983 */ /* 0x001ea80000300800 */
[----:B------:R0:W2:Y:S04]  /*2dea0*/  @P3 LDG.E.U8 R93, desc[UR18][R10.64] ;  /* 0x000000120a5d3981 */ /* 0x0000a8000c1e1100 */
[----:B-1----:R-:W2:Y:S01]  /*2deb0*/  LDL.LU R11, [R1+0xd7c] ;  /* 0x000d7c00010b7983 */ /* 0x002ea20000300800 */
[----:B------:R-:W-:-:S02]  /*2dec0*/  ISETP.GT.AND P5, PT, R12, 0x74, PT ;  /* 0x000000740c00780c */ /* 0x000fc40003fa4270 */
[----:B------:R-:W-:Y:S02]  /*2ded0*/  IADD3 R13, P1, PT, R4, R13, RZ ;  /* 0x0000000d040d7210 */ /* 0x000fe40007f3e0ff */
[----:B------:R-:W-:-:S03]  /*2dee0*/  PRMT R91, RZ, 0x7610, R91 ;  /* 0x00007610ff5b7816 */ /* 0x000fc6000000005b */
[----:B------:R1:W-:Y:S06]  /*2def0*/  STL [R1+0xd80], R13 ;  /* 0x000d800d01007387 */ /* 0x0003ec0000100800 */
[----:B0-----:R-:W-:Y:S02]  /*2df00*/  @P5 IMAD.MOV.U32 R10, RZ, RZ, R13 ;  /* 0x000000ffff0a5224 */ /* 0x001fe400078e000d */
[----:B--2---:R-:W-:-:S05]  /*2df10*/  IMAD.X R11, R55, 0x1, R11, P1 ;  /* 0x00000001370b7824 */ /* 0x004fca00008e060b */
[----:B------:R0:W-:Y:S04]  /*2df20*/  STL [R1+0xd7c], R11 ;  /* 0x000d7c0b01007387 */ /* 0x0001e80000100800 */
[----:B-1----:R-:W2:Y:S04]  /*2df30*/  LDL.LU R13, [R1+0x14a8] ;  /* 0x0014a800010d7983 */ /* 0x002ea80000300800 */
[----:B------:R-:W2:Y:S04]  /*2df40*/  @P5 LDG.E.U8 R91, desc[UR18][R10.64] ;  /* 0x000000120a5b5981 */ /* 0x000ea8000c1e1100 */
[----:B------:R-:W3:Y:S04]  /*2df50*/  LDL.LU R10, [R1+0xd84] ;  /* 0x000d8400010a7983 */ /* 0x000ee80000300800 */
[----:B0-----:R-:W3:Y:S01]  /*2df60*/  LDL.LU R11, [R1+0xd88] ;  /* 0x000d8800010b7983 */ /* 0x001ee20000300800 */
[----:B------:R-:W-:-:S02]  /*2df70*/  ISETP.GT.AND P3, PT, R12, 0x75, PT ;  /* 0x000000750c00780c */ /* 0x000fc40003f64270 */
[----:B------:R-:W-:Y:S01]  /*2df80*/  PRMT R90, RZ, 0x7610, R90 ;  /* 0x00007610ff5a7816 */ /* 0x000fe2000000005a */
[----:B--2---:R0:W-:Y:S01]  /*2df90*/  STL [R1+0x1458], R91 ;  /* 0x0014585b01007387 */ /* 0x0041e20000100800 */
[----:B---3--:R-:W-:Y:S01]  /*2dfa0*/  IADD3 R11, P1, PT, R4, R11, RZ ;  /* 0x0000000b040b7210 */ /* 0x008fe20007f3e0ff */
[----:B0-----:R-:W-:Y:S02]  /*2dfb0*/  IMAD.MOV.U32 R91, RZ, RZ, R44 ;  /* 0x000000ffff5b7224 */ /* 0x001fe400078e002c */
[----:B------:R-:W2:Y:S02]  /*2dfc0*/  LDL.LU R44, [R1+0x14a4] ;  /* 0x0014a400012c7983 */ /* 0x000ea40000300800 */
[----:B------:R-:W-:Y:S02]  /*2dfd0*/  IMAD.X R10, R55, 0x1, R10, P1 ;  /* 0x00000001370a7824 */ /* 0x000fe400008e060a */
[----:B------:R0:W-:Y:S04]  /*2dfe0*/  STL [R1+0xd88], R11 ;  /* 0x000d880b01007387 */ /* 0x0001e80000100800 */
[----:B------:R1:W-:Y:S01]  /*2dff0*/  STL [R1+0xd84], R10 ;  /* 0x000d840a01007387 */ /* 0x0003e20000100800 */
[----:B0-----:R-:W-:-:S04]  /*2e000*/  @P3 LOP3.LUT R11, R11, R10, RZ, 0x3c, !PT ;  /* 0x0000000a0b0b3212 */ /* 0x001fc800078e3cff */
[----:B-1----:R-:W-:-:S04]  /*2e010*/  @P3 LOP3.LUT R10, R11, R10, RZ, 0x3c, !PT ;  /* 0x0000000a0b0a3212 */ /* 0x002fc800078e3cff */
[----:B------:R-:W-:-:S05]  /*2e020*/  @P3 LOP3.LUT R11, R11, R10, RZ, 0x3c, !PT ;  /* 0x0000000a0b0b3212 */ /* 0x000fca00078e3cff */
[----:B------:R0:W3:Y:S04]  /*2e030*/  @P3 LDG.E.U8 R90, desc[UR18][R10.64] ;  /* 0x000000120a5a3981 */ /* 0x0000e8000c1e1100 */
[----:B------:R-:W2:Y:S04]  /*2e040*/  LDL.LU R10, [R1+0xd8c] ;  /* 0x000d8c00010a7983 */ /* 0x000ea80000300800 */
[----:B------:R-:W0:Y:S01]  /*2e050*/  LDL.LU R11, [R1+0xd90] ;  /* 0x000d9000010b7983 */ /* 0x000e220000300800 */
[----:B------:R-:W-:Y:S02]  /*2e060*/  ISETP.GT.AND P3, PT, R12, 0x76, PT ;  /* 0x000000760c00780c */ /* 0x000fe40003f64270 */
[----:B------:R-:W-:-:S02]  /*2e070*/  PRMT R89, RZ, 0x7610, R89 ;  /* 0x00007610ff597816 */ /* 0x000fc40000000059 */
[----:B0-----:R-:W-:-:S05]  /*2e080*/  IADD3 R11, P1, PT, R4, R11, RZ ;  /* 0x0000000b040b7210 */ /* 0x001fca0007f3e0ff */
[----:B--2---:R-:W-:Y:S01]  /*2e090*/  IMAD.X R10, R55, 0x1, R10, P1 ;  /* 0x00000001370a7824 */ /* 0x004fe200008e060a */
[----:B------:R0:W-:Y:S04]  /*2e0a0*/  STL [R1+0xd90], R11 ;  /* 0x000d900b01007387 */ /* 0x0001e80000100800 */
[----:B------:R1:W-:Y:S01]  /*2e0b0*/  STL [R1+0xd8c], R10 ;  /* 0x000d8c0a01007387 */ /* 0x0003e20000100800 */
[----:B0-----:R-:W-:-:S04]  /*2e0c0*/  @P3 LOP3.LUT R11, R11, R10, RZ, 0x3c, !PT ;  /* 0x0000000a0b0b3212 */ /* 0x001fc800078e3cff */
[----:B-1----:R-:W-:-:S04]  /*2e0d0*/  @P3 LOP3.LUT R10, R11, R10, RZ, 0x3c, !PT ;  /* 0x0000000a0b0a3212 */ /* 0x002fc800078e3cff */
[----:B------:R-:W-:-:S05]  /*2e0e0*/  @P3 LOP3.LUT R11, R11, R10, RZ, 0x3c, !PT ;  /* 0x0000000a0b0b3212 */ /* 0x000fca00078e3cff */
[----:B------:R-:W2:Y:S04]  /*2e0f0*/  @P3 LDG.E.U8 R89, desc[UR18][R10.64] ;  /* 0x000000120a593981 */ /* 0x000ea8000c1e1100 */
[----:B------:R-:W3:Y:S04]  /*2e100*/  LDL.LU R10, [R1+0x274] ;  /* 0x00027400010a7983 */ /* 0x000ee80000300800 */
[----:B------:R-:W3:Y:S01]  /*2e110*/  LDL.LU R11, [R1+0x278] ;  /* 0x00027800010b7983 */ /* 0x000ee20000300800 */
[----:B------:R-:W-:Y:S02]  /*2e120*/  ISETP.GT.AND P3, PT, R12, 0x77, PT ;  /* 0x000000770c00780c */ /* 0x000fe40003f64270 */
[----:B------:R-:W-:Y:S01]  /*2e130*/  PRMT R88, RZ, 0x7610, R88 ;  /* 0x00007610ff587816 */ /* 0x000fe20000000058 */
[----:B--2---:R0:W-:Y:S01]  /*2e140*/  STL [R1+0x1420], R89 ;  /* 0x0014205901007387 */ /* 0x0041e20000100800 */
[----:B---3--:R-:W-:Y:S01]  /*2e150*/  IADD3 R11, P1, PT, R4, R11, RZ ;  /* 0x0000000b040b7210 */ /* 0x008fe20007f3e0ff */
[----:B0-----:R-:W-:-:S02]  /*2e160*/  IMAD.MOV.U32 R89, RZ, RZ, R48 ;  /* 0x000000ffff597224 */ /* 0x001fc400078e0030 */
[----:B------:R-:W2:Y:S02]  /*2e170*/  LDL.LU R48, [R1+0x14a0] ;  /* 0x0014a00001307983 */ /* 0x000ea40000300800 */
[----:B------:R-:W-:Y:S02]  /*2e180*/  IMAD.X R10, R55, 0x1, R10, P1 ;  /* 0x00000001370a7824 */ /* 0x000fe400008e060a */
[----:B------:R0:W-:Y:S04]  /*2e190*/  STL [R1+0x278], R11 ;  /* 0x0002780b01007387 */ /* 0x0001e80000100800 */
[----:B------:R1:W-:Y:S01]  /*2e1a0*/  STL [R1+0x274], R10 ;  /* 0x0002740a01007387 */ /* 0x0003e20000100800 */
[----:B0-----:R-:W-:-:S04]  /*2e1b0*/  @P3 LOP3.LUT R11, R11, R10, RZ, 0x3c, !PT ;  /* 0x0000000a0b0b3212 */ /* 0x001fc800078e3cff */
[----:B-1----:R-:W-:-:S04]  /*2e1c0*/  @P3 LOP3.LUT R10, R11, R10, RZ, 0x3c, !PT ;  /* 0x0000000a0b0a3212 */ /* 0x002fc800078e3cff */
[----:B------:R-:W-:-:S05]  /*2e1d0*/  @P3 LOP3.LUT R11, R11, R10, RZ, 0x3c, !PT ;  /* 0x0000000a0b0b3212 */ /* 0x000fca00078e3cff */
[----:B------:R-:W3:Y:S04]  /*2e1e0*/  @P3 LDG.E.U8 R88, desc[UR18][R10.64] ;  /* 0x000000120a583981 */ /* 0x000ee8000c1e1100 */
[----:B------:R-:W2:Y:S04]  /*2e1f0*/  LDL.LU R10, [R1+0xd94] ;  /* 0x000d9400010a7983 */ /* 0x000ea80000300800 */
[----:B------:R-:W2:Y:S01]  /*2e200*/  LDL.LU R11, [R1+0xd98] ;  /* 0x000d9800010b7983 */ /* 0x000ea20000300800 */
[----:B------:R-:W-:Y:S02]  /*2e210*/  ISETP.GT.AND P3, PT, R12, 0x78, PT ;  /* 0x000000780c00780c */ /* 0x000fe40003f64270 */
[----:B------:R-:W-:Y:S01]  /*2e220*/  PRMT R87, RZ, 0x7610, R87 ;  /* 0x00007610ff577816 */ /* 0x000fe20000000057 */
[----:B---3--:R0:W-:Y:S01]  /*2e230*/  STL [R1+0x13f8], R88 ;  /* 0x0013f85801007387 */ /* 0x0081e20000100800 */
[----:B--2---:R-:W-:Y:S01]  /*2e240*/  IADD3 R11, P1, PT, R4, R11, RZ ;  /* 0x0000000b040b7210 */ /* 0x004fe20007f3e0ff */
        /* <DEDUP_REMOVED lines=20> */
[----:B------:R0:W2:Y:S04]  /*2e390*/  @P3 LDG.E.U8 R86, desc[UR18][R10.64] ;  /* 0x000000120a563981 */ /* 0x0000a8000c1e1100 */
        /* <DEDUP_REMOVED lines=74> */
[----:B------:R0:W3:Y:S02]  /*2e840*/  @P3 LDG.E.U8 R80, desc[UR18][R10.64] ;  /* 0x000000120a503981 */ /* 0x0000e4000c1e1100 */
[----:B0-----:R-:W-:Y:S02]  /*2e850*/  IMAD.MOV.U32 R10, RZ, RZ, R53 ;  /* 0x000000ffff0a7224 */ /* 0x001fe400078e0035 */
[----:B------:R-:W2:Y:S01]  /*2e860*/  LDL.LU R53, [R1+0x1494] ;  /* 0x0014940001357983 */ /* 0x000ea20000300800 */
[----:B------:R-:W-:Y:S01]  /*2e870*/  IADD3 R2, P3, PT, R4, R2, RZ ;  /* 0x0000000204027210 */ /* 0x000fe20007f7e0ff */
[----:B------:R-:W-:-:S04]  /*2e880*/  IMAD.MOV.U32 R11, RZ, RZ, R0 ;  /* 0x000000ffff0b7224 */ /* 0x000fc800078e0000 */
[----:B------:R-:W-:Y:S01]  /*2e890*/  IMAD.X R3, R55, 0x1, R3, P3 ;  /* 0x0000000137037824 */ /* 0x000fe200018e0603 */
[----:B------:R-:W0:Y:S01]  /*2e8a0*/  S2R R0, SR_TID.X ;  /* 0x0000000000007919 */ /* 0x000e220000002100 */
[----:B---3--:R1:W-:Y:S04]  /*2e8b0*/  STL [R1+0x13fc], R80 ;  /* 0x0013fc5001007387 */ /* 0x0083e80000100800 */
        /* <DEDUP_REMOVED lines=14> */
[----:B-1----:R-:W-:-:S03]  /*2e9a0*/  IMAD.MOV.U32 R80, RZ, RZ, R11 ;  /* 0x000000ffff507224 */ /* 0x002fc600078e000b */
[----:B------:R-:W-:Y:S04]  /*2e9b0*/  STL [R1+0x13e8], R4 ;  /* 0x0013e80401007387 */ /* 0x000fe80000100800 */
[----:B------:R-:W-:Y:S04]  /*2e9c0*/  STL [R1+0x13f4], R4 ;  /* 0x0013f40401007387 */ /* 0x000fe80000100800 */
[----:B------:R1:W-:Y:S04]  /*2e9d0*/  STL [R1+0x1400], R4 ;  /* 0x0014000401007387 */ /* 0x0003e80000100800 */
[----:B------:R-:W3:Y:S04]  /*2e9e0*/  LDL.LU R55, [R1+0x1490] ;  /* 0x0014900001377983 */ /* 0x000ee80000300800 */
[----:B------:R-:W2:Y:S01]  /*2e9f0*/  LDL.LU R11, [R1+0x284] ;  /* 0x00028400010b7983 */ /* 0x000ea20000300800 */
[----:B-1----:R-:W-:-:S03]  /*2ea00*/  IMAD.MOV.U32 R4, RZ, RZ, R10 ;  /* 0x000000ffff047224 */ /* 0x002fc600078e000a */
[----:B------:R-:W2:Y:S01]  /*2ea10*/  LDL.LU R10, [R1+0x288] ;  /* 0x00028800010a7983 */ /* 0x000ea20000300800 */
[----:B------:R-:W-:Y:S02]  /*2ea20*/  ISETP.GT.AND P4, PT, R12, RZ, PT ;  /* 0x000000ff0c00720c */ /* 0x000fe40003f84270 */
[----:B------:R-:W-:Y:S01]  /*2ea30*/  PRMT R54, RZ, 0x7610, R54 ;  /* 0x00007610ff367816 */ /* 0x000fe20000000036 */
[----:B------:R-:W-:Y:S04]  /*2ea40*/  STL [R1+0x12c8], R2 ;  /* 0x0012c80201007387 */ /* 0x000fe80000100800 */
[----:B------:R-:W-:Y:S06]  /*2ea50*/  STL [R1+0x1310], R2 ;  /* 0x0013100201007387 */ /* 0x000fec0000100800 */
[----:B------:R1:W3:Y:S04]  /*2ea60*/  @P4 LDG.E.U8 R54, desc[UR18][R2.64] ;  /* 0x0000001202364981 */ /* 0x0002e8000c1e1100 */
[----:B------:R-:W-:Y:S01]  /*2ea70*/  STL [R1+0x1318], R2 ;  /* 0x0013180201007387 */ /* 0x000fe20000100800 */
[----:B0-----:R-:W-:Y:S01]  /*2ea80*/  LOP3.LUT R0, R0, 0x7f, RZ, 0xc0, !PT ;  /* 0x0000007f00007812 */ /* 0x001fe200078ec0ff */
[----:B------:R-:W-:Y:S03]  /*2ea90*/  BAR.SYNC.DEFER_BLOCKING 0x0 ;  /* 0x0000000000007b1d */ /* 0x000fe60000010000 */
[----:B------:R-:W-:-:S03]  /*2eaa0*/  ISETP.GE.AND P1, PT, R0, R12, PT ;  /* 0x0000000c0000720c */ /* 0x000fc60003f26270 */
[----:B------:R-:W-:Y:S04]  /*2eab0*/  STL [R1+0x1380], R2 ;  /* 0x0013800201007387 */ /* 0x000fe80000100800 */
[----:B------:R-:W-:Y:S04]  /*2eac0*/  STL [R1+0x13a8], R2 ;  /* 0x0013a80201007387 */ /* 0x000fe80000100800 */
[----:B------:R-:W-:Y:S04]  /*2ead0*/  STL [R1+0x13b0], R2 ;  /* 0x0013b00201007387 */ /* 0x000fe80000100800 */
[----:B------:R-:W-:Y:S04]  /*2eae0*/  STL [R1+0x13d8], R2 ;  /* 0x0013d80201007387 */ /* 0x000fe80000100800 */
[----:B------:R1:W-:Y:S01]  /*2eaf0*/  STL [R1+0x13e0], R2 ;  /* 0x0013e00201007387 */ /* 0x0003e20000100800 */
[----:B------:R-:W-:Y:S01]  /*2eb00*/  PRMT R78, RZ, 0x7610, R78 ;  /* 0x00007610ff4e7816 */ /* 0x000fe2000000004e */
[----:B-1----:R-:W-:-:S02]  /*2eb10*/  IMAD.MOV.U32 R2, RZ, RZ, R57 ;  /* 0x000000ffff027224 */ /* 0x002fc400078e0039 */
[----:B------:R-:W3:Y:S04]  /*2eb20*/  LDL.LU R57, [R1+0x148c] ;  /* 0x00148c0001397983 */ /* 0x000ee80000300800 */
        /* <DEDUP_REMOVED lines=9> */
[----:B------:R0:W-:Y:S02]  /*2ebc0*/  STL [R1+0x1404], R3 ;  /* 0x0014040301007387 */ /* 0x0001e40000100800 */
[----:B0-----:R-:W-:-:S02]  /*2ebd0*/  IMAD.MOV.U32 R3, RZ, RZ, R59 ;  /* 0x000000ffff037224 */ /* 0x001fc400078e003b */
[----:B------:R-:W3:Y:S01]  /*2ebe0*/  LDL.LU R59, [R1+0x1488] ;  /* 0x00148800013b7983 */ /* 0x000ee20000300800 */
[----:B--2---:R-:W-:-:S05]  /*2ebf0*/  IADD3 R10, P3, PT, R5, R10, RZ ;  /* 0x0000000a050a7210 */ /* 0x004fca0007f7e0ff */
[----:B------:R-:W-:Y:S01]  /*2ec00*/  IMAD.X R11, R6, 0x1, R11, P3 ;  /* 0x00000001060b7824 */ /* 0x000fe200018e060b */
[----:B------:R0:W-:Y:S04]  /*2ec10*/  STL [R1+0x288], R10 ;  /* 0x0002880a01007387 */ /* 0x0001e80000100800 */
[----:B------:R1:W-:Y:S04]  /*2ec20*/  STL [R1+0x284], R11 ;  /* 0x0002840b01007387 */ /* 0x0003e80000100800 */
[----:B------:R-:W2:Y:S04]  /*2ec30*/  @!P1 LDG.E.U8 R78, desc[UR18][R10.64] ;  /* 0x000000120a4e9981 */ /* 0x000ea8000c1e1100 */
[----:B0-----:R-:W3:Y:S04]  /*2ec40*/  LDL.LU R10, [R1+0x2c4] ;  /* 0x0002c400010a7983 */ /* 0x001ee80000300800 */
[----:B-1----:R-:W3:Y:S01]  /*2ec50*/  LDL.LU R11, [R1+0x2c8] ;  /* 0x0002c800010b7983 */ /* 0x002ee20000300800 */
[----:B------:R-:W-:-:S03]  /*2ec60*/  PRMT R74, RZ, 0x7610, R74 ;  /* 0x00007610ff4a7816 */ /* 0x000fc6000000004a */
[----:B--2---:R0:W-:Y:S01]  /*2ec70*/  STL [R1+0x1408], R78 ;  /* 0x0014084e01007387 */ /* 0x0041e20000100800 */
[----:B---3--:R-:W-:Y:S01]  /*2ec80*/  IADD3 R11, P3, PT, R5, R11, RZ ;  /* 0x0000000b050b7210 */ /* 0x008fe20007f7e0ff */
[----:B0-----:R-:W-:Y:S02]  /*2ec90*/  IMAD.MOV.U32 R78, RZ, RZ, R61 ;  /* 0x000000ffff4e7224 */ /* 0x001fe400078e003d */
[----:B------:R-:W2:Y:S02]  /*2eca0*/  LDL.LU R61, [R1+0x1484] ;  /* 0x00148400013d7983 */ /* 0x000ea40000300800 */
[----:B------:R-:W-:Y:S02]  /*2ecb0*/  IMAD.X R10, R6, 0x1, R10, P3 ;  /* 0x00000001060a7824 */ /* 0x000fe400018e060a */
[----:B------:R0:W-:Y:S04]  /*2ecc0*/  STL [R1+0x2c8], R11 ;  /* 0x0002c80b01007387 */ /* 0x0001e80000100800 */
[----:B------:R1:W-:Y:S01]  /*2ecd0*/  STL [R1+0x2c4], R10 ;  /* 0x0002c40a01007387 */ /* 0x0003e20000100800 */
[----:B0-----:R-:W-:-:S04]  /*2ece0*/  @!P1 LOP3.LUT R11, R11, R10, RZ, 0x3c, !PT ;  /* 0x0000000a0b0b9212 */ /* 0x001fc800078e3cff */
[----:B-1----:R-:W-:-:S04]  /*2ecf0*/  @!P1 LOP3.LUT R10, R11, R10, RZ, 0x3c, !PT ;  /* 0x0000000a0b0a9212 */ /* 0x002fc800078e3cff */
[----:B------:R-:W-:-:S05]  /*2ed00*/  @!P1 LOP3.LUT R11, R11, R10, RZ, 0x3c, !PT ;  /* 0x0000000a0b0b9212 */ /* 0x000fca00078e3cff */
[----:B------:R-:W3:Y:S04]  /*2ed10*/  @!P1 LDG.E.U8 R74, desc[UR18][R10.64] ;  /* 0x000000120a4a9981 */ /* 0x000ee8000c1e1100 */
[----:B------:R-:W2:Y:S04]  /*2ed20*/  LDL.LU R10, [R1+0x324] ;  /* 0x00032400010a7983 */ /* 0x000ea80000300800 */
[----:B------:R-:W2:Y:S01]  /*2ed30*/  LDL.LU R11, [R1+0x328] ;  /* 0x00032800010b7983 */ /* 0x000ea20000300800 */
[----:B------:R-:W-:-:S03]  /*2ed40*/  PRMT R70, RZ, 0x7610, R70 ;  /* 0x00007610ff467816 */ /* 0x000fc60000000046 */
[----:B---3--:R0:W-:Y:S01]  /*2ed50*/  STL [R1+0x140c], R74 ;  /* 0x00140c4a01007387 */ /* 0x0081e20000100800 */
[----:B--2---:R-:W-:Y:S01]  /*2ed60*/  IADD3 R11, P3, PT, R5, R11, RZ ;  /* 0x0000000b050b7210 */ /* 0x004fe20007f7e0ff */
        /* <DEDUP_REMOVED lines=139> */
[----:B--2---:R-:W-:-:S05]  /*2f620*/  IADD3 R11, P3, PT, R5, R11, RZ ;  /* 0x0000000b050b7210 */ /* 0x004fca0007f7e0ff */
[----:B------:R-:W-:Y:S01]  /*2f630*/  IMAD.X R10, R6, 0x1, R10, P3 ;  /* 0x00000001060a7824 */ /* 0x000fe200018e060a */
[----:B------:R1:W-:Y:S04]  /*2f640*/  STL [R1+0x5a8], R11 ;  /* 0x0005a80b01007387 */ /* 0x0003e80000100800 */
[----:B------:R2:W-:Y:S04]  /*2f650*/  STL [R1+0x5a4], R10 ;  /* 0x0005a40a01007387 */ /* 0x0005e80000100800 */
[----:B0-----:R-:W3:Y:S01]  /*2f660*/  LDL.LU R38, [R1+0x628] ;  /* 0x0006280001267983 */ /* 0x001ee20000300800 */
[----:B-1----:R-:W-:-:S04]  /*2f670*/  @!P1 LOP3.LUT R11, R11, R10, RZ, 0x3c, !PT ;  /* 0x0000000a0b0b9212 */ /* 0x002fc800078e3cff */
[----:B--2---:R-:W-:-:S04]  /*2f680*/  @!P1 LOP3.LUT R10, R11, R10, RZ, 0x3c, !PT ;  /* 0x0000000a0b0a9212 */ /* 0x004fc800078e3cff */
[----:B------:R-:W-:-:S05]  /*2f690*/  @!P1 LOP3.LUT R11, R11, R10, RZ, 0x3c, !PT ;  /* 0x0000000a0b0b9212 */ /* 0x000fca00078e3cff */
[----:B------:R-:W2:Y:S04]  /*2f6a0*/  @!P1 LDG.E.U8 R37, desc[UR18][R10.64] ;  /* 0x000000120a259981 */ /* 0x000ea8000c1e1100 */
[----:B------:R-:W3:Y:S04]  /*2f6b0*/  LDL.LU R10, [R1+0x5e4] ;  /* 0x0005e400010a7983 */ /* 0x000ee80000300800 */
[----:B------:R-:W3:Y:S01]  /*2f6c0*/  LDL.LU R11, [R1+0x5e8] ;  /* 0x0005e800010b7983 */ /* 0x000ee20000300800 */
[----:B------:R-:W-:-:S03]  /*2f6d0*/  PRMT R36, RZ, 0x7610, R36 ;  /* 0x00007610ff247816 */ /* 0x000fc60000000024 */
[----:B--2---:R0:W-:Y:S04]  /*2f6e0*/  STL [R1+0x1440], R37 ;  /* 0x0014402501007387 */ /* 0x0041e80000100800 */
[----:B0-----:R-:W2:Y:S01]  /*2f6f0*/  LDL.LU R37, [R1+0x624] ;  /* 0x0006240001257983 */ /* 0x001ea20000300800 */
[----:B---3--:R-:W-:-:S05]  /*2f700*/  IADD3 R11, P3, PT, R5, R11, RZ ;  /* 0x0000000b050b7210 */ /* 0x008fca0007f7e0ff */
[----:B------:R-:W-:Y:S01]  /*2f710*/  IMAD.X R10, R6, 0x1, R10, P3 ;  /* 0x00000001060a7824 */ /* 0x000fe200018e060a */
[----:B------:R0:W-:Y:S04]  /*2f720*/  STL [R1+0x5e8], R11 ;  /* 0x0005e80b01007387 */ /* 0x0001e80000100800 */
[----:B------:R1:W-:Y:S01]  /*2f730*/  STL [R1+0x5e4], R10 ;  /* 0x0005e40a01007387 */ /* 0x0003e20000100800 */
[----:B0-----:R-:W-:-:S04]  /*2f740*/  @!P1 LOP3.LUT R11, R11, R10, RZ, 0x3c, !PT ;  /* 0x0000000a0b0b9212 */ /* 0x001fc800078e3cff */
[----:B-1----:R-:W-:-:S04]  /*2f750*/  @!P1 LOP3.LUT R10, R11, R10, RZ, 0x3c, !PT ;  /* 0x0000000a0b0a9212 */ /* 0x002fc800078e3cff */
[----:B------:R-:W-:-:S05]  /*2f760*/  @!P1 LOP3.LUT R11, R11, R10, RZ, 0x3c, !PT ;  /* 0x0000000a0b0b9212 */ /* 0x000fca00078e3cff */
[----:B------:R0:W3:Y:S01]  /*2f770*/  @!P1 LDG.E.U8 R36, desc[UR18][R10.64] ;  /* 0x000000120a249981 */ /* 0x0000e2000c1e1100 */
[----:B------:R-:W-:Y:S02]  /*2f780*/  IADD3 R38, P3, PT, R5, R38, RZ ;  /* 0x0000002605267210 */ /* 0x000fe40007f7e0ff */
[----:B------:R-:W-:-:S03]  /*2f790*/  PRMT R35, RZ, 0x7610, R35 ;  /* 0x00007610ff237816 */ /* 0x000fc60000000023 */
[----:B0-----:R-:W-:Y:S02]  /*2f7a0*/  @!P1 IMAD.MOV.U32 R10, RZ, RZ, R38 ;  /* 0x000000ffff0a9224 */ /* 0x001fe400078e0026 */
[----:B--2---:R-:W-:-:S04]  /*2f7b0*/  IMAD.X R37, R6, 0x1, R37, P3 ;  /* 0x0000000106257824 */ /* 0x004fc800018e0625 */
[----:B------:R-:W-:-:S05]  /*2f7c0*/  @!P1 IMAD.MOV.U32 R11, RZ, RZ, R37 ;  /* 0x000000ffff0b9224 */ /* 0x000fca00078e0025 */
[----:B------:R0:W2:Y:S04]  /*2f7d0*/  @!P1 LDG.E.U8 R35, desc[UR18][R10.64] ;  /* 0x000000120a239981 */ /* 0x0000a8000c1e1100 */
[----:B---3--:R1:W-:Y:S04]  /*2f7e0*/  STL [R1+0x1444], R36 ;  /* 0x0014442401007387 */ /* 0x0083e80000100800 */
[----:B-1----:R-:W3:Y:S04]  /*2f7f0*/  LDL.LU R36, [R1+0x668] ;  /* 0x0006680001247983 */ /* 0x002ee80000300800 */
[----:B------:R1:W-:Y:S04]  /*2f800*/  STL [R1+0x628], R38 ;  /* 0x0006282601007387 */ /* 0x0003e80000100800 */
[----:B------:R0:W-:Y:S04]  /*2f810*/  STL [R1+0x624], R37 ;  /* 0x0006242501007387 */ /* 0x0001e80000100800 */
[----:B-1----:R-:W2:Y:S04]  /*2f820*/  LDL.LU R38, [R1+0x6a4] ;  /* 0x0006a40001267983 */ /* 0x002ea80000300800 */
[----:B0-----:R-:W2:Y:S04]  /*2f830*/  LDL.LU R37, [R1+0x6a8] ;  /* 0x0006a80001257983 */ /* 0x001ea80000300800 */
[----:B------:R-:W2:Y:S01]  /*2f840*/  LDL.LU R11, [R1+0x664] ;  /* 0x00066400010b7983 */ /* 0x000ea20000300800 */
[----:B------:R-:W-:-:S02]  /*2f850*/  PRMT R34, RZ, 0x7610, R34 ;  /* 0x00007610ff227816 */ /* 0x000fc40000000022 */
[----:B---3--:R-:W-:-:S05]  /*2f860*/  IADD3 R36, P3, PT, R5, R36, RZ ;  /* 0x0000002405247210 */ /* 0x008fca0007f7e0ff */
[----:B------:R-:W-:Y:S02]  /*2f870*/  @!P1 IMAD.MOV.U32 R10, RZ, RZ, R36 ;  /* 0x000000ffff0a9224 */ /* 0x000fe400078e0024 */
[----:B--2---:R-:W-:-:S05]  /*2f880*/  IMAD.X R11, R6, 0x1, R11, P3 ;  /* 0x00000001060b7824 */ /* 0x004fca00018e060b */
[----:B------:R0:W2:Y:S01]  /*2f890*/  @!P1 LDG.E.U8 R34, desc[UR18][R10.64] ;  /* 0x000000120a229981 */ /* 0x0000a2000c1e1100 */
[----:B------:R-:W-:-:S03]  /*2f8a0*/  IADD3 R37, P3, PT, R5, R37, RZ ;  /* 0x0000002505257210 */ /* 0x000fc60007f7e0ff */
[----:B------:R-:W-:Y:S02]  /*2f8b0*/  STL [R1+0x1448], R35 ;  /* 0x0014482301007387 */ /* 0x000fe40000100800 */
[----:B------:R-:W-:Y:S02]  /*2f8c0*/  IMAD.X R38, R6, 0x1, R38, P3 ;  /* 0x0000000106267824 */ /* 0x000fe400018e0626 */
[----:B------:R1:W-:Y:S04]  /*2f8d0*/  STL [R1+0x668], R36 ;  /* 0x0006682401007387 */ /* 0x0003e80000100800 */
[----:B------:R3:W-:Y:S01]  /*2f8e0*/  STL [R1+0x664], R11 ;  /* 0x0006640b01007387 */ /* 0x0007e20000100800 */
[----:B------:R-:W-:Y:S01]  /*2f8f0*/  PRMT R33, RZ, 0x7610, R33 ;  /* 0x00007610ff217816 */ /* 0x000fe20000000021 */
[----:B0-----:R-:W-:-:S02]  /*2f900*/  @!P1 IMAD.MOV.U32 R10, RZ, RZ, R37 ;  /* 0x000000ffff0a9224 */ /* 0x001fc400078e0025 */
[----:B-1----:R-:W4:Y:S01]  /*2f910*/  LDL.LU R36, [R1+0x6e8] ;  /* 0x0006e80001247983 */ /* 0x002f220000300800 */
[----:B---3--:R-:W-:-:S05]  /*2f920*/  @!P1 IMAD.MOV.U32 R11, RZ, RZ, R38 ;  /* 0x000000ffff0b9224 */ /* 0x008fca00078e0026 */
[----:B------:R0:W3:Y:S04]  /*2f930*/  @!P1 LDG.E.U8 R33, desc[UR18][R10.64] ;  /* 0x000000120a219981 */ /* 0x0000e8000c1e1100 */
[----:B--2---:R-:W-:Y:S04]  /*2f940*/  STL [R1+0x144c], R34 ;  /* 0x00144c2201007387 */ /* 0x004fe80000100800 */
[----:B------:R1:W-:Y:S04]  /*2f950*/  STL [R1+0x6a8], R37 ;  /* 0x0006a82501007387 */ /* 0x0003e80000100800 */
[----:B------:R-:W-:Y:S04]  /*2f960*/  STL [R1+0x6a4], R38 ;  /* 0x0006a42601007387 */ /* 0x000fe80000100800 */
[----:B-1----:R-:W2:Y:S01]  /*2f970*/  LDL.LU R37, [R1+0x6e4] ;  /* 0x0006e40001257983 */ /* 0x002ea20000300800 */
[----:B----4-:R-:W-:-:S03]  /*2f980*/  IADD3 R36, P3, PT, R5, R36, RZ ;  /* 0x0000002405247210 */ /* 0x010fc60007f7e0ff */
[----:B------:R-:W4:Y:S01]  /*2f990*/  LDL.LU R35, [R1+0x724] ;  /* 0x0007240001237983 */ /* 0x000f220000300800 */
[----:B------:R-:W-:-:S03]  /*2f9a0*/  PRMT R32, RZ, 0x7610, R32 ;  /* 0x00007610ff207816 */ /* 0x000fc60000000020 */
[----:B------:R-:W4:Y:S01]  /*2f9b0*/  LDL.LU R34, [R1+0x728] ;  /* 0x0007280001227983 */ /* 0x000f220000300800 */
[----:B0-----:R-:W-:-:S03]  /*2f9c0*/  @!P1 IMAD.MOV.U32 R10, RZ, RZ, R36 ;  /* 0x000000ffff0a9224 */ /* 0x001fc600078e0024 */
[----:B---3--:R-:W-:Y:S04]  /*2f9d0*/  STL [R1+0x1450], R33 ;  /* 0x0014502101007387 */ /* 0x008fe80000100800 */
[----:B------:R0:W-:Y:S01]  /*2f9e0*/  STL [R1+0x6e8], R36 ;  /* 0x0006e82401007387 */ /* 0x0001e20000100800 */
[----:B--2---:R-:W-:-:S04]  /*2f9f0*/  IMAD.X R37, R6, 0x1, R37, P3 ;  /* 0x0000000106257824 */ /* 0x004fc800018e0625 */
[----:B------:R-:W-:Y:S01]  /*2fa00*/  @!P1 IMAD.MOV.U32 R11, RZ, RZ, R37 ;  /* 0x000000ffff0b9224 */ /* 0x000fe200078e0025 */
[----:B------:R-:W-:Y:S04]  /*2fa10*/  STL [R1+0x6e4], R37 ;  /* 0x0006e42501007387 */ /* 0x000fe80000100800 */
[----:B0-----:R-:W2:Y:S04]  /*2fa20*/  LDL.LU R36, [R1+0x764] ;  /* 0x0007640001247983 */ /* 0x001ea80000300800 */
[----:B------:R-:W3:Y:S04]  /*2fa30*/  LDL.LU R33, [R1+0x768] ;  /* 0x0007680001217983 */ /* 0x000ee80000300800 */
[----:B------:R0:W2:Y:S01]  /*2fa40*/  @!P1 LDG.E.U8 R32, desc[UR18][R10.64] ;  /* 0x000000120a209981 */ /* 0x0000a2000c1e1100 */
[----:B----4-:R-:W-:-:S05]  /*2fa50*/  IADD3 R34, P3, PT, R5, R34, RZ ;  /* 0x0000002205227210 */ /* 0x010fca0007f7e0ff */
[----:B------:R-:W-:Y:S01]  /*2fa60*/  IMAD.X R35, R6, 0x1, R35, P3 ;  /* 0x0000000106237824 */ /* 0x000fe200018e0623 */
[----:B------:R-:W-:-:S03]  /*2fa70*/  PRMT R31, RZ, 0x7610, R31 ;  /* 0x00007610ff1f7816 */ /* 0x000fc6000000001f */
[----:B0-----:R-:W-:Y:S02]  /*2fa80*/  @!P1 IMAD.MOV.U32 R11, RZ, RZ, R35 ;  /* 0x000000ffff0b9224 */ /* 0x001fe400078e0023 */
[----:B------:R-:W-:-:S05]  /*2fa90*/  @!P1 IMAD.MOV.U32 R10, RZ, RZ, R34 ;  /* 0x000000ffff0a9224 */ /* 0x000fca00078e0022 */
[----:B------:R0:W4:Y:S01]  /*2faa0*/  @!P1 LDG.E.U8 R31, desc[UR18][R10.64] ;  /* 0x000000120a1f9981 */ /* 0x000122000c1e1100 */
[----:B---3--:R-:W-:-:S03]  /*2fab0*/  IADD3 R33, P3, PT, R5, R33, RZ ;  /* 0x0000002105217210 */ /* 0x008fc60007f7e0ff */
[----:B--2---:R-:W-:Y:S02]  /*2fac0*/  STL [R1+0x1454], R32 ;  /* 0x0014542001007387 */ /* 0x004fe40000100800 */
[----:B------:R-:W-:Y:S02]  /*2fad0*/  IMAD.X R36, R6, 0x1, R36, P3 ;  /* 0x0000000106247824 */ /* 0x000fe400018e0624 */
[----:B------:R-:W-:Y:S04]  /*2fae0*/  STL [R1+0x728], R34 ;  /* 0x0007282201007387 */ /* 0x000fe80000100800 */
[----:B------:R1:W-:Y:S01]  /*2faf0*/  STL [R1+0x724], R35 ;  /* 0x0007242301007387 */ /* 0x0003e20000100800 */
[----:B0-----:R-:W-:-:S03]  /*2fb00*/  @!P1 IMAD.MOV.U32 R10, RZ, RZ, R33 ;  /* 0x000000ffff0a9224 */ /* 0x001fc600078e0021 */
[----:B-1----:R-:W2:Y:S04]  /*2fb10*/  LDL.LU R35, [R1+0x7a4] ;  /* 0x0007a40001237983 */ /* 0x002ea80000300800 */
[----:B------:R-:W3:Y:S04]  /*2fb20*/  LDL.LU R34, [R1+0x7a8] ;  /* 0x0007a80001227983 */ /* 0x000ee80000300800 */
[----:B------:R0:W-:Y:S04]  /*2fb30*/  STL [R1+0x768], R33 ;  /* 0x0007682101007387 */ /* 0x0001e80000100800 */
[----:B------:R-:W-:Y:S04]  /*2fb40*/  STL [R1+0x764], R36 ;  /* 0x0007642401007387 */ /* 0x000fe80000100800 */
[----:B0-----:R-:W4:Y:S04]  /*2fb50*/  LDL.LU R33, [R1+0x7e4] ;  /* 0x0007e40001217983 */ /* 0x001f280000300800 */
[----:B------:R-:W4:Y:S01]  /*2fb60*/  LDL.LU R32, [R1+0x7e8] ;  /* 0x0007e80001207983 */ /* 0x000f220000300800 */
[----:B------:R-:W-:Y:S01]  /*2fb70*/  PRMT R30, RZ, 0x7610, R30 ;  /* 0x00007610ff1e7816 */ /* 0x000fe2000000001e */
[----:B------:R-:W-:Y:S01]  /*2fb80*/  @!P1 IMAD.MOV.U32 R11, RZ, RZ, R36 ;  /* 0x000000ffff0b9224 */ /* 0x000fe200078e0024 */
[----:B------:R-:W-:-:S04]  /*2fb90*/  PRMT R29, RZ, 0x7610, R29 ;  /* 0x00007610ff1d7816 */ /* 0x000fc8000000001d */
[----:B------:R0:W4:Y:S01]  /*2fba0*/  @!P1 LDG.E.U8 R30, desc[UR18][R10.64] ;  /* 0x000000120a1e9981 */ /* 0x000122000c1e1100 */
[----:B---3--:R-:W-:-:S05]  /*2fbb0*/  IADD3 R34, P3, PT, R5, R34, RZ ;  /* 0x0000002205227210 */ /* 0x008fca0007f7e0ff */
[----:B--2---:R-:W-:Y:S01]  /*2fbc0*/  IMAD.X R35, R6, 0x1, R35, P3 ;  /* 0x0000000106237824 */ /* 0x004fe200018e0623 */
[----:B------:R-:W-:Y:S01]  /*2fbd0*/  STL [R1+0x7a8], R34 ;  /* 0x0007a82201007387 */ /* 0x000fe20000100800 */
[----:B0-----:R-:W-:Y:S02]  /*2fbe0*/  @!P1 IMAD.MOV.U32 R10, RZ, RZ, R34 ;  /* 0x000000ffff0a9224 */ /* 0x001fe400078e0022 */
[----:B------:R-:W-:Y:S01]  /*2fbf0*/  @!P1 IMAD.MOV.U32 R11, RZ, RZ, R35 ;  /* 0x000000ffff0b9224 */ /* 0x000fe200078e0023 */
[----:B------:R0:W-:Y:S04]  /*2fc00*/  STL [R1+0x7a4], R35 ;  /* 0x0007a42301007387 */ /* 0x0001e80000100800 */
[----:B------:R1:W2:Y:S01]  /*2fc10*/  @!P1 LDG.E.U8 R29, desc[UR18][R10.64] ;  /* 0x000000120a1d9981 */ /* 0x0002a2000c1e1100 */
[----:B----4-:R-:W-:-:S03]  /*2fc20*/  IADD3 R32, P3, PT, R5, R32, RZ ;  /* 0x0000002005207210 */ /* 0x010fc60007f7e0ff */
[----:B0-----:R-:W3:Y:S02]  /*2fc30*/  LDL.LU R35, [R1+0x824] ;  /* 0x0008240001237983 */ /* 0x001ee40000300800 */
[----:B------:R-:W-:Y:S02]  /*2fc40*/  IMAD.X R33, R6, 0x1, R33, P3 ;  /* 0x0000000106217824 */ /* 0x000fe400018e0621 */
[----:B------:R-:W4:Y:S01]  /*2fc50*/  LDL.LU R34, [R1+0x828] ;  /* 0x0008280001227983 */ /* 0x000f220000300800 */
[----:B-1----:R-:W-:Y:S02]  /*2fc60*/  @!P1 IMAD.MOV.U32 R10, RZ, RZ, R32 ;  /* 0x000000ffff0a9224 */ /* 0x002fe400078e0020 */
[----:B------:R-:W-:Y:S01]  /*2fc70*/  @!P1 IMAD.MOV.U32 R11, RZ, RZ, R33 ;  /* 0x000000ffff0b9224 */ /* 0x000fe200078e0021 */
[----:B------:R-:W-:Y:S04]  /*2fc80*/  STL [R1+0x7e8], R32 ;  /* 0x0007e82001007387 */ /* 0x000fe80000100800 */
[----:B------:R0:W-:Y:S04]  /*2fc90*/  STL [R1+0x7e4], R33 ;  /* 0x0007e42101007387 */ /* 0x0001e80000100800 */
[----:B0-----:R-:W2:Y:S04]  /*2fca0*/  LDL.LU R33, [R1+0x864] ;  /* 0x0008640001217983 */ /* 0x001ea80000300800 */
[----:B------:R-:W2:Y:S01]  /*2fcb0*/  LDL.LU R32, [R1+0x868] ;  /* 0x0008680001207983 */ /* 0x000ea20000300800 */
[----:B------:R-:W-:-:S02]  /*2fcc0*/  PRMT R28, RZ, 0x7610, R28 ;  /* 0x00007610ff1c7816 */ /* 0x000fc4000000001c */
[----:B------:R-:W-:-:S04]  /*2fcd0*/  PRMT R27, RZ, 0x7610, R27 ;  /* 0x00007610ff1b7816 */ /* 0x000fc8000000001b */
[----:B------:R0:W2:Y:S01]  /*2fce0*/  @!P1 LDG.E.U8 R28, desc[UR18][R10.64] ;  /* 0x000000120a1c9981 */ /* 0x0000a2000c1e1100 */
[----:B----4-:R-:W-:-:S05]  /*2fcf0*/  IADD3 R34, P3, PT, R5, R34, RZ ;  /* 0x0000002205227210 */ /* 0x010fca0007f7e0ff */
[----:B---3--:R-:W-:Y:S01]  /*2fd00*/  IMAD.X R35, R6, 0x1, R35, P3 ;  /* 0x0000000106237824 */ /* 0x008fe200018e0623 */
[----:B------:R-:W-:Y:S01]  /*2fd10*/  STL [R1+0x828], R34 ;  /* 0x0008282201007387 */ /* 0x000fe20000100800 */
[----:B0-----:R-:W-:Y:S02]  /*2fd20*/  @!P1 IMAD.MOV.U32 R10, RZ, RZ, R34 ;  /* 0x000000ffff0a9224 */ /* 0x001fe400078e0022 */
[----:B------:R-:W-:Y:S01]  /*2fd30*/  @!P1 IMAD.MOV.U32 R11, RZ, RZ, R35 ;  /* 0x000000ffff0b9224 */ /* 0x000fe200078e0023 */
[----:B------:R0:W-:Y:S04]  /*2fd40*/  STL [R1+0x824], R35 ;  /* 0x0008242301007387 */ /* 0x0001e80000100800 */
[----:B------:R1:W3:Y:S04]  /*2fd50*/  @!P1 LDG.E.U8 R27, desc[UR18][R10.64] ;  /* 0x000000120a1b9981 */ /* 0x0002e8000c1e1100 */
[----:B0-----:R-:W4:Y:S01]  /*2fd60*/  LDL.LU R35, [R1+0x8a4] ;  /* 0x0008a40001237983 */ /* 0x001f220000300800 */
[----:B--2---:R-:W-:-:S03]  /*2fd70*/  IADD3 R32, P3, PT, R5, R32, RZ ;  /* 0x0000002005207210 */ /* 0x004fc60007f7e0ff */
[----:B------:R-:W2:Y:S02]  /*2fd80*/  LDL.LU R34, [R1+0x8a8] ;  /* 0x0008a80001227983 */ /* 0x000ea40000300800 */
[----:B------:R-:W-:Y:S02]  /*2fd90*/  IMAD.X R33, R6, 0x1, R33, P3 ;  /* 0x0000000106217824 */ /* 0x000fe400018e0621 */
[----:B------:R-:W-:Y:S01]  /*2fda0*/  STL [R1+0x868], R32 ;  /* 0x0008682001007387 */ /* 0x000fe20000100800 */
[----:B-1----:R-:W-:Y:S02]  /*2fdb0*/  @!P1 IMAD.MOV.U32 R10, RZ, RZ, R32 ;  /* 0x000000ffff0a9224 */ /* 0x002fe400078e0020 */
[----:B------:R-:W-:Y:S01]  /*2fdc0*/  @!P1 IMAD.MOV.U32 R11, RZ, RZ, R33 ;  /* 0x000000ffff0b9224 */ /* 0x000fe200078e0021 */
[----:B------:R0:W-:Y:S04]  /*2fdd0*/  STL [R1+0x864], R33 ;  /* 0x0008642101007387 */ /* 0x0001e80000100800 */
[----:B0-----:R-:W3:Y:S04]  /*2fde0*/  LDL.LU R33, [R1+0x8e4] ;  /* 0x0008e40001217983 */ /* 0x001ee80000300800 */
[----:B------:R-:W3:Y:S01]  /*2fdf0*/  LDL.LU R32, [R1+0x8e8] ;  /* 0x0008e80001207983 */ /* 0x000ee20000300800 */
[----:B------:R-:W-:-:S02]  /*2fe00*/  PRMT R26, RZ, 0x7610, R26 ;  /* 0x00007610ff1a7816 */ /* 0x000fc4000000001a */
[----:B------:R-:W-:-:S04]  /*2fe10*/  PRMT R25, RZ, 0x7610, R25 ;  /* 0x00007610ff197816 */ /* 0x000fc80000000019 */
[----:B------:R0:W3:Y:S01]  /*2fe20*/  @!P1 LDG.E.U8 R26, desc[UR18][R10.64] ;  /* 0x000000120a1a9981 */ /* 0x0000e2000c1e1100 */
[----:B--2---:R-:W-:-:S05]  /*2fe30*/  IADD3 R34, P3, PT, R5, R34, RZ ;  /* 0x0000002205227210 */ /* 0x004fca0007f7e0ff */
[----:B----4-:R-:W-:Y:S01]  /*2fe40*/  IMAD.X R35, R6, 0x1, R35, P3 ;  /* 0x0000000106237824 */ /* 0x010fe200018e0623 */
[----:B------:R-:W-:Y:S01]  /*2fe50*/  STL [R1+0x8a8], R34 ;  /* 0x0008a82201007387 */ /* 0x000fe20000100800 */
[----:B0-----:R-:W-:Y:S02]  /*2fe60*/  @!P1 IMAD.MOV.U32 R10, RZ, RZ, R34 ;  /* 0x000000ffff0a9224 */ /* 0x001fe400078e0022 */
[----:B------:R-:W-:Y:S01]  /*2fe70*/  @!P1 IMAD.MOV.U32 R11, RZ, RZ, R35 ;  /* 0x000000ffff0b9224 */ /* 0x000fe200078e0023 */
[----:B------:R0:W-:Y:S04]  /*2fe80*/  STL [R1+0x8a4], R35 ;  /* 0x0008a42301007387 */ /* 0x0001e80000100800 */
[----:B------:R1:W2:Y:S04]  /*2fe90*/  @!P1 LDG.E.U8 R25, desc[UR18][R10.64] ;  /* 0x000000120a199981 */ /* 0x0002a8000c1e1100 */
[----:B0-----:R-:W4:Y:S01]  /*2fea0*/  LDL.LU R35, [R1+0x924] ;  /* 0x0009240001237983 */ /* 0x001f220000300800 */
[----:B---3--:R-:W-:-:S03]  /*2feb0*/  IADD3 R32, P3, PT, R5, R32, RZ ;  /* 0x0000002005207210 */ /* 0x008fc60007f7e0ff */
[----:B------:R-:W3:Y:S02]  /*2fec0*/  LDL.LU R34, [R1+0x928] ;  /* 0x0009280001227983 */ /* 0x000ee40000300800 */
[----:B------:R-:W-:Y:S02]  /*2fed0*/  IMAD.X R33, R6, 0x1, R33, P3 ;  /* 0x0000000106217824 */ /* 0x000fe400018e0621 */
[----:B------:R-:W-:Y:S01]  /*2fee0*/  STL [R1+0x8e8], R32 ;  /* 0x0008e82001007387 */ /* 0x000fe20000100800 */
[----:B-1----:R-:W-:Y:S02]  /*2fef0*/  @!P1 IMAD.MOV.U32 R10, RZ, RZ, R32 ;  /* 0x000000ffff0a9224 */ /* 0x002fe400078e0020 */
[----:B------:R-:W-:Y:S01]  /*2ff00*/  @!P1 IMAD.MOV.U32 R11, RZ, RZ, R33 ;  /* 0x000000ffff0b9224 */ /* 0x000fe200078e0021 */
[----:B------:R0:W-:Y:S04]  /*2ff10*/  STL [R1+0x8e4], R33 ;  /* 0x0008e42101007387 */ /* 0x0001e80000100800 */
[----:B0-----:R-:W2:Y:S04]  /*2ff20*/  LDL.LU R33, [R1+0x964] ;  /* 0x0009640001217983 */ /* 0x001ea80000300800 */
[----:B------:R-:W2:Y:S01]  /*2ff30*/  LDL.LU R32, [R1+0x968] ;  /* 0x0009680001207983 */ /* 0x000ea20000300800 */
[----:B------:R-:W-:-:S02]  /*2ff40*/  PRMT R24, RZ, 0x7610, R24 ;  /* 0x00007610ff187816 */ /* 0x000fc40000000018 */
[----:B------:R-:W-:-:S04]  /*2ff50*/  PRMT R23, RZ, 0x7610, R23 ;  /* 0x00007610ff177816 */ /* 0x000fc80000000017 */
[----:B------:R0:W2:Y:S01]  /*2ff60*/  @!P1 LDG.E.U8 R24, desc[UR18][R10.64] ;  /* 0x000000120a189981 */ /* 0x0000a2000c1e1100 */
[----:B---3--:R-:W-:-:S05]  /*2ff70*/  IADD3 R34, P3, PT, R5, R34, RZ ;  /* 0x0000002205227210 */ /* 0x008fca0007f7e0ff */
[----:B----4-:R-:W-:Y:S01]  /*2ff80*/  IMAD.X R35, R6, 0x1, R35, P3 ;  /* 0x0000000106237824 */ /* 0x010fe200018e0623 */
        /* <DEDUP_REMOVED lines=149> */
[----:B------:R0:W-:Y:S01]  /*308e0*/  STL [R1+0x4f0], R32 ;  /* 0x0004f02001007387 */ /* 0x0001e20000100800 */
[----:B-1----:R-:W-:-:S03]  /*308f0*/  @!P1 IMAD.MOV.U32 R10, RZ, RZ, R32 ;  /* 0x000000ffff0a9224 */ /* 0x002fc600078e0020 */
[----:B------:R1:W-:Y:S01]  /*30900*/  STL [R1+0x4ec], R33 ;  /* 0x0004ec2101007387 */ /* 0x0003e20000100800 */
[----:B------:R-:W-:-:S03]  /*30910*/  @!P1 IMAD.MOV.U32 R11, RZ, RZ, R33 ;  /* 0x000000ffff0b9224 */ /* 0x000fc600078e0021 */
[----:B0-----:R-:W2:Y:S04]  /*30920*/  LDL.LU R32, [R1+0x570] ;  /* 0x0005700001207983 */ /* 0x001ea80000300800 */
[----:B-1----:R-:W2:Y:S01]  /*30930*/  LDL.LU R33, [R1+0x56c] ;  /* 0x00056c0001217983 */ /* 0x002ea20000300800 */
[----:B------:R-:W-:Y:S02]  /*30940*/  PRMT R14, RZ, 0x7610, R14 ;  /* 0x00007610ff0e7816 */ /* 0x000fe4000000000e */
[----:B------:R-:W-:-:S04]  /*30950*/  PRMT R13, RZ, 0x7610, R13 ;  /* 0x00007610ff0d7816 */ /* 0x000fc8000000000d */
[----:B------:R0:W2:Y:S01]  /*30960*/  @!P1 LDG.E.U8 R14, desc[UR18][R10.64] ;  /* 0x000000120a0e9981 */ /* 0x0000a2000c1e1100 */
[----:B---3--:R-:W-:-:S05]  /*30970*/  IADD3 R34, P3, PT, R5, R34, RZ ;  /* 0x0000002205227210 */ /* 0x008fca0007f7e0ff */
[----:B----4-:R-:W-:Y:S01]  /*30980*/  IMAD.X R35, R6, 0x1, R35, P3 ;  /* 0x0000000106237824 */ /* 0x010fe200018e0623 */
[----:B------:R1:W-:Y:S01]  /*30990*/  STL [R1+0x530], R34 ;  /* 0x0005302201007387 */ /* 0x0003e20000100800 */
[----:B--2---:R-:W-:-:S03]  /*309a0*/  IADD3 R32, P3, PT, R5, R32, RZ ;  /* 0x0000002005207210 */ /* 0x004fc60007f7e0ff */
[----:B------:R2:W-:Y:S02]  /*309b0*/  STL [R1+0x52c], R35 ;  /* 0x00052c2301007387 */ /* 0x0005e40000100800 */
[----:B------:R-:W-:Y:S02]  /*309c0*/  IMAD.X R33, R6, 0x1, R33, P3 ;  /* 0x0000000106217824 */ /* 0x000fe400018e0621 */
[----:B------:R3:W-:Y:S01]  /*309d0*/  STL [R1+0x570], R32 ;  /* 0x0005702001007387 */ /* 0x0007e20000100800 */
[----:B0-----:R-:W-:Y:S02]  /*309e0*/  @!P1 IMAD.MOV.U32 R10, RZ, RZ, R34 ;  /* 0x000000ffff0a9224 */ /* 0x001fe400078e0022 */
[----:B------:R-:W-:Y:S01]  /*309f0*/  @!P1 IMAD.MOV.U32 R11, RZ, RZ, R35 ;  /* 0x000000ffff0b9224 */ /* 0x000fe200078e0023 */
[----:B------:R0:W-:Y:S04]  /*30a00*/  STL [R1+0x56c], R33 ;  /* 0x00056c2101007387 */ /* 0x0001e80000100800 */
[----:B-1----:R-:W4:Y:S04]  /*30a10*/  LDL.LU R34, [R1+0x5b0] ;  /* 0x0005b00001227983 */ /* 0x002f280000300800 */
[----:B------:R1:W4:Y:S04]  /*30a20*/  @!P1 LDG.E.U8 R13, desc[UR18][R10.64] ;  /* 0x000000120a0d9981 */ /* 0x000328000c1e1100 */
[----:B--2---:R-:W2:Y:S01]  /*30a30*/  LDL.LU R35, [R1+0x5ac] ;  /* 0x0005ac0001237983 */ /* 0x004ea20000300800 */
[----:B-1----:R-:W-:-:S03]  /*30a40*/  @!P1 IMAD.MOV.U32 R10, RZ, RZ, R32 ;  /* 0x000000ffff0a9224 */ /* 0x002fc600078e0020 */
[----:B---3--:R-:W3:Y:S01]  /*30a50*/  LDL.LU R32, [R1+0x5f0] ;  /* 0x0005f00001207983 */ /* 0x008ee20000300800 */
[----:B------:R-:W-:-:S03]  /*30a60*/  @!P1 IMAD.MOV.U32 R11, RZ, RZ, R33 ;  /* 0x000000ffff0b9224 */ /* 0x000fc600078e0021 */
[----:B0-----:R-:W3:Y:S01]  /*30a70*/  LDL.LU R33, [R1+0x5ec] ;  /* 0x0005ec0001217983 */ /* 0x001ee20000300800 */
[----:B------:R-:W-:Y:S01]  /*30a80*/  PRMT R12, RZ, 0x7610, R12 ;  /* 0x00007610ff0c7816 */ /* 0x000fe2000000000c */
[----:B------:R-:W-:Y:S02]  /*30a90*/  IMAD.MOV.U32 R37, RZ, RZ, R39 ;  /* 0x000000ffff257224 */ /* 0x000fe400078e0027 */
[----:B------:R-:W-:Y:S02]  /*30aa0*/  IMAD.MOV.U32 R39, RZ, RZ, R42 ;  /* 0x000000ffff277224 */ /* 0x000fe400078e002a */
[----:B------:R-:W-:Y:S01]  /*30ab0*/  IMAD.MOV.U32 R38, RZ, RZ, R78 ;  /* 0x000000ffff267224 */ /* 0x000fe200078e004e */
[----:B------:R0:W3:Y:S01]  /*30ac0*/  @!P1 LDG.E.U8 R12, desc[UR18][R10.64] ;  /* 0x000000120a0c9981 */ /* 0x0000e2000c1e1100 */
[----:B------:R-:W-:Y:S02]  /*30ad0*/  IMAD.MOV.U32 R78, RZ, RZ, R47 ;  /* 0x000000ffff4e7224 */ /* 0x000fe400078e002f */
[----:B------:R-:W-:Y:S01]  /*30ae0*/  IMAD.MOV.U32 R42, RZ, RZ, R46 ;  /* 0x000000ffff2a7224 */ /* 0x000fe200078e002e */
[----:B0-----:R-:W-:-:S02]  /*30af0*/  PRMT R11, RZ, 0x7610, R11 ;  /* 0x00007610ff0b7816 */ /* 0x001fc4000000000b */
[----:B----4-:R-:W-:-:S05]  /*30b00*/  IADD3 R34, P3, PT, R5, R34, RZ ;  /* 0x0000002205227210 */ /* 0x010fca0007f7e0ff */
[----:B--2---:R-:W-:Y:S01]  /*30b10*/  IMAD.X R35, R6, 0x1, R35, P3 ;  /* 0x0000000106237824 */ /* 0x004fe200018e0623 */
[----:B------:R0:W-:Y:S01]  /*30b20*/  STL [R1+0x5b0], R34 ;  /* 0x0005b02201007387 */ /* 0x0001e20000100800 */
[----:B---3--:R-:W-:-:S03]  /*30b30*/  IADD3 R32, P3, PT, R5, R32, RZ ;  /* 0x0000002005207210 */ /* 0x008fc60007f7e0ff */
[----:B------:R1:W-:Y:S02]  /*30b40*/  STL [R1+0x5ac], R35 ;  /* 0x0005ac2301007387 */ /* 0x0003e40000100800 */
[----:B------:R-:W-:Y:S02]  /*30b50*/  IMAD.X R33, R6, 0x1, R33, P3 ;  /* 0x0000000106217824 */ /* 0x000fe400018e0621 */
[----:B------:R2:W-:Y:S01]  /*30b60*/  STL [R1+0x5f0], R32 ;  /* 0x0005f02001007387 */ /* 0x0005e20000100800 */
[----:B------:R-:W-:Y:S02]  /*30b70*/  @!P1 IMAD.MOV.U32 R46, RZ, RZ, R34 ;  /* 0x000000ffff2e9224 */ /* 0x000fe400078e0022 */
[----:B------:R-:W-:Y:S01]  /*30b80*/  @!P1 IMAD.MOV.U32 R47, RZ, RZ, R35 ;  /* 0x000000ffff2f9224 */ /* 0x000fe200078e0023 */
[----:B------:R3:W-:Y:S04]  /*30b90*/  STL [R1+0x5ec], R33 ;  /* 0x0005ec2101007387 */ /* 0x0007e80000100800 */
[----:B0-----:R-:W4:Y:S04]  /*30ba0*/  LDL.LU R34, [R1+0x630] ;  /* 0x0006300001227983 */ /* 0x001f280000300800 */
[----:B------:R0:W4:Y:S04]  /*30bb0*/  @!P1 LDG.E.U8 R11, desc[UR18][R46.64] ;  /* 0x000000122e0b9981 */ /* 0x000128000c1e1100 */
[----:B-1----:R-:W4:Y:S01]  /*30bc0*/  LDL.LU R35, [R1+0x62c] ;  /* 0x00062c0001237983 */ /* 0x002f220000300800 */
[----:B0-----:R-:W-:-:S03]  /*30bd0*/  @!P1 IMAD.MOV.U32 R46, RZ, RZ, R32 ;  /* 0x000000ffff2e9224 */ /* 0x001fc600078e0020 */
[----:B--2---:R-:W2:Y:S01]  /*30be0*/  LDL.LU R32, [R1+0x670] ;  /* 0x0006700001207983 */ /* 0x004ea20000300800 */
[----:B------:R-:W-:-:S03]  /*30bf0*/  @!P1 IMAD.MOV.U32 R47, RZ, RZ, R33 ;  /* 0x000000ffff2f9224 */ /* 0x000fc600078e0021 */
[----:B---3--:R-:W3:Y:S01]  /*30c00*/  LDL.LU R33, [R1+0x66c] ;  /* 0x00066c0001217983 */ /* 0x008ee20000300800 */
[----:B------:R-:W-:Y:S02]  /*30c10*/  PRMT R10, RZ, 0x7610, R10 ;  /* 0x00007610ff0a7816 */ /* 0x000fe4000000000a */
[----:B------:R-:W-:-:S04]  /*30c20*/  PRMT R44, RZ, 0x7610, R44 ;  /* 0x00007610ff2c7816 */ /* 0x000fc8000000002c */
[----:B------:R0:W3:Y:S01]  /*30c30*/  @!P1 LDG.E.U8 R10, desc[UR18][R46.64] ;  /* 0x000000122e0a9981 */ /* 0x0000e2000c1e1100 */
[----:B----4-:R-:W-:-:S05]  /*30c40*/  IADD3 R34, P3, PT, R5, R34, RZ ;  /* 0x0000002205227210 */ /* 0x010fca0007f7e0ff */
[----:B------:R-:W-:Y:S01]  /*30c50*/  IMAD.X R35, R6, 0x1, R35, P3 ;  /* 0x0000000106237824 */ /* 0x000fe200018e0623 */
[----:B------:R1:W-:Y:S01]  /*30c60*/  STL [R1+0x630], R34 ;  /* 0x0006302201007387 */ /* 0x0003e20000100800 */
[----:B--2---:R-:W-:-:S03]  /*30c70*/  IADD3 R32, P3, PT, R5, R32, RZ ;  /* 0x0000002005207210 */ /* 0x004fc60007f7e0ff */
[----:B------:R2:W-:Y:S02]  /*30c80*/  STL [R1+0x62c], R35 ;  /* 0x00062c2301007387 */ /* 0x0005e40000100800 */
[----:B---3--:R-:W-:Y:S02]  /*30c90*/  IMAD.X R33, R6, 0x1, R33, P3 ;  /* 0x0000000106217824 */ /* 0x008fe400018e0621 */
        /* <DEDUP_REMOVED lines=11> */
[----:B------:R-:W-:Y:S02]  /*30d50*/  PRMT R48, RZ, 0x7610, R48 ;  /* 0x00007610ff307816 */ /* 0x000fe40000000030 */
[----:B------:R-:W-:-:S04]  /*30d60*/  PRMT R49, RZ, 0x7610, R49 ;  /* 0x00007610ff317816 */ /* 0x000fc80000000031 */
[----:B------:R0:W3:Y:S01]  /*30d70*/  @!P1 LDG.E.U8 R48, desc[UR18][R46.64] ;  /* 0x000000122e309981 */ /* 0x0000e2000c1e1100 */
[----:B----4-:R-:W-:-:S05]  /*30d80*/  IADD3 R34, P3, PT, R5, R34, RZ ;  /* 0x0000002205227210 */ /* 0x010fca0007f7e0ff */
[----:B--2---:R-:W-:Y:S01]  /*30d90*/  IMAD.X R35, R6, 0x1, R35, P3 ;  /* 0x0000000106237824 */ /* 0x004fe200018e0623 */
[----:B------:R1:W-:Y:S01]  /*30da0*/  STL [R1+0x6b0], R34 ;  /* 0x0006b02201007387 */ /* 0x0003e20000100800 */
[----:B---3--:R-:W-:-:S03]  /*30db0*/  IADD3 R32, P3, PT, R5, R32, RZ ;  /* 0x0000002005207210 */ /* 0x008fc60007f7e0ff */
        /* <DEDUP_REMOVED lines=153> */
[----:B------:R-:W-:-:S03]  /*31750*/  PRMT R79, RZ, 0x7610, R79 ;  /* 0x00007610ff4f7816 */ /* 0x000fc6000000004f */
[----:B------:R0:W-:Y:S04]  /*31760*/  STS.U8 [R0+UR9+0x14000], R54 ;  /* 0x0140003600007988 */ /* 0x0001e80008000009 */
[----:B------:R1:W3:Y:S01]  /*31770*/  @!P1 LDG.E.U8 R79, desc[UR18][R46.64] ;  /* 0x000000122e4f9981 */ /* 0x0002e2000c1e1100 */
[----:B0-----:R-:W-:Y:S02]  /*31780*/  PRMT R54, RZ, 0x7610, R54 ;  /* 0x00007610ff367816 */ /* 0x001fe40000000036 */
[----:B----4-:R-:W-:-:S05]  /*31790*/  IADD3 R34, P3, PT, R5, R34, RZ ;  /* 0x0000002205227210 */ /* 0x010fca0007f7e0ff */
[----:B--2---:R-:W-:Y:S01]  /*317a0*/  IMAD.X R35, R6, 0x1, R35, P3 ;  /* 0x0000000106237824 */ /* 0x004fe200018e0623 */
[----:B------:R0:W-:Y:S01]  /*317b0*/  STL [R1+0x298], R34 ;  /* 0x0002982201007387 */ /* 0x0001e20000100800 */
[----:B---3--:R-:W-:-:S03]  /*317c0*/  IADD3 R32, P3, PT, R5, R32, RZ ;  /* 0x0000002005207210 */ /* 0x008fc60007f7e0ff */
[----:B------:R2:W-:Y:S02]  /*317d0*/  STL [R1+0x294], R35 ;  /* 0x0002942301007387 */ /* 0x0005e40000100800 */
[----:B------:R-:W-:Y:S02]  /*317e0*/  IMAD.X R33, R6, 0x1, R33, P3 ;  /* 0x0000000106217824 */ /* 0x000fe400018e0621 */
[----:B------:R3:W-:Y:S01]  /*317f0*/  STL [R1+0x2d8], R32 ;  /* 0x0002d82001007387 */ /* 0x0007e20000100800 */
[----:B-1----:R-:W-:Y:S02]  /*31800*/  @!P1 IMAD.MOV.U32 R46, RZ, RZ, R34 ;  /* 0x000000ffff2e9224 */ /* 0x002fe400078e0022 */
[----:B------:R-:W-:Y:S01]  /*31810*/  @!P1 IMAD.MOV.U32 R47, RZ, RZ, R35 ;  /* 0x000000ffff2f9224 */ /* 0x000fe200078e0023 */
[----:B------:R1:W-:Y:S04]  /*31820*/  STL [R1+0x2d4], R33 ;  /* 0x0002d42101007387 */ /* 0x0003e80000100800 */
[----:B0-----:R-:W4:Y:S04]  /*31830*/  LDL.LU R34, [R1+0x338] ;  /* 0x0003380001227983 */ /* 0x001f280000300800 */
[----:B------:R0:W4:Y:S04]  /*31840*/  @!P1 LDG.E.U8 R54, desc[UR18][R46.64] ;  /* 0x000000122e369981 */ /* 0x000128000c1e1100 */
[----:B--2---:R-:W2:Y:S01]  /*31850*/  LDL.LU R35, [R1+0x334] ;  /* 0x0003340001237983 */ /* 0x004ea20000300800 */
[----:B0-----:R-:W-:-:S03]  /*31860*/  @!P1 IMAD.MOV.U32 R46, RZ, RZ, R32 ;  /* 0x000000ffff2e9224 */ /* 0x001fc600078e0020 */
[----:B---3--:R-:W3:Y:S01]  /*31870*/  LDL.LU R32, [R1+0x378] ;  /* 0x0003780001207983 */ /* 0x008ee20000300800 */
[----:B------:R-:W-:-:S03]  /*31880*/  @!P1 IMAD.MOV.U32 R47, RZ, RZ, R33 ;  /* 0x000000ffff2f9224 */ /* 0x000fc600078e0021 */
[----:B-1----:R-:W3:Y:S04]  /*31890*/  LDL.LU R33, [R1+0x374] ;  /* 0x0003740001217983 */ /* 0x002ee80000300800 */
[----:B------:R0:W-:Y:S04]  /*318a0*/  STS.U8 [R0+UR9+0x14400], R51 ;  /* 0x0144003300007988 */ /* 0x0001e80008000009 */
[----:B------:R1:W-:Y:S01]  /*318b0*/  STS.U8 [R0+UR9+0x14800], R50 ;  /* 0x0148003200007988 */ /* 0x0003e20008000009 */
[----:B0-----:R-:W-:Y:S02]  /*318c0*/  PRMT R51, RZ, 0x7610, R51 ;  /* 0x00007610ff337816 */ /* 0x001fe40000000033 */
[----:B-1----:R-:W-:-:S04]  /*318d0*/  PRMT R50, RZ, 0x7610, R50 ;  /* 0x00007610ff327816 */ /* 0x002fc80000000032 */
        /* <DEDUP_REMOVED lines=17> */
[----:B0-----:R-:W3:Y:S04]  /*319f0*/  LDL.LU R33, [R1+0x3f4] ;  /* 0x0003f40001217983 */ /* 0x001ee80000300800 */
[----:B------:R0:W-:Y:S04]  /*31a00*/  STS.U8 [R0+UR9+0x14c00], R45 ;  /* 0x014c002d00007988 */ /* 0x0001e80008000009 */
[----:B------:R1:W-:Y:S01]  /*31a10*/  STS.U8 [R0+UR9+0x15000], R7 ;  /* 0x0150000700007988 */ /* 0x0003e20008000009 */
[----:B0-----:R-:W-:-:S03]  /*31a20*/  PRMT R45, RZ, 0x7610, R45 ;  /* 0x00007610ff2d7816 */ /* 0x001fc6000000002d */
[----:B------:R0:W-:Y:S01]  /*31a30*/  STS.U8 [R0+UR9+0x15400], R8 ;  /* 0x0154000800007988 */ /* 0x0001e20008000009 */
[----:B-1----:R-:W-:-:S03]  /*31a40*/  PRMT R7, RZ, 0x7610, R7 ;  /* 0x00007610ff077816 */ /* 0x002fc60000000007 */
[----:B------:R1:W3:Y:S01]  /*31a50*/  @!P1 LDG.E.U8 R45, desc[UR18][R46.64] ;  /* 0x000000122e2d9981 */ /* 0x0002e2000c1e1100 */
[----:B----4-:R-:W-:-:S05]  /*31a60*/  IADD3 R34, P3, PT, R5, R34, RZ ;  /* 0x0000002205227210 */ /* 0x010fca0007f7e0ff */
[----:B--2---:R-:W-:Y:S01]  /*31a70*/  IMAD.X R35, R6, 0x1, R35, P3 ;  /* 0x0000000106237824 */ /* 0x004fe200018e0623 */
[----:B------:R-:W-:Y:S01]  /*31a80*/  STL [R1+0x3b8], R34 ;  /* 0x0003b82201007387 */ /* 0x000fe20000100800 */
[----:B---3--:R-:W-:-:S03]  /*31a90*/  IADD3 R32, P3, PT, R5, R32, RZ ;  /* 0x0000002005207210 */ /* 0x008fc60007f7e0ff */
[----:B------:R-:W-:Y:S02]  /*31aa0*/  STL [R1+0x3b4], R35 ;  /* 0x0003b42301007387 */ /* 0x000fe40000100800 */
[----:B------:R-:W-:Y:S02]  /*31ab0*/  IMAD.X R33, R6, 0x1, R33, P3 ;  /* 0x0000000106217824 */ /* 0x000fe400018e0621 */
[----:B------:R2:W-:Y:S01]  /*31ac0*/  STL [R1+0x3f8], R32 ;  /* 0x0003f82001007387 */ /* 0x0005e20000100800 */
[----:B-1----:R-:W-:Y:S02]  /*31ad0*/  @!P1 IMAD.MOV.U32 R46, RZ, RZ, R34 ;  /* 0x000000ffff2e9224 */ /* 0x002fe400078e0022 */
[----:B------:R-:W-:Y:S01]  /*31ae0*/  @!P1 IMAD.MOV.U32 R47, RZ, RZ, R35 ;  /* 0x000000ffff2f9224 */ /* 0x000fe200078e0023 */
[----:B------:R-:W-:Y:S04]  /*31af0*/  STL [R1+0x3f4], R33 ;  /* 0x0003f42101007387 */ /* 0x000fe80000100800 */
[----:B0-----:R-:W3:Y:S04]  /*31b00*/  LDL.LU R8, [R1+0x438] ;  /* 0x0004380001087983 */ /* 0x001ee80000300800 */
[----:B------:R0:W4:Y:S02]  /*31b10*/  @!P1 LDG.E.U8 R7, desc[UR18][R46.64] ;  /* 0x000000122e079981 */ /* 0x000124000c1e1100 */
[----:B0-----:R-:W-:-:S02]  /*31b20*/  @!P1 IMAD.MOV.U32 R46, RZ, RZ, R32 ;  /* 0x000000ffff2e9224 */ /* 0x001fc400078e0020 */
[----:B--2---:R-:W2:Y:S01]  /*31b30*/  LDL.LU R32, [R1+0x434] ;  /* 0x0004340001207983 */ /* 0x004ea20000300800 */
[----:B------:R-:W-:Y:S01]  /*31b40*/  @!P1 IMAD.MOV.U32 R47, RZ, RZ, R33 ;  /* 0x000000ffff2f9224 */ /* 0x000fe200078e0021 */
[----:B------:R-:W-:-:S04]  /*31b50*/  PRMT R92, RZ, 0x7610, R92 ;  /* 0x00007610ff5c7816 */ /* 0x000fc8000000005c */
[----:B------:R-:W-:Y:S04]  /*31b60*/  STL [R1+0x1328], R47 ;  /* 0x0013282f01007387 */ /* 0x000fe80000100800 */
[----:B------:R-:W-:Y:S04]  /*31b70*/  STL [R1+0x1330], R47 ;  /* 0x0013302f01007387 */ /* 0x000fe80000100800 */
[----:B------:R-:W-:Y:S04]  /*31b80*/  STL [R1+0x1390], R47 ;  /* 0x0013902f01007387 */ /* 0x000fe80000100800 */
[----:B------:R-:W-:Y:S04]  /*31b90*/  STL [R1+0x1398], R47 ;  /* 0x0013982f01007387 */ /* 0x000fe80000100800 */
[----:B------:R-:W-:Y:S04]  /*31ba0*/  STL [R1+0x13c0], R47 ;  /* 0x0013c02f01007387 */ /* 0x000fe80000100800 */
[----:B------:R-:W-:Y:S04]  /*31bb0*/  STS.U8 [R0+UR9+0x15800], R9 ;  /* 0x0158000900007988 */ /* 0x000fe80008000009 */
[----:B------:R-:W-:Y:S04]  /*31bc0*/  STL [R1+0x13c8], R47 ;  /* 0x0013c82f01007387 */ /* 0x000fe80000100800 */
[----:B------:R-:W-:Y:S04]  /*31bd0*/  STS.U8 [R0+UR9+0x15c00], R37 ;  /* 0x015c002500007988 */ /* 0x000fe80008000009 */
[----:B------:R0:W4:Y:S04]  /*31be0*/  @!P1 LDG.E.U8 R92, desc[UR18][R46.64] ;  /* 0x000000122e5c9981 */ /* 0x000128000c1e1100 */
[----:B------:R-:W-:Y:S04]  /*31bf0*/  STL [R1+0x13f0], R47 ;  /* 0x0013f02f01007387 */ /* 0x000fe80000100800 */
[----:B------:R1:W-:Y:S01]  /*31c00*/  STS.U8 [R0+UR9+0x16000], R38 ;  /* 0x0160002600007988 */ /* 0x0003e20008000009 */
[----:B0-----:R-:W-:Y:S01]  /*31c10*/  PRMT R46, RZ, 0x7610, R46 ;  /* 0x00007610ff2e7816 */ /* 0x001fe2000000002e */
[----:B-1----:R-:W-:-:S02]  /*31c20*/  IMAD.MOV.U32 R38, RZ, RZ, R43 ;  /* 0x000000ffff267224 */ /* 0x002fc400078e002b */
[----:B------:R-:W-:Y:S01]  /*31c30*/  IMAD.MOV.U32 R43, RZ, RZ, R3 ;  /* 0x000000ffff2b7224 */ /* 0x000fe200078e0003 */
[----:B------:R0:W-:Y:S04]  /*31c40*/  STS.U8 [R0+UR9+0x16400], R39 ;  /* 0x0164002700007988 */ /* 0x0001e80008000009 */
[----:B------:R-:W-:Y:S01]  /*31c50*/  STS.U8 [R0+UR9+0x16800], R40 ;  /* 0x0168002800007988 */ /* 0x000fe20008000009 */
[----:B------:R-:W-:-:S03]  /*31c60*/  IMAD.MOV.U32 R37, RZ, RZ, R42 ;  /* 0x000000ffff257224 */ /* 0x000fc600078e002a */
[----:B------:R1:W-:Y:S01]  /*31c70*/  STS.U8 [R0+UR9+0x16c00], R41 ;  /* 0x016c002900007988 */ /* 0x0003e20008000009 */
[----:B0-----:R-:W-:Y:S02]  /*31c80*/  IMAD.MOV.U32 R39, RZ, RZ, R62 ;  /* 0x000000ffff277224 */ /* 0x001fe400078e003e */
[----:B------:R-:W-:Y:S01]  /*31c90*/  IMAD.MOV.U32 R62, RZ, RZ, R2 ;  /* 0x000000ffff3e7224 */ /* 0x000fe200078e0002 */
[----:B------:R-:W-:Y:S01]  /*31ca0*/  STS.U8 [R0+UR9+0x17000], R78 ;  /* 0x0170004e00007988 */ /* 0x000fe20008000009 */
[----:B------:R-:W-:Y:S02]  /*31cb0*/  IMAD.MOV.U32 R42, RZ, RZ, R74 ;  /* 0x000000ffff2a7224 */ /* 0x000fe400078e004a */
[----:B-1----:R-:W-:Y:S01]  /*31cc0*/  IMAD.MOV.U32 R41, RZ, RZ, R70 ;  /* 0x000000ffff297224 */ /* 0x002fe200078e0046 */
[----:B------:R-:W-:Y:S01]  /*31cd0*/  STS.U8 [R0+UR9+0x17400], R80 ;  /* 0x0174005000007988 */ /* 0x000fe20008000009 */
[----:B------:R-:W-:Y:S02]  /*31ce0*/  IMAD.MOV.U32 R40, RZ, RZ, R66 ;  /* 0x000000ffff287224 */ /* 0x000fe400078e0042 */
[----:B------:R-:W-:Y:S01]  /*31cf0*/  IMAD.MOV.U32 R66, RZ, RZ, R4 ;  /* 0x000000ffff427224 */ /* 0x000fe200078e0004 */
[----:B------:R-:W-:Y:S04]  /*31d00*/  STS.U8 [R0+UR9+0x17800], R81 ;  /* 0x0178005100007988 */ /* 0x000fe80008000009 */
[----:B------:R-:W-:Y:S01]  /*31d10*/  STS.U8 [R0+UR9+0x17c00], R87 ;  /* 0x017c005700007988 */ /* 0x000fe20008000009 */
[----:B---3--:R-:W-:-:S05]  /*31d20*/  IADD3 R8, P3, PT, R5, R8, RZ ;  /* 0x0000000805087210 */ /* 0x008fca0007f7e0ff */
[----:B------:R0:W-:Y:S01]  /*31d30*/  STL [R1+0x438], R8 ;  /* 0x0004380801007387 */ /* 0x0001e20000100800 */
[----:B--2---:R-:W-:-:S04]  /*31d40*/  IMAD.X R32, R6, 0x1, R32, P3 ;  /* 0x0000000106207824 */ /* 0x004fc800018e0620 */
[----:B------:R-:W-:Y:S01]  /*31d50*/  @!P1 IMAD.MOV.U32 R9, RZ, RZ, R32 ;  /* 0x000000ffff099224 */ /* 0x000fe200078e0020 */
[----:B------:R-:W-:Y:S04]  /*31d60*/  STL [R1+0x434], R32 ;  /* 0x0004342001007387 */ /* 0x000fe80000100800 */
[----:B------:R-:W2:Y:S04]  /*31d70*/  LDL.LU R3, [R1+0x64] ;  /* 0x0000640001037983 */ /* 0x000ea80000300800 */
[----:B------:R0:W3:Y:S04]  /*31d80*/  @!P1 LDG.E.U8 R46, desc[UR18][R8.64] ;  /* 0x00000012082e9981 */ /* 0x0000e8000c1e1100 */
[----:B------:R-:W3:Y:S01]  /*31d90*/  LDL.LU R70, [R1+0x4] ;  /* 0x0000040001467983 */ /* 0x000ee20000300800 */
[----:B0-----:R-:W0:Y:S03]  /*31da0*/  S2R R8, SR_TID.X ;  /* 0x0000000000087919 */ /* 0x001e260000002100 */
[----:B------:R-:W-:Y:S04]  /*31db0*/  STL [R1+0x1334], R87 ;  /* 0x0013345701007387 */ /* 0x000fe80000100800 */
[----:B------:R-:W-:Y:S04]  /*31dc0*/  STL [R1+0x133c], R87 ;  /* 0x00133c5701007387 */ /* 0x000fe80000100800 */
[----:B------:R-:W4:Y:S04]  /*31dd0*/  LDL.LU R74, [R1+0x1a8] ;  /* 0x0001a800014a7983 */ /* 0x000f280000300800 */
[----:B------:R-:W4:Y:S04]  /*31de0*/  LDL.LU R78, [R1+0x18c] ;  /* 0x00018c00014e7983 */ /* 0x000f280000300800 */
[----:B------:R-:W4:Y:S04]  /*31df0*/  LDL.LU R4, [R1+0x170] ;  /* 0x0001700001047983 */ /* 0x000f280000300800 */
[----:B------:R-:W4:Y:S04]  /*31e00*/  LDL.LU R80, [R1+0x154] ;  /* 0x0001540001507983 */ /* 0x000f280000300800 */
[----:B------:R-:W4:Y:S01]  /*31e10*/  LDL.LU R81, [R1+0x138] ;  /* 0x0001380001517983 */ /* 0x000f220000300800 */
[----:B0-----:R-:W-:-:S04]  /*31e20*/  LOP3.LUT R8, R8, 0x7f, RZ, 0xc0, !PT ;  /* 0x0000007f08087812 */ /* 0x001fc800078ec0ff */
[----:B------:R-:W-:-:S05]  /*31e30*/  LOP3.LUT R2, R8, 0x10, RZ, 0x3c, !PT ;  /* 0x0000001008027812 */ /* 0x000fca00078e3cff */
[----:B------:R0:W-:Y:S04]  /*31e40*/  STS.U8 [R2+UR9+0x14080], R88 ;  /* 0x0140805802007988 */ /* 0x0001e80008000009 */
[----:B------:R1:W-:Y:S04]  /*31e50*/  STS.U8 [R2+UR9+0x14480], R89 ;  /* 0x0144805902007988 */ /* 0x0003e80008000009 */
[----:B------:R1:W-:Y:S04]  /*31e60*/  STS.U8 [R2+UR9+0x14880], R91 ;  /* 0x0148805b02007988 */ /* 0x0003e80008000009 */
[----:B0-----:R-:W4:Y:S04]  /*31e70*/  LDL.LU R88, [R1+0x11c] ;  /* 0x00011c0001587983 */ /* 0x001f280000300800 */
[----:B-1----:R-:W4:Y:S04]  /*31e80*/  LDL.LU R89, [R1+0x100] ;  /* 0x0001000001597983 */ /* 0x002f280000300800 */
[----:B------:R-:W4:Y:S04]  /*31e90*/  LDL.LU R91, [R1+0xe0] ;  /* 0x0000e000015b7983 */ /* 0x000f280000300800 */
[----:B------:R-:W4:Y:S04]  /*31ea0*/  LDL.LU R35, [R1+0xc0] ;  /* 0x0000c00001237983 */ /* 0x000f280000300800 */
[----:B------:R0:W-:Y:S04]  /*31eb0*/  STS.U8 [R2+UR9+0x14c80], R37 ;  /* 0x014c802502007988 */ /* 0x0001e80008000009 */
[----:B------:R-:W4:Y:S04]  /*31ec0*/  LDL.LU R36, [R1+0xa0] ;  /* 0x0000a00001247983 */ /* 0x000f280000300800 */
[----:B------:R1:W-:Y:S04]  /*31ed0*/  STS.U8 [R2+UR9+0x15080], R38 ;  /* 0x0150802602007988 */ /* 0x0003e80008000009 */
[----:B0-----:R-:W4:Y:S04]  /*31ee0*/  LDL.LU R37, [R1+0x80] ;  /* 0x0000800001257983 */ /* 0x001f280000300800 */
[----:B------:R0:W-:Y:S04]  /*31ef0*/  STS.U8 [R2+UR9+0x15480], R39 ;  /* 0x0154802702007988 */ /* 0x0001e80008000009 */
[----:B-1----:R-:W4:Y:S04]  /*31f00*/  LDL.LU R38, [R1+0x60] ;  /* 0x0000600001267983 */ /* 0x002f280000300800 */
[----:B------:R1:W-:Y:S04]  /*31f10*/  STS.U8 [R2+UR9+0x15880], R40 ;  /* 0x0158802802007988 */ /* 0x0003e80008000009 */
[----:B0-----:R-:W4:Y:S04]  /*31f20*/  LDL.LU R39, [R1+0x40] ;  /* 0x0000400001277983 */ /* 0x001f280000300800 */
[----:B------:R0:W-:Y:S04]  /*31f30*/  STS.U8 [R2+UR9+0x15c80], R41 ;  /* 0x015c802902007988 */ /* 0x0001e80008000009 */
[----:B-1----:R-:W4:Y:S04]  /*31f40*/  LDL.LU R40, [R1+0x20] ;  /* 0x0000200001287983 */ /* 0x002f280000300800 */
[----:B0-----:R-:W4:Y:S04]  /*31f50*/  LDL.LU R41, [R1] ;  /* 0x0000000001297983 */ /* 0x001f280000300800 */
[----:B------:R0:W-:Y:S04]  /*31f60*/  STS.U8 [R2+UR9+0x16080], R42 ;  /* 0x0160802a02007988 */ /* 0x0001e80008000009 */
[----:B------:R1:W-:Y:S04]  /*31f70*/  STS.U8 [R2+UR9+0x16480], R43 ;  /* 0x0164802b02007988 */ /* 0x0003e80008000009 */
[----:B------:R0:W-:Y:S04]  /*31f80*/  STS.U8 [R2+UR9+0x16880], R58 ;  /* 0x0168803a02007988 */ /* 0x0001e80008000009 */
[----:B------:R-:W-:Y:S04]  /*31f90*/  STL [R1+0x1358], R86 ;  /* 0x0013585601007387 */ /* 0x000fe80000100800 */
[----:B------:R-:W-:Y:S04]  /*31fa0*/  STL [R1+0x1360], R86 ;  /* 0x0013605601007387 */ /* 0x000fe80000100800 */
[----:B0-----:R-:W4:Y:S04]  /*31fb0*/  LDL.LU R42, [R1+0x1a4] ;  /* 0x0001a400012a7983 */ /* 0x001f280000300800 */
[----:B-1----:R-:W4:Y:S04]  /*31fc0*/  LDL.LU R43, [R1+0x188] ;  /* 0x00018800012b7983 */ /* 0x002f280000300800 */
[----:B------:R-:W4:Y:S04]  /*31fd0*/  LDL.LU R58, [R1+0x16c] ;  /* 0x00016c00013a7983 */ /* 0x000f280000300800 */
[----:B--2---:R0:W-:Y:S02]  /*31fe0*/  STS.U8 [R2+UR9+0x16c80], R3 ;  /* 0x016c800302007988 */ /* 0x0041e40008000009 */
[----:B0-----:R-:W0:Y:S02]  /*31ff0*/  S2R R3, SR_TID.X ;  /* 0x0000000000037919 */ /* 0x001e240000002100 */
[----:B------:R1:W-:Y:S04]  /*32000*/  STS.U8 [R2+UR9+0x17080], R62 ;  /* 0x0170803e02007988 */ /* 0x0003e80008000009 */
[----:B------:R2:W-:Y:S04]  /*32010*/  STS.U8 [R2+UR9+0x17480], R66 ;  /* 0x0174804202007988 */ /* 0x0005e80008000009 */
[----:B---3--:R3:W-:Y:S04]  /*32020*/  STS.U8 [R2+UR9+0x17880], R70 ;  /* 0x0178804602007988 */ /* 0x0087e80008000009 */
[----:B-1----:R-:W4:Y:S04]  /*32030*/  LDL.LU R62, [R1+0x150] ;  /* 0x00015000013e7983 */ /* 0x002f280000300800 */
[----:B------:R-:W-:Y:S04]  /*32040*/  STS.U8 [R2+UR9+0x17c80], R86 ;  /* 0x017c805602007988 */ /* 0x000fe80008000009 */
[----:B--2---:R-:W2:Y:S04]  /*32050*/  LDL.LU R66, [R1+0x134] ;  /* 0x0001340001427983 */ /* 0x004ea80000300800 */
[----:B---3--:R-:W3:Y:S01]  /*32060*/  LDL.LU R70, [R1+0x118] ;  /* 0x0001180001467983 */ /* 0x008ee20000300800 */
[----:B0-----:R-:W-:-:S04]  /*32070*/  LOP3.LUT R3, R3, 0x7f, RZ, 0xc0, !PT ;  /* 0x0000007f03037812 */ /* 0x001fc800078ec0ff */
[----:B------:R-:W-:-:S05]  /*32080*/  LOP3.LUT R3, R3, 0x20, RZ, 0x3c, !PT ;  /* 0x0000002003037812 */ /* 0x000fca00078e3cff */
[----:B----4-:R0:W-:Y:S04]  /*32090*/  STS.U8 [R3+UR9+0x14100], R74 ;  /* 0x0141004a03007988 */ /* 0x0101e80008000009 */
[----:B------:R1:W-:Y:S04]  /*320a0*/  STS.U8 [R3+UR9+0x14500], R78 ;  /* 0x0145004e03007988 */ /* 0x0003e80008000009 */
[----:B------:R4:W-:Y:S04]  /*320b0*/  STS.U8 [R3+UR9+0x14900], R4 ;  /* 0x0149000403007988 */ /* 0x0009e80008000009 */
[----:B0-----:R-:W3:Y:S04]  /*320c0*/  LDL.LU R74, [R1+0xfc] ;  /* 0x0000fc00014a7983 */ /* 0x001ee80000300800 */
[----:B-1----:R-:W3:Y:S04]  /*320d0*/  LDL.LU R78, [R1+0xdc] ;  /* 0x0000dc00014e7983 */ /* 0x002ee80000300800 */
[----:B------:R0:W-:Y:S04]  /*320e0*/  STS.U8 [R3+UR9+0x14d00], R80 ;  /* 0x014d005003007988 */ /* 0x0001e80008000009 */
[----:B----4-:R-:W4:Y:S04]  /*320f0*/  LDL.LU R4, [R1+0xbc] ;  /* 0x0000bc0001047983 */ /* 0x010f280000300800 */
        /* <DEDUP_REMOVED lines=8> */
[----:B0-----:R-:W4:Y:S04]  /*32180*/  LDL.LU R91, [R1+0x1c] ;  /* 0x00001c00015b7983 */ /* 0x001f280000300800 */
        /* <DEDUP_REMOVED lines=8> */
[----:B0-----:R-:W0:Y:S02]  /*32210*/  S2R R3, SR_TID.X ;  /* 0x0000000000037919 */ /* 0x001e240000002100 */
[----:B------:R-:W-:Y:S04]  /*32220*/  STL [R1+0x1364], R85 ;  /* 0x0013645501007387 */ /* 0x000fe80000100800 */
[----:B------:R-:W-:Y:S04]  /*32230*/  STL [R1+0x136c], R85 ;  /* 0x00136c5501007387 */ /* 0x000fe80000100800 */
[----:B------:R-:W-:Y:S01]  /*32240*/  STL [R1+0x1384], R85 ;  /* 0x0013845501007387 */ /* 0x000fe20000100800 */
[----:B0-----:R-:W-:-:S04]  /*32250*/  LOP3.LUT R3, R3, 0x7f, RZ, 0xc0, !PT ;  /* 0x0000007f03037812 */ /* 0x001fc800078ec0ff */
[----:B------:R-:W-:-:S05]  /*32260*/  LOP3.LUT R3, R3, 0x30, RZ, 0x3c, !PT ;  /* 0x0000003003037812 */ /* 0x000fca00078e3cff */
[----:B------:R-:W-:Y:S04]  /*32270*/  STS.U8 [R3+UR9+0x14180], R42 ;  /* 0x0141802a03007988 */ /* 0x000fe80008000009 */
[----:B------:R-:W-:Y:S04]  /*32280*/  STS.U8 [R3+UR9+0x14580], R43 ;  /* 0x0145802b03007988 */ /* 0x000fe80008000009 */
[----:B------:R-:W-:Y:S04]  /*32290*/  STS.U8 [R3+UR9+0x14980], R58 ;  /* 0x0149803a03007988 */ /* 0x000fe80008000009 */
[----:B------:R-:W-:Y:S04]  /*322a0*/  STL [R1+0x138c], R85 ;  /* 0x00138c5501007387 */ /* 0x000fe80000100800 */
[----:B------:R-:W-:Y:S04]  /*322b0*/  STL [R1+0x13b4], R85 ;  /* 0x0013b45501007387 */ /* 0x000fe80000100800 */
[----:B------:R-:W-:Y:S04]  /*322c0*/  STL [R1+0x13bc], R85 ;  /* 0x0013bc5501007387 */ /* 0x000fe80000100800 */
[----:B------:R-:W-:Y:S04]  /*322d0*/  STL [R1+0x13e4], R85 ;  /* 0x0013e45501007387 */ /* 0x000fe80000100800 */
[----:B------:R-:W-:Y:S04]  /*322e0*/  STL [R1+0x13ec], R85 ;  /* 0x0013ec5501007387 */ /* 0x000fe80000100800 */
[----:B------:R-:W-:Y:S04]  /*322f0*/  STS.U8 [R3+UR9+0x14d80], R62 ;  /* 0x014d803e03007988 */ /* 0x000fe80008000009 */
[----:B--2---:R-:W-:Y:S04]  /*32300*/  STS.U8 [R3+UR9+0x15180], R66 ;  /* 0x0151804203007988 */ /* 0x004fe80008000009 */
[----:B---3--:R-:W-:Y:S04]  /*32310*/  STS.U8 [R3+UR9+0x15580], R70 ;  /* 0x0155804603007988 */ /* 0x008fe80008000009 */
[----:B------:R-:W-:Y:S04]  /*32320*/  STS.U8 [R3+UR9+0x15980], R74 ;  /* 0x0159804a03007988 */ /* 0x000fe80008000009 */
[----:B------:R-:W-:Y:S04]  /*32330*/  STS.U8 [R3+UR9+0x15d80], R78 ;  /* 0x015d804e03007988 */ /* 0x000fe80008000009 */
[----:B----4-:R-:W-:Y:S04]  /*32340*/  STS.U8 [R3+UR9+0x16180], R4 ;  /* 0x0161800403007988 */ /* 0x010fe80008000009 */
[----:B------:R-:W-:Y:S04]  /*32350*/  STS.U8 [R3+UR9+0x16580], R80 ;  /* 0x0165805003007988 */ /* 0x000fe80008000009 */
[----:B------:R-:W-:Y:S04]  /*32360*/  STS.U8 [R3+UR9+0x16980], R81 ;  /* 0x0169805103007988 */ /* 0x000fe80008000009 */
[----:B------:R-:W-:Y:S04]  /*32370*/  STS.U8 [R3+UR9+0x16d80], R88 ;  /* 0x016d805803007988 */ /* 0x000fe80008000009 */
[----:B------:R-:W-:Y:S04]  /*32380*/  STS.U8 [R3+UR9+0x17180], R89 ;  /* 0x0171805903007988 */ /* 0x000fe80008000009 */
[----:B------:R0:W-:Y:S04]  /*32390*/  STS.U8 [R3+UR9+0x17580], R91 ;  /* 0x0175805b03007988 */ /* 0x0001e80008000009 */
[----:B0-----:R-:W2:Y:S04]  /*323a0*/  LDL.LU R91, [R1+0x1a0] ;  /* 0x0001a000015b7983 */ /* 0x001ea80000300800 */
[----:B------:R-:W-:Y:S04]  /*323b0*/  STS.U8 [R3+UR9+0x17980], R93 ;  /* 0x0179805d03007988 */ /* 0x000fe80008000009 */
[----:B------:R0:W-:Y:S04]  /*323c0*/  STS.U8 [R3+UR9+0x17d80], R84 ;  /* 0x017d805403007988 */ /* 0x0001e80008000009 */
[----:B------:R-:W3:Y:S04]  /*323d0*/  LDL.LU R85, [R1+0x168] ;  /* 0x0001680001557983 */ /* 0x000ee80000300800 */
[----:B------:R-:W4:Y:S01]  /*323e0*/  LDL.LU R86, [R1+0x14c] ;  /* 0x00014c0001567983 */ /* 0x000f220000300800 */
[----:B0-----:R-:W0:Y:S03]  /*323f0*/  S2R R3, SR_TID.X ;  /* 0x0000000000037919 */ /* 0x001e260000002100 */
[----:B------:R-:W3:Y:S04]  /*32400*/  LDL.LU R87, [R1+0x130] ;  /* 0x0001300001577983 */ /* 0x000ee80000300800 */
        /* <DEDUP_REMOVED lines=9> */
[----:B------:R1:W-:Y:S01]  /*324a0*/  STL [R1+0x1370], R93 ;  /* 0x0013705d01007387 */ /* 0x0003e20000100800 */
[----:B0-----:R-:W-:-:S03]  /*324b0*/  LOP3.LUT R3, R3, 0x7f, RZ, 0xc0, !PT ;  /* 0x0000007f03037812 */ /* 0x001fc600078ec0ff */
[----:B-1----:R-:W3:Y:S04]  /*324c0*/  LDL.LU R93, [R1+0x184] ;  /* 0x00018400015d7983 */ /* 0x002ee80000300800 */
[----:B------:R-:W4:Y:S04]  /*324d0*/  LDL.LU R41, [R1+0x19c] ;  /* 0x00019c0001297983 */ /* 0x000f280000300800 */
[----:B------:R-:W4:Y:S04]  /*324e0*/  LDL.LU R42, [R1+0x180] ;  /* 0x00018000012a7983 */ /* 0x000f280000300800 */
[----:B------:R-:W4:Y:S04]  /*324f0*/  LDL.LU R43, [R1+0x164] ;  /* 0x00016400012b7983 */ /* 0x000f280000300800 */
[----:B------:R-:W4:Y:S04]  /*32500*/  LDL.LU R58, [R1+0x148] ;  /* 0x00014800013a7983 */ /* 0x000f280000300800 */
[----:B------:R-:W4:Y:S01]  /*32510*/  LDL.LU R62, [R1+0x12c] ;  /* 0x00012c00013e7983 */ /* 0x000f220000300800 */
[----:B------:R-:W-:-:S03]  /*32520*/  LOP3.LUT R9, R3, 0x40, RZ, 0x3c, !PT ;  /* 0x0000004003097812 */ /* 0x000fc600078e3cff */
        /* <DEDUP_REMOVED lines=9> */
[----:B--2---:R0:W-:Y:S04]  /*325c0*/  STS.U8 [R9+UR9+0x14200], R91 ;  /* 0x0142005b09007988 */ /* 0x0041e80008000009 */
[----:B0-----:R-:W2:Y:S01]  /*325d0*/  LDL.LU R91, [R1+0x1458] ;  /* 0x00145800015b7983 */ /* 0x001ea20000300800 */
[----:B------:R-:W-:-:S03]  /*325e0*/  LOP3.LUT R3, R3, 0x50, RZ, 0x3c, !PT ;  /* 0x0000005003037812 */ /* 0x000fc600078e3cff */
[----:B---3--:R-:W-:Y:S04]  /*325f0*/  STS.U8 [R9+UR9+0x14600], R93 ;  /* 0x0146005d09007988 */ /* 0x008fe80008000009 */
[----:B------:R-:W-:Y:S04]  /*32600*/  STS.U8 [R9+UR9+0x14a00], R85 ;  /* 0x014a005509007988 */ /* 0x000fe80008000009 */
[----:B----4-:R-:W-:Y:S04]  /*32610*/  STS.U8 [R9+UR9+0x14e00], R86 ;  /* 0x014e005609007988 */ /* 0x010fe80008000009 */
[----:B------:R-:W-:Y:S04]  /*32620*/  STS.U8 [R9+UR9+0x15200], R87 ;  /* 0x0152005709007988 */ /* 0x000fe80008000009 */
        /* <DEDUP_REMOVED lines=9> */
[----:B0-----:R-:W2:Y:S04]  /*326c0*/  LDL.LU R32, [R1+0x198] ;  /* 0x0001980001207983 */ /* 0x001ea80000300800 */
[----:B-1----:R-:W2:Y:S04]  /*326d0*/  LDL.LU R33, [R1+0x17c] ;  /* 0x00017c0001217983 */ /* 0x002ea80000300800 */
[----:B---3--:R-:W3:Y:S04]  /*326e0*/  LDL.LU R34, [R1+0x160] ;  /* 0x0001600001227983 */ /* 0x008ee80000300800 */
[----:B----4-:R-:W4:Y:S04]  /*326f0*/  LDL.LU R35, [R1+0x144] ;  /* 0x0001440001237983 */ /* 0x010f280000300800 */
[----:B------:R-:W3:Y:S04]  /*32700*/  LDL.LU R36, [R1+0x128] ;  /* 0x0001280001247983 */ /* 0x000ee80000300800 */
[----:B------:R-:W3:Y:S04]  /*32710*/  LDL.LU R37, [R1+0x10c] ;  /* 0x00010c0001257983 */ /* 0x000ee80000300800 */
[----:B------:R-:W3:Y:S04]  /*32720*/  LDL.LU R38, [R1+0xf0] ;  /* 0x0000f00001267983 */ /* 0x000ee80000300800 */
[----:B------:R-:W3:Y:S04]  /*32730*/  LDL.LU R39, [R1+0xd0] ;  /* 0x0000d00001277983 */ /* 0x000ee80000300800 */
[----:B------:R-:W3:Y:S04]  /*32740*/  LDL.LU R40, [R1+0xb0] ;  /* 0x0000b00001287983 */ /* 0x000ee80000300800 */
[----:B--2---:R-:W-:Y:S04]  /*32750*/  STS.U8 [R9+UR9+0x17a00], R91 ;  /* 0x017a005b09007988 */ /* 0x004fe80008000009 */
[----:B------:R-:W-:Y:S04]  /*32760*/  STS.U8 [R9+UR9+0x17e00], R83 ;  /* 0x017e005309007988 */ /* 0x000fe80008000009 */
        /* <DEDUP_REMOVED lines=13> */
[----:B-1----:R-:W4:Y:S04]  /*32840*/  LDL.LU R42, [R1+0x70] ;  /* 0x00007000012a7983 */ /* 0x002f280000300800 */
[----:B------:R-:W-:Y:S04]  /*32850*/  STS.U8 [R3+UR9+0x17280], R88 ;  /* 0x0172805803007988 */ /* 0x000fe80008000009 */
[----:B--2---:R-:W2:Y:S04]  /*32860*/  LDL.LU R43, [R1+0x50] ;  /* 0x00005000012b7983 */ /* 0x004ea80000300800 */
[----:B------:R1:W-:Y:S04]  /*32870*/  STS.U8 [R3+UR9+0x17680], R89 ;  /* 0x0176805903007988 */ /* 0x0003e80008000009 */
[----:B0-----:R-:W2:Y:S04]  /*32880*/  LDL.LU R81, [R1+0x30] ;  /* 0x0000300001517983 */ /* 0x001ea80000300800 */
[----:B-1----:R-:W2:Y:S04]  /*32890*/  LDL.LU R89, [R1+0x10] ;  /* 0x0000100001597983 */ /* 0x002ea80000300800 */
[----:B------:R-:W2:Y:S04]  /*328a0*/  LDL.LU R62, [R1+0x194] ;  /* 0x00019400013e7983 */ /* 0x000ea80000300800 */
[----:B------:R-:W2:Y:S04]  /*328b0*/  LDL.LU R66, [R1+0x178] ;  /* 0x0001780001427983 */ /* 0x000ea80000300800 */
[----:B------:R-:W2:Y:S04]  /*328c0*/  LDL.LU R70, [R1+0x15c] ;  /* 0x00015c0001467983 */ /* 0x000ea80000300800 */
[----:B------:R-:W-:Y:S04]  /*328d0*/  STS.U8 [R3+UR9+0x17a80], R90 ;  /* 0x017a805a03007988 */ /* 0x000fe80008000009 */
[----:B------:R-:W2:Y:S04]  /*328e0*/  LDL.LU R74, [R1+0x140] ;  /* 0x00014000014a7983 */ /* 0x000ea80000300800 */
[----:B------:R0:W-:Y:S04]  /*328f0*/  STS.U8 [R3+UR9+0x17e80], R82 ;  /* 0x017e805203007988 */ /* 0x0001e80008000009 */
[----:B------:R-:W2:Y:S01]  /*32900*/  LDL.LU R78, [R1+0x124] ;  /* 0x00012400014e7983 */ /* 0x000ea20000300800 */
[----:B------:R-:W-:-:S03]  /*32910*/  LOP3.LUT R58, R8, 0x60, RZ, 0x3c, !PT ;  /* 0x00000060083a7812 */ /* 0x000fc600078e3cff */
        /* <DEDUP_REMOVED lines=11> */
[----:B---3--:R3:W-:Y:S04]  /*329d0*/  STS.U8 [R58+UR9+0x14b00], R34 ;  /* 0x014b00223a007988 */ /* 0x0087e80008000009 */
[----:B0-----:R-:W2:Y:S04]  /*329e0*/  LDL.LU R32, [R1+0x1454] ;  /* 0x0014540001207983 */ /* 0x001ea80000300800 */
[----:B-1----:R-:W2:Y:S04]  /*329f0*/  LDL.LU R33, [R1+0x1450] ;  /* 0x0014500001217983 */ /* 0x002ea80000300800 */
[----:B---3--:R-:W3:Y:S04]  /*32a00*/  LDL.LU R34, [R1+0x144c] ;  /* 0x00144c0001227983 */ /* 0x008ee80000300800 */
[----:B----4-:R0:W-:Y:S04]  /*32a10*/  STS.U8 [R58+UR9+0x14f00], R35 ;  /* 0x014f00233a007988 */ /* 0x0101e80008000009 */
[----:B------:R1:W-:Y:S04]  /*32a20*/  STS.U8 [R58+UR9+0x15300], R36 ;  /* 0x015300243a007988 */ /* 0x0003e80008000009 */
[----:B------:R4:W-:Y:S04]  /*32a30*/  STS.U8 [R58+UR9+0x15700], R37 ;  /* 0x015700253a007988 */ /* 0x0009e80008000009 */
[----:B0-----:R-:W3:Y:S04]  /*32a40*/  LDL.LU R35, [R1+0x1448] ;  /* 0x0014480001237983 */ /* 0x001ee80000300800 */
[----:B-1----:R-:W3:Y:S04]  /*32a50*/  LDL.LU R36, [R1+0x1444] ;  /* 0x0014440001247983 */ /* 0x002ee80000300800 */
[----:B----4-:R-:W4:Y:S04]  /*32a60*/  LDL.LU R37, [R1+0x1440] ;  /* 0x0014400001257983 */ /* 0x010f280000300800 */
[----:B------:R0:W-:Y:S04]  /*32a70*/  STS.U8 [R58+UR9+0x15b00], R38 ;  /* 0x015b00263a007988 */ /* 0x0001e80008000009 */
[----:B------:R1:W-:Y:S04]  /*32a80*/  STS.U8 [R58+UR9+0x15f00], R39 ;  /* 0x015f00273a007988 */ /* 0x0003e80008000009 */
[----:B------:R1:W-:Y:S04]  /*32a90*/  STS.U8 [R58+UR9+0x16300], R40 ;  /* 0x016300283a007988 */ /* 0x0003e80008000009 */
[----:B0-----:R-:W3:Y:S04]  /*32aa0*/  LDL.LU R38, [R1+0x143c] ;  /* 0x00143c0001267983 */ /* 0x001ee80000300800 */
[----:B-1----:R-:W3:Y:S04]  /*32ab0*/  LDL.LU R39, [R1+0x1438] ;  /* 0x0014380001277983 */ /* 0x002ee80000300800 */
[----:B------:R-:W3:Y:S04]  /*32ac0*/  LDL.LU R40, [R1+0x1434] ;  /* 0x0014340001287983 */ /* 0x000ee80000300800 */
[----:B------:R0:W-:Y:S04]  /*32ad0*/  STS.U8 [R58+UR9+0x16700], R41 ;  /* 0x016700293a007988 */ /* 0x0001e80008000009 */
[----:B------:R1:W-:Y:S04]  /*32ae0*/  STS.U8 [R58+UR9+0x16b00], R42 ;  /* 0x016b002a3a007988 */ /* 0x0003e80008000009 */
[----:B0-----:R-:W3:Y:S04]  /*32af0*/  LDL.LU R41, [R1+0x1430] ;  /* 0x0014300001297983 */ /* 0x001ee80000300800 */
[----:B--2---:R0:W-:Y:S04]  /*32b00*/  STS.U8 [R58+UR9+0x16f00], R43 ;  /* 0x016f002b3a007988 */ /* 0x0041e80008000009 */
[----:B-1----:R-:W2:Y:S04]  /*32b10*/  LDL.LU R42, [R1+0x142c] ;  /* 0x00142c00012a7983 */ /* 0x002ea80000300800 */
[----:B------:R1:W-:Y:S04]  /*32b20*/  STS.U8 [R58+UR9+0x17300], R81 ;  /* 0x017300513a007988 */ /* 0x0003e80008000009 */
[----:B0-----:R-:W2:Y:S04]  /*32b30*/  LDL.LU R43, [R1+0x1428] ;  /* 0x00142800012b7983 */ /* 0x001ea80000300800 */
[----:B------:R0:W-:Y:S04]  /*32b40*/  STS.U8 [R58+UR9+0x17700], R89 ;  /* 0x017700593a007988 */ /* 0x0001e80008000009 */
[----:B-1----:R-:W2:Y:S04]  /*32b50*/  LDL.LU R81, [R1+0x1424] ;  /* 0x0014240001517983 */ /* 0x002ea80000300800 */
[----:B0-----:R-:W2:Y:S01]  /*32b60*/  LDL.LU R89, [R1+0x1420] ;  /* 0x0014200001597983 */ /* 0x001ea20000300800 */
[----:B------:R-:W-:-:S03]  /*32b70*/  LOP3.LUT R8, R8, 0x70, RZ, 0x3c, !PT ;  /* 0x0000007008087812 */ /* 0x000fc600078e3cff */
[----:B--2---:R-:W-:Y:S04]  /*32b80*/  STS.U8 [R58+UR9+0x17b00], R89 ;  /* 0x017b00593a007988 */ /* 0x004fe80008000009 */
[----:B------:R0:W-:Y:S04]  /*32b90*/  STS.U8 [R58+UR9+0x17f00], R81 ;  /* 0x017f00513a007988 */ /* 0x0001e80008000009 */
[----:B------:R1:W-:Y:S04]  /*32ba0*/  STS.U8 [R8+UR9+0x14380], R62 ;  /* 0x0143803e08007988 */ /* 0x0003e80008000009 */
[----:B------:R2:W-:Y:S04]  /*32bb0*/  STS.U8 [R8+UR9+0x14780], R66 ;  /* 0x0147804208007988 */ /* 0x0005e80008000009 */
[----:B0-----:R-:W3:Y:S04]  /*32bc0*/  LDL.LU R58, [R1+0x141c] ;  /* 0x00141c00013a7983 */ /* 0x001ee80000300800 */
[----:B-1----:R-:W3:Y:S04]  /*32bd0*/  LDL.LU R62, [R1+0x1418] ;  /* 0x00141800013e7983 */ /* 0x002ee80000300800 */
[----:B--2---:R-:W2:Y:S04]  /*32be0*/  LDL.LU R66, [R1+0x1414] ;  /* 0x0014140001427983 */ /* 0x004ea80000300800 */
[----:B------:R0:W-:Y:S04]  /*32bf0*/  STS.U8 [R8+UR9+0x14b80], R70 ;  /* 0x014b804608007988 */ /* 0x0001e80008000009 */
[----:B------:R1:W-:Y:S04]  /*32c00*/  STS.U8 [R8+UR9+0x14f80], R74 ;  /* 0x014f804a08007988 */ /* 0x0003e80008000009 */
[----:B------:R4:W-:Y:S04]  /*32c10*/  STS.U8 [R8+UR9+0x15380], R78 ;  /* 0x0153804e08007988 */ /* 0x0009e80008000009 */
[----:B0-----:R-:W2:Y:S04]  /*32c20*/  LDL.LU R70, [R1+0x1410] ;  /* 0x0014100001467983 */ /* 0x001ea80000300800 */
[----:B-1----:R-:W2:Y:S04]  /*32c30*/  LDL.LU R74, [R1+0x140c] ;  /* 0x00140c00014a7983 */ /* 0x002ea80000300800 */
[----:B----4-:R-:W4:Y:S04]  /*32c40*/  LDL.LU R78, [R1+0x1408] ;  /* 0x00140800014e7983 */ /* 0x010f280000300800 */
[----:B------:R0:W-:Y:S04]  /*32c50*/  STS.U8 [R8+UR9+0x15780], R3 ;  /* 0x0157800308007988 */ /* 0x0001e80008000009 */
[----:B------:R1:W-:Y:S04]  /*32c60*/  STS.U8 [R8+UR9+0x15b80], R4 ;  /* 0x015b800408007988 */ /* 0x0003e80008000009 */
[----:B------:R1:W-:Y:S04]  /*32c70*/  STS.U8 [R8+UR9+0x15f80], R80 ;  /* 0x015f805008007988 */ /* 0x0003e80008000009 */
[----:B0-----:R-:W2:Y:S04]  /*32c80*/  LDL.LU R3, [R1+0x1404] ;  /* 0x0014040001037983 */ /* 0x001ea80000300800 */
[----:B-1----:R-:W2:Y:S04]  /*32c90*/  LDL.LU R4, [R1+0x1400] ;  /* 0x0014000001047983 */ /* 0x002ea80000300800 */
[----:B------:R-:W2:Y:S04]  /*32ca0*/  LDL.LU R80, [R1+0x13fc] ;  /* 0x0013fc0001507983 */ /* 0x000ea80000300800 */
[----:B------:R0:W-:Y:S04]  /*32cb0*/  STS.U8 [R8+UR9+0x16380], R88 ;  /* 0x0163805808007988 */ /* 0x0001e80008000009 */
[----:B0-----:R-:W2:Y:S04]  /*32cc0*/  LDL.LU R88, [R1+0x13f8] ;  /* 0x0013f80001587983 */ /* 0x001ea80000300800 */
[----:B------:R-:W-:Y:S04]  /*32cd0*/  STS.U8 [R8+UR9+0x16780], R93 ;  /* 0x0167805d08007988 */ /* 0x000fe80008000009 */
[----:B------:R-:W-:Y:S04]  /*32ce0*/  STS.U8 [R8+UR9+0x16b80], R85 ;  /* 0x016b805508007988 */ /* 0x000fe80008000009 */
[----:B------:R-:W-:Y:S04]  /*32cf0*/  STS.U8 [R8+UR9+0x16f80], R86 ;  /* 0x016f805608007988 */ /* 0x000fe80008000009 */
[----:B------:R-:W-:Y:S04]  /*32d00*/  STS.U8 [R8+UR9+0x17380], R87 ;  /* 0x0173805708007988 */ /* 0x000fe80008000009 */
[----:B------:R0:W-:Y:S04]  /*32d10*/  STS.U8 [R8+UR9+0x17780], R9 ;  /* 0x0177800908007988 */ /* 0x0001e80008000009 */
[----:B0-----:R-:W3:Y:S04]  /*32d20*/  LDL.LU R9, [R1+0x29c] ;  /* 0x00029c0001097983 */ /* 0x001ee80000300800 */
[----:B--2---:R-:W-:Y:S04]  /*32d30*/  STS.U8 [R8+UR9+0x17b80], R88 ;  /* 0x017b805808007988 */ /* 0x004fe80008000009 */
[----:B------:R0:W-:Y:S04]  /*32d40*/  STS.U8 [R8+UR9+0x17f80], R80 ;  /* 0x017f805008007988 */ /* 0x0001e80008000009 */
[----:B0-----:R-:W2:Y:S04]  /*32d50*/  LDL.LU R8, [R1+0x2a0] ;  /* 0x0002a00001087983 */ /* 0x001ea80000300800 */
[----:B------:R-:W2:Y:S01]  /*32d60*/  LDL.LU R86, [R1+0x2a8] ;  /* 0x0002a80001567983 */ /* 0x000ea20000300800 */
[----:B------:R-:W-:-:S03]  /*32d70*/  PRMT R4, RZ, 0x7610, R4 ;  /* 0x00007610ff047816 */ /* 0x000fc60000000004 */
[----:B------:R-:W2:Y:S04]  /*32d80*/  LDL.LU R87, [R1+0x2a4] ;  /* 0x0002a40001577983 */ /* 0x000ea80000300800 */
[----:B----4-:R-:W-:Y:S04]  /*32d90*/  STS.U8 [R0+UR9+0x8000], R78 ;  /* 0x0080004e00007988 */ /* 0x010fe80008000009 */
[----:B------:R-:W-:Y:S04]  /*32da0*/  STS.U8 [R0+UR9+0x8400], R74 ;  /* 0x0084004a00007988 */ /* 0x000fe80008000009 */
[----:B------:R-:W-:Y:S04]  /*32db0*/  STS.U8 [R0+UR9+0x8800], R70 ;  /* 0x0088004600007988 */ /* 0x000fe80008000009 */
[----:B------:R-:W-:Y:S04]  /*32dc0*/  STS.U8 [R0+UR9+0x8c00], R66 ;  /* 0x008c004200007988 */ /* 0x000fe80008000009 */
[----:B---3--:R-:W-:Y:S04]  /*32dd0*/  STS.U8 [R0+UR9+0x9000], R62 ;  /* 0x0090003e00007988 */ /* 0x008fe80008000009 */
[----:B------:R-:W-:Y:S04]  /*32de0*/  STS.U8 [R0+UR9+0x9400], R58 ;  /* 0x0094003a00007988 */ /* 0x000fe80008000009 */
[----:B------:R-:W-:Y:S04]  /*32df0*/  STS.U8 [R0+UR9+0x9800], R43 ;  /* 0x0098002b00007988 */ /* 0x000fe80008000009 */
[----:B------:R-:W-:Y:S04]  /*32e00*/  STS.U8 [R0+UR9+0x9c00], R42 ;  /* 0x009c002a00007988 */ /* 0x000fe80008000009 */
[----:B------:R-:W-:Y:S04]  /*32e10*/  STS.U8 [R0+UR9+0xa000], R41 ;  /* 0x00a0002900007988 */ /* 0x000fe80008000009 */
[----:B------:R-:W-:Y:S04]  /*32e20*/  STS.U8 [R0+UR9+0xa400], R40 ;  /* 0x00a4002800007988 */ /* 0x000fe80008000009 */
[----:B------:R-:W-:Y:S01]  /*32e30*/  STS.U8 [R0+UR9+0xa800], R39 ;  /* 0x00a8002700007988 */ /* 0x000fe20008000009 */
[----:B--2---:R-:W-:-:S05]  /*32e40*/  IADD3 R8, P4, PT, R5, R8, RZ ;  /* 0x0000000805087210 */ /* 0x004fca0007f9e0ff */
[----:B------:R-:W-:-:S05]  /*32e50*/  IMAD.X R9, R6, 0x1, R9, P4 ;  /* 0x0000000106097824 */ /* 0x000fca00020e0609 */
[----:B------:R0:W2:Y:S04]  /*32e60*/  @!P1 LDG.E.U8 R4, desc[UR18][R8.64] ;  /* 0x0000001208049981 */ /* 0x0000a8000c1e1100 */
        /* <DEDUP_REMOVED lines=44> */
[----:B------:R-:W-:Y:S01]  /*33130*/  STS.U8 [R2+UR9+0xdc80], R63 ;  /* 0x00dc803f02007988 */ /* 0x000fe20008000009 */
[----:B------:R-:W-:-:S03]  /*33140*/  LOP3.LUT R85, R0, 0x20, RZ, 0x3c, !PT ;  /* 0x0000002000557812 */ /* 0x000fc600078e3cff */
[----:B------:R-:W-:Y:S04]  /*33150*/  STS.U8 [R2+UR9+0xe080], R65 ;  /* 0x00e0804102007988 */ /* 0x000fe80008000009 */
[----:B------:R-:W-:Y:S01]  /*33160*/  STS.U8 [R2+UR9+0xe480], R67 ;  /* 0x00e4804302007988 */ /* 0x000fe20008000009 */
[----:B------:R-:W-:-:S03]  /*33170*/  IADD3 R86, P3, PT, R5, R86, RZ ;  /* 0x0000005605567210 */ /* 0x000fc60007f7e0ff */
[----:B------:R-:W-:Y:S04]  /*33180*/  STS.U8 [R2+UR9+0xe880], R69 ;  /* 0x00e8804502007988 */ /* 0x000fe80008000009 */
[----:B------:R-:W-:Y:S04]  /*33190*/  STS.U8 [R2+UR9+0xec80], R71 ;  /* 0x00ec804702007988 */ /* 0x000fe80008000009 */
[----:B------:R-:W-:Y:S04]  /*331a0*/  STS.U8 [R2+UR9+0xf080], R73 ;  /* 0x00f0804902007988 */ /* 0x000fe80008000009 */
[----:B------:R-:W-:Y:S04]  /*331b0*/  STS.U8 [R2+UR9+0xf480], R75 ;  /* 0x00f4804b02007988 */ /* 0x000fe80008000009 */
[----:B------:R-:W-:Y:S01]  /*331c0*/  STS.U8 [R2+UR9+0xf880], R77 ;  /* 0x00f8804d02007988 */ /* 0x000fe20008000009 */
[----:B------:R-:W-:-:S03]  /*331d0*/  IMAD.X R87, R6, 0x1, R87, P3 ;  /* 0x0000000106577824 */ /* 0x000fc600018e0657 */
[----:B------:R3:W-:Y:S04]  /*331e0*/  STS.U8 [R2+UR9+0xfc80], R79 ;  /* 0x00fc804f02007988 */ /* 0x0007e80008000009 */
[----:B-1----:R-:W4:Y:S04]  /*331f0*/  LDL.LU R0, [R1+0x2b0] ;  /* 0x0002b00001007983 */ /* 0x002f280000300800 */
[----:B------:R-:W-:Y:S04]  /*33200*/  STS.U8 [R85+UR9+0x8100], R54 ;  /* 0x0081003655007988 */ /* 0x000fe80008000009 */
[----:B---3--:R-:W3:Y:S04]  /*33210*/  LDL.LU R2, [R1+0x2b8] ;  /* 0x0002b80001027983 */ /* 0x008ee80000300800 */
[----:B------:R-:W-:Y:S01]  /*33220*/  STS.U8 [R85+UR9+0x8500], R51 ;  /* 0x0085003355007988 */ /* 0x000fe20008000009 */
[----:B------:R-:W-:-:S03]  /*33230*/  PRMT R3, RZ, 0x7610, R3 ;  /* 0x00007610ff037816 */ /* 0x000fc60000000003 */
[----:B------:R-:W3:Y:S04]  /*33240*/  LDL.LU R93, [R1+0x2c0] ;  /* 0x0002c000015d7983 */ /* 0x000ee80000300800 */
[----:B------:R-:W-:Y:S04]  /*33250*/  STS.U8 [R85+UR9+0x8900], R50 ;  /* 0x0089003255007988 */ /* 0x000fe80008000009 */
[----:B------:R-:W-:Y:S04]  /*33260*/  STS.U8 [R85+UR9+0x8d00], R45 ;  /* 0x008d002d55007988 */ /* 0x000fe80008000009 */
[----:B------:R0:W-:Y:S04]  /*33270*/  STL [R1+0x2a0], R8 ;  /* 0x0002a00801007387 */ /* 0x0001e80000100800 */
[----:B------:R-:W-:Y:S04]  /*33280*/  STS.U8 [R85+UR9+0x9100], R7 ;  /* 0x0091000755007988 */ /* 0x000fe80008000009 */
[----:B------:R-:W-:Y:S01]  /*33290*/  STL [R1+0x2a8], R86 ;  /* 0x0002a85601007387 */ /* 0x000fe20000100800 */
[----:B0-----:R-:W-:-:S03]  /*332a0*/  @!P1 IMAD.MOV.U32 R8, RZ, RZ, R86 ;  /* 0x000000ffff089224 */ /* 0x001fc600078e0056 */
[----:B------:R-:W-:Y:S04]  /*332b0*/  STS.U8 [R85+UR9+0x9500], R92 ;  /* 0x0095005c55007988 */ /* 0x000fe80008000009 */
[----:B------:R0:W-:Y:S04]  /*332c0*/  STL [R1+0x29c], R9 ;  /* 0x00029c0901007387 */ /* 0x0001e80000100800 */
[----:B------:R1:W-:Y:S01]  /*332d0*/  STS.U8 [R85+UR9+0x9900], R46 ;  /* 0x0099002e55007988 */ /* 0x0003e20008000009 */
[----:B0-----:R-:W-:-:S03]  /*332e0*/  IMAD.MOV.U32 R9, RZ, RZ, R87 ;  /* 0x000000ffff097224 */ /* 0x001fc600078e0057 */
[----:B-1----:R-:W3:Y:S04]  /*332f0*/  LDL.LU R85, [R1+0x2b4] ;  /* 0x0002b40001557983 */ /* 0x002ee80000300800 */
[----:B------:R0:W3:Y:S04]  /*33300*/  @!P1 LDG.E.U8 R3, desc[UR18][R8.64] ;  /* 0x0000001208039981 */ /* 0x0000e8000c1e1100 */
[----:B--2---:R1:W-:Y:S04]  /*33310*/  STL [R1+0x18c], R4 ;  /* 0x00018c0401007387 */ /* 0x0043e80000100800 */
[----:B-1----:R-:W2:Y:S04]  /*33320*/  LDL.LU R4, [R1+0x13f4] ;  /* 0x0013f40001047983 */ /* 0x002ea80000300800 */
[----:B------:R1:W-:Y:S04]  /*33330*/  STL [R1+0x2a4], R87 ;  /* 0x0002a45701007387 */ /* 0x0003e80000100800 */
[----:B-1----:R-:W2:Y:S04]  /*33340*/  LDL.LU R87, [R1+0x2bc] ;  /* 0x0002bc0001577983 */ /* 0x002ea80000300800 */
[----:B------:R-:W2:Y:S01]  /*33350*/  LDL.LU R8, [R1+0x2ac] ;  /* 0x0002ac0001087983 */ /* 0x000ea20000300800 */
[----:B------:R-:W-:-:S02]  /*33360*/  PRMT R47, RZ, 0x7610, R47 ;  /* 0x00007610ff2f7816 */ /* 0x000fc4000000002f */
[----:B----4-:R-:W-:-:S05]  /*33370*/  IADD3 R0, P3, PT, R5, R0, RZ ;  /* 0x0000000005007210 */ /* 0x010fca0007f7e0ff */
[----:B0-----:R-:W-:Y:S01]  /*33380*/  IMAD.MOV.U32 R9, RZ, RZ, R0 ;  /* 0x000000ffff097224 */ /* 0x001fe200078e0000 */
[----:B------:R0:W-:Y:S01]  /*33390*/  STL [R1+0x2b0], R0 ;  /* 0x0002b00001007387 */ /* 0x0001e20000100800 */
[----:B---3--:R-:W-:-:S03]  /*333a0*/  IADD3 R2, P4, PT, R5, R2, RZ ;  /* 0x0000000205027210 */ /* 0x008fc60007f9e0ff */
[----:B0-----:R-:W3:Y:S04]  /*333b0*/  LDL.LU R0, [R1+0x2e0] ;  /* 0x0002e00001007983 */ /* 0x001ee80000300800 */
[----:B------:R0:W-:Y:S04]  /*333c0*/  STL [R1+0x188], R3 ;  /* 0x0001880301007387 */ /* 0x0001e80000100800 */
[----:B0-----:R-:W4:Y:S04]  /*333d0*/  LDL.LU R3, [R1+0x2e8] ;  /* 0x0002e80001037983 */ /* 0x001f280000300800 */
[----:B------:R-:W3:Y:S04]  /*333e0*/  LDL.LU R86, [R1+0x2f0] ;  /* 0x0002f00001567983 */ /* 0x000ee80000300800 */
[----:B------:R-:W-:Y:S01]  /*333f0*/  STL [R1+0x2b8], R2 ;  /* 0x0002b80201007387 */ /* 0x000fe20000100800 */
[----:B--2---:R-:W-:-:S05]  /*33400*/  IMAD.X R8, R6, 0x1, R8, P3 ;  /* 0x0000000106087824 */ /* 0x004fca00018e0608 */
[-C--:B------:R-:W-:Y:S01]  /*33410*/  @!P1 LOP3.LUT R9, R9, R8.reuse, RZ, 0x3c, !PT ;  /* 0x0000000809099212 */ /* 0x080fe200078e3cff */
[----:B------:R0:W-:Y:S03]  /*33420*/  STL [R1+0x2ac], R8 ;  /* 0x0002ac0801007387 */ /* 0x0001e60000100800 */
[----:B0-----:R-:W-:-:S04]  /*33430*/  @!P1 LOP3.LUT R8, R9, R8, RZ, 0x3c, !PT ;  /* 0x0000000809089212 */ /* 0x001fc800078e3cff */
[----:B------:R-:W-:-:S05]  /*33440*/  @!P1 LOP3.LUT R9, R9, R8, RZ, 0x3c, !PT ;  /* 0x0000000809099212 */ /* 0x000fca00078e3cff */
[----:B------:R0:W2:Y:S01]  /*33450*/  @!P1 LDG.E.U8 R47, desc[UR18][R8.64] ;  /* 0x00000012082f9981 */ /* 0x0000a2000c1e1100 */
[----:B------:R-:W-:Y:S01]  /*33460*/  IMAD.X R85, R6, 0x1, R85, P4 ;  /* 0x0000000106557824 */ /* 0x000fe200020e0655 */
[----:B------:R-:W-:-:S03]  /*33470*/  IADD3 R93, P3, PT, R5, R93, RZ ;  /* 0x0000005d055d7210 */ /* 0x000fc60007f7e0ff */
[----:B0-----:R-:W-:Y:S02]  /*33480*/  IMAD.MOV.U32 R8, RZ, RZ, R85 ;  /* 0x000000ffff087224 */ /* 0x001fe400078e0055 */
[----:B------:R-:W-:-:S05]  /*33490*/  IMAD.MOV.U32 R9, RZ, RZ, R2 ;  /* 0x000000ffff097224 */ /* 0x000fca00078e0002 */
[----:B------:R-:W-:-:S04]  /*334a0*/  @!P1 LOP3.LUT R9, R9, R8, RZ, 0x3c, !PT ;  /* 0x0000000809099212 */ /* 0x000fc800078e3cff */
[C---:B------:R-:W-:Y:S01]  /*334b0*/  @!P1 LOP3.LUT R8, R9.reuse, R8, RZ, 0x3c, !PT ;  /* 0x0000000809089212 */ /* 0x040fe200078e3cff */
[----:B------:R-:W-:Y:S01]  /*334c0*/  STL [R1+0x2c0], R93 ;  /* 0x0002c05d01007387 */ /* 0x000fe20000100800 */
[----:B------:R-:W-:Y:S02]  /*334d0*/  PRMT R4, RZ, 0x7610, R4 ;  /* 0x00007610ff047816 */ /* 0x000fe40000000004 */
[----:B------:R-:W-:-:S05]  /*334e0*/  @!P1 LOP3.LUT R9, R9, R8, RZ, 0x3c, !PT ;  /* 0x0000000809099212 */ /* 0x000fca00078e3cff */
[----:B------:R0:W3:Y:S04]  /*334f0*/  @!P1 LDG.E.U8 R4, desc[UR18][R8.64] ;  /* 0x0000001208049981 */ /* 0x0000e8000c1e1100 */
[----:B--2---:R1:W-:Y:S04]  /*33500*/  STL [R1+0x184], R47 ;  /* 0x0001842f01007387 */ /* 0x0043e80000100800 */
[----:B-1----:R-:W2:Y:S01]  /*33510*/  LDL.LU R47, [R1+0x13f0] ;  /* 0x0013f000012f7983 */ /* 0x002ea20000300800 */
[----:B------:R-:W-:Y:S02]  /*33520*/  IMAD.X R87, R6, 0x1, R87, P3 ;  /* 0x0000000106577824 */ /* 0x000fe400018e0657 */
[----:B0-----:R-:W-:Y:S01]  /*33530*/  @!P1 IMAD.MOV.U32 R8, RZ, RZ, R93 ;  /* 0x000000ffff089224 */ /* 0x001fe200078e005d */
[----:B------:R0:W-:Y:S01]  /*33540*/  STL [R1+0x2b4], R85 ;  /* 0x0002b45501007387 */ /* 0x0001e20000100800 */
[----:B------:R-:W-:-:S03]  /*33550*/  IMAD.MOV.U32 R9, RZ, RZ, R87 ;  /* 0x000000ffff097224 */ /* 0x000fc600078e0057 */
[----:B0-----:R-:W4:Y:S04]  /*33560*/  LDL.LU R85, [R1+0x13ec] ;  /* 0x0013ec0001557983 */ /* 0x001f280000300800 */
[----:B------:R-:W4:Y:S04]  /*33570*/  LDL.LU R2, [R1+0x2e4] ;  /* 0x0002e40001027983 */ /* 0x000f280000300800 */
[----:B---3--:R0:W-:Y:S04]  /*33580*/  STL [R1+0x180], R4 ;  /* 0x0001800401007387 */ /* 0x0081e80000100800 */
[----:B0-----:R-:W3:Y:S04]  /*33590*/  LDL.LU R4, [R1+0x13e8] ;  /* 0x0013e80001047983 */ /* 0x001ee80000300800 */
[----:B------:R0:W-:Y:S04]  /*335a0*/  STL [R1+0x2bc], R87 ;  /* 0x0002bc5701007387 */ /* 0x0001e80000100800 */
[----:B0-----:R-:W3:Y:S01]  /*335b0*/  LDL.LU R87, [R1+0x2ec] ;  /* 0x0002ec0001577983 */ /* 0x001ee20000300800 */
[----:B--2---:R-:W-:-:S06]  /*335c0*/  PRMT R47, RZ, 0x7610, R47 ;  /* 0x00007610ff2f7816 */ /* 0x004fcc000000002f */
[----:B------:R0:W2:Y:S04]  /*335d0*/  @!P1 LDG.E.U8 R47, desc[UR18][R8.64] ;  /* 0x00000012082f9981 */ /* 0x0000a8000c1e1100 */
[----:B------:R-:W3:Y:S01]  /*335e0*/  LDL.LU R8, [R1+0x2dc] ;  /* 0x0002dc0001087983 */ /* 0x000ee20000300800 */
[C---:B------:R-:W-:Y:S02]  /*335f0*/  IADD3 R0, P3, PT, R5.reuse, R0, RZ ;  /* 0x0000000005007210 */ /* 0x040fe40007f7e0ff */
[----:B----4-:R-:W-:-:S03]  /*33600*/  IADD3 R3, P4, PT, R5, R3, RZ ;  /* 0x0000000305037210 */ /* 0x010fc60007f9e0ff */
[----:B0-----:R-:W-:Y:S01]  /*33610*/  IMAD.MOV.U32 R9, RZ, RZ, R0 ;  /* 0x000000ffff097224 */ /* 0x001fe200078e0000 */
[----:B------:R0:W-:Y:S01]  /*33620*/  STL [R1+0x2e0], R0 ;  /* 0x0002e00001007387 */ /* 0x0001e20000100800 */
[----:B------:R-:W-:-:S03]  /*33630*/  PRMT R85, RZ, 0x7610, R85 ;  /* 0x00007610ff557816 */ /* 0x000fc60000000055 */
[----:B0-----:R-:W4:Y:S04]  /*33640*/  LDL.LU R0, [R1+0x2f8] ;  /* 0x0002f80001007983 */ /* 0x001f280000300800 */
[----:B--2---:R0:W-:Y:S01]  /*33650*/  STL [R1+0x17c], R47 ;  /* 0x00017c2f01007387 */ /* 0x0041e20000100800 */
[----:B---3--:R-:W-:-:S03]  /*33660*/  IMAD.X R8, R6, 0x1, R8, P3 ;  /* 0x0000000106087824 */ /* 0x008fc600018e0608 */
[----:B0-----:R-:W2:Y:S02]  /*33670*/  LDL.LU R47, [R1+0x300] ;  /* 0x00030000012f7983 */ /* 0x001ea40000300800 */
[-C--:B------:R-:W-:Y:S02]  /*33680*/  @!P1 LOP3.LUT R9, R9, R8.reuse, RZ, 0x3c, !PT ;  /* 0x0000000809099212 */ /* 0x080fe400078e3cff */
[----:B------:R-:W3:Y:S04]  /*33690*/  LDL.LU R93, [R1+0x340] ;  /* 0x00034000015d7983 */ /* 0x000ee80000300800 */
[----:B------:R-:W-:Y:S04]  /*336a0*/  STL [R1+0x2e8], R3 ;  /* 0x0002e80301007387 */ /* 0x000fe80000100800 */
[----:B------:R0:W-:Y:S02]  /*336b0*/  STL [R1+0x2dc], R8 ;  /* 0x0002dc0801007387 */ /* 0x0001e40000100800 */
        /* <DEDUP_REMOVED lines=28> */
[C---:B----4-:R-:W-:Y:S02]  /*33880*/  IADD3 R0, P3, PT, R5.reuse, R0, RZ ;  /* 0x0000000005007210 */ /* 0x050fe40007f7e0ff */
[----:B------:R-:W-:-:S03]  /*33890*/  IADD3 R47, P4, PT, R5, R47, RZ ;  /* 0x0000002f052f7210 */ /* 0x000fc60007f9e0ff */
        /* <DEDUP_REMOVED lines=247> */
[----:B------:R-:W-:Y:S01]  /*34810*/  STL [R1+0x408], R0 ;  /* 0x0004080001007387 */ /* 0x000fe20000100800 */
[----:B------:R-:W-:-:S03]  /*34820*/  PRMT R47, RZ, 0x7610, R47 ;  /* 0x00007610ff2f7816 */ /* 0x000fc6000000002f */
[----:B--2---:R0:W-:Y:S01]  /*34830*/  STL [R1+0x128], R3 ;  /* 0x0001280301007387 */ /* 0x0041e20000100800 */
[----:B---3--:R-:W-:-:S03]  /*34840*/  IMAD.X R8, R6, 0x1, R8, P3 ;  /* 0x0000000106087824 */ /* 0x008fc600018e0608 */
[----:B0-----:R-:W2:Y:S04]  /*34850*/  LDL.LU R3, [R1+0x420] ;  /* 0x0004200001037983 */ /* 0x001ea80000300800 */
[----:B------:R-:W3:Y:S01]  /*34860*/  LDL.LU R0, [R1+0x440] ;  /* 0x0004400001007983 */ /* 0x000ee20000300800 */
[----:B------:R-:W-:-:S03]  /*34870*/  @!P1 LOP3.LUT R9, R9, R8, RZ, 0x3c, !PT ;  /* 0x0000000809099212 */ /* 0x000fc600078e3cff */
[----:B------:R-:W4:Y:S04]  /*34880*/  LDL.LU R86, [R1+0x448] ;  /* 0x0004480001567983 */ /* 0x000f280000300800 */
        /* <DEDUP_REMOVED lines=31> */
[----:B------:R-:W-:-:S03]  /*34a80*/  IADD3 R0, P4, PT, R5, R0, RZ ;  /* 0x0000000005007210 */ /* 0x000fc60007f9e0ff */
[----:B0-----:R-:W-:Y:S01]  /*34a90*/  IMAD.MOV.U32 R9, RZ, RZ, R3 ;  /* 0x000000ffff097224 */ /* 0x001fe200078e0003 */
[----:B------:R-:W-:Y:S01]  /*34aa0*/  STL [R1+0x420], R3 ;  /* 0x0004200301007387 */ /* 0x000fe20000100800 */
[----:B----4-:R-:W-:-:S03]  /*34ab0*/  PRMT R85, RZ, 0x7610, R85 ;  /* 0x00007610ff557816 */ /* 0x010fc60000000055 */
        /* <DEDUP_REMOVED lines=35> */
[----:B------:R-:W2:Y:S01]  /*34cf0*/  LDL.LU R8, [R1+0x44c] ;  /* 0x00044c0001087983 */ /* 0x000ea20000300800 */
[C---:B------:R-:W-:Y:S02]  /*34d00*/  IADD3 R47, P3, PT, R5.reuse, R47, RZ ;  /* 0x0000002f052f7210 */ /* 0x040fe40007f7e0ff */
[----:B------:R-:W-:-:S03]  /*34d10*/  IADD3 R93, P4, PT, R5, R93, RZ ;  /* 0x0000005d055d7210 */ /* 0x000fc60007f9e0ff */
[----:B0-----:R-:W-:Y:S01]  /*34d20*/  IMAD.MOV.U32 R9, RZ, RZ, R47 ;  /* 0x000000ffff097224 */ /* 0x001fe200078e002f */
[----:B------:R-:W-:Y:S04]  /*34d30*/  STL [R1+0x450], R47 ;  /* 0x0004502f01007387 */ /* 0x000fe80000100800 */
[----:B------:R-:W2:Y:S01]  /*34d40*/  LDL.LU R86, [R1+0x478] ;  /* 0x0004780001567983 */ /* 0x000ea20000300800 */
[C---:B----4-:R-:W-:Y:S01]  /*34d50*/  IMAD.X R0, R6.reuse, 0x1, R0, P4 ;  /* 0x0000000106007824 */ /* 0x050fe200020e0600 */
[----:B---3--:R-:W-:Y:S02]  /*34d60*/  PRMT R4, RZ, 0x7610, R4 ;  /* 0x00007610ff047816 */ /* 0x008fe40000000004 */
[----:B------:R-:W-:Y:S01]  /*34d70*/  PRMT R30, RZ, 0x7610, R30 ;  /* 0x00007610ff1e7816 */ /* 0x000fe2000000001e */
[----:B--2---:R0:W-:Y:S01]  /*34d80*/  STL [R1+0x110], R85 ;  /* 0x0001105501007387 */ /* 0x0041e20000100800 */
[----:B------:R-:W-:-:S03]  /*34d90*/  IMAD.X R8, R6, 0x1, R8, P3 ;  /* 0x0000000106087824 */ /* 0x000fc600018e0608 */
[----:B0-----:R-:W2:Y:S02]  /*34da0*/  LDL.LU R85, [R1+0x480] ;  /* 0x0004800001557983 */ /* 0x001ea40000300800 */
[-C--:B------:R-:W-:Y:S02]  /*34db0*/  @!P1 LOP3.LUT R9, R9, R8.reuse, RZ, 0x3c, !PT ;  /* 0x0000000809099212 */ /* 0x080fe400078e3cff */
[----:B------:R-:W3:Y:S04]  /*34dc0*/  LDL.LU R47, [R1+0x488] ;  /* 0x00048800012f7983 */ /* 0x000ee80000300800 */
[----:B------:R-:W-:Y:S04]  /*34dd0*/  STL [R1+0x458], R93 ;  /* 0x0004585d01007387 */ /* 0x000fe80000100800 */
[----:B------:R0:W-:Y:S02]  /*34de0*/  STL [R1+0x44c], R8 ;  /* 0x00044c0801007387 */ /* 0x0001e40000100800 */
[----:B0-----:R-:W-:-:S04]  /*34df0*/  @!P1 LOP3.LUT R8, R9, R8, RZ, 0x3c, !PT ;  /* 0x0000000809089212 */ /* 0x001fc800078e3cff */
[----:B------:R-:W-:-:S05]  /*34e00*/  @!P1 LOP3.LUT R9, R9, R8, RZ, 0x3c, !PT ;  /* 0x0000000809099212 */ /* 0x000fca00078e3cff */
[----:B------:R0:W4:Y:S02]  /*34e10*/  @!P1 LDG.E.U8 R4, desc[UR18][R8.64] ;  /* 0x0000001208049981 */ /* 0x000124000c1e1100 */
[----:B0-----:R-:W-:Y:S02]  /*34e20*/  IMAD.MOV.U32 R8, RZ, RZ, R0 ;  /* 0x000000ffff087224 */ /* 0x001fe400078e0000 */
[----:B------:R-:W-:-:S05]  /*34e30*/  IMAD.MOV.U32 R9, RZ, RZ, R93 ;  /* 0x000000ffff097224 */ /* 0x000fca00078e005d */
[----:B------:R-:W-:-:S04]  /*34e40*/  @!P1 LOP3.LUT R9, R9, R8, RZ, 0x3c, !PT ;  /* 0x0000000809099212 */ /* 0x000fc800078e3cff */
[----:B------:R-:W-:-:S04]  /*34e50*/  @!P1 LOP3.LUT R8, R9, R8, RZ, 0x3c, !PT ;  /* 0x0000000809089212 */ /* 0x000fc800078e3cff */
[----:B------:R-:W-:-:S05]  /*34e60*/  @!P1 LOP3.LUT R9, R9, R8, RZ, 0x3c, !PT ;  /* 0x0000000809099212 */ /* 0x000fca00078e3cff */
[----:B------:R0:W2:Y:S01]  /*34e70*/  @!P1 LDG.E.U8 R30, desc[UR18][R8.64] ;  /* 0x00000012081e9981 */ /* 0x0000a2000c1e1100 */
[----:B------:R-:W-:Y:S02]  /*34e80*/  IADD3 R3, P3, PT, R5, R3, RZ ;  /* 0x0000000305037210 */ /* 0x000fe40007f7e0ff */
[----:B------:R-:W-:-:S03]  /*34e90*/  PRMT R2, RZ, 0x7610, R2 ;  /* 0x00007610ff027816 */ /* 0x000fc60000000002 */
[----:B------:R-:W-:Y:S01]  /*34ea0*/  IMAD.X R87, R6, 0x1, R87, P3 ;  /* 0x0000000106577824 */ /* 0x000fe200018e0657 */
[----:B------:R-:W-:Y:S01]  /*34eb0*/  STL [R1+0x460], R3 ;  /* 0x0004600301007387 */ /* 0x000fe20000100800 */
[----:B0-----:R-:W-:Y:S02]  /*34ec0*/  @!P1 IMAD.MOV.U32 R8, RZ, RZ, R3 ;  /* 0x000000ffff089224 */ /* 0x001fe400078e0003 */
[----:B------:R-:W-:-:S05]  /*34ed0*/  @!P1 IMAD.MOV.U32 R9, RZ, RZ, R87 ;  /* 0x000000ffff099224 */ /* 0x000fca00078e0057 */
[----:B------:R-:W3:Y:S04]  /*34ee0*/  @!P1 LDG.E.U8 R2, desc[UR18][R8.64] ;  /* 0x0000001208029981 */ /* 0x000ee8000c1e1100 */
[----:B----4-:R0:W-:Y:S04]  /*34ef0*/  STL [R1+0x10c], R4 ;  /* 0x00010c0401007387 */ /* 0x0101e80000100800 */
[----:B0-----:R-:W4:Y:S04]  /*34f00*/  LDL.LU R4, [R1+0x1378] ;  /* 0x0013780001047983 */ /* 0x001f280000300800 */
[----:B------:R0:W-:Y:S04]  /*34f10*/  STL [R1+0x454], R0 ;  /* 0x0004540001007387 */ /* 0x0001e80000100800 */
[----:B0-----:R-:W4:Y:S04]  /*34f20*/  LDL.LU R0, [R1+0x1374] ;  /* 0x0013740001007983 */ /* 0x001f280000300800 */
[----:B------:R-:W4:Y:S04]  /*34f30*/  LDL.LU R93, [R1+0x47c] ;  /* 0x00047c00015d7983 */ /* 0x000f280000300800 */
[----:B------:R-:W-:Y:S04]  /*34f40*/  STL [R1+0x45c], R87 ;  /* 0x00045c5701007387 */ /* 0x000fe80000100800 */
[----:B--2---:R0:W-:Y:S04]  /*34f50*/  STL [R1+0x108], R30 ;  /* 0x0001081e01007387 */ /* 0x0041e80000100800 */
[----:B0-----:R-:W2:Y:S04]  /*34f60*/  LDL.LU R30, [R1+0x484] ;  /* 0x00048400011e7983 */ /* 0x001ea80000300800 */
[----:B------:R-:W2:Y:S01]  /*34f70*/  LDL.LU R9, [R1+0x474] ;  /* 0x0004740001097983 */ /* 0x000ea20000300800 */
[----:B------:R-:W-:-:S02]  /*34f80*/  IADD3 R86, P3, PT, R5, R86, RZ ;  /* 0x0000005605567210 */ /* 0x000fc40007f7e0ff */
[----:B------:R-:W-:Y:S01]  /*34f90*/  IADD3 R85, P4, PT, R5, R85, RZ ;  /* 0x0000005505557210 */ /* 0x000fe20007f9e0ff */
[----:B---3--:R0:W-:Y:S01]  /*34fa0*/  STL [R1+0x104], R2 ;  /* 0x0001040201007387 */ /* 0x0081e20000100800 */
[----:B------:R-:W-:Y:S01]  /*34fb0*/  PRMT R45, RZ, 0x7610, R45 ;  /* 0x00007610ff2d7816 */ /* 0x000fe2000000002d */
[----:B------:R-:W-:Y:S02]  /*34fc0*/  @!P1 IMAD.MOV.U32 R8, RZ, RZ, R86 ;  /* 0x000000ffff089224 */ /* 0x000fe400078e0056 */
[----:B0-----:R-:W3:Y:S04]  /*34fd0*/  LDL.LU R2, [R1+0x490] ;  /* 0x0004900001027983 */ /* 0x001ee80000300800 */
[----:B------:R-:W-:Y:S04]  /*34fe0*/  STL [R1+0x478], R86 ;  /* 0x0004785601007387 */ /* 0x000fe80000100800 */
[----:B------:R-:W3:Y:S04]  /*34ff0*/  LDL.LU R3, [R1+0x498] ;  /* 0x0004980001037983 */ /* 0x000ee80000300800 */
[----:B------:R-:W3:Y:S04]  /*35000*/  LDL.LU R87, [R1+0x4a0] ;  /* 0x0004a00001577983 */ /* 0x000ee80000300800 */
[----:B------:R-:W-:Y:S01]  /*35010*/  STL [R1+0x480], R85 ;  /* 0x0004805501007387 */ /* 0x000fe20000100800 */
[C---:B----4-:R-:W-:Y:S01]  /*35020*/  IMAD.X R93, R6.reuse, 0x1, R93, P4 ;  /* 0x00000001065d7824 */ /* 0x050fe200020e065d */
[----:B------:R-:W-:Y:S01]  /*35030*/  PRMT R0, RZ, 0x7610, R0 ;  /* 0x00007610ff007816 */ /* 0x000fe20000000000 */
[----:B--2---:R-:W-:-:S05]  /*35040*/  IMAD.X R9, R6, 0x1, R9, P3 ;  /* 0x0000000106097824 */ /* 0x004fca00018e0609 */
[----:B------:R0:W-:Y:S04]  /*35050*/  STL [R1+0x474], R9 ;  /* 0x0004740901007387 */ /* 0x0001e80000100800 */
[----:B------:R1:W2:Y:S02]  /*35060*/  @!P1 LDG.E.U8 R45, desc[UR18][R8.64] ;  /* 0x00000012082d9981 */ /* 0x0002a4000c1e1100 */
[----:B-1----:R-:W-:Y:S02]  /*35070*/  IMAD.MOV.U32 R8, RZ, RZ, R93 ;  /* 0x000000ffff087224 */ /* 0x002fe400078e005d */
[----:B0-----:R-:W-:-:S05]  /*35080*/  IMAD.MOV.U32 R9, RZ, RZ, R85 ;  /* 0x000000ffff097224 */ /* 0x001fca00078e0055 */
[----:B------:R-:W-:-:S04]  /*35090*/  @!P1 LOP3.LUT R9, R9, R8, RZ, 0x3c, !PT ;  /* 0x0000000809099212 */ /* 0x000fc800078e3cff */
[----:B------:R-:W-:-:S04]  /*350a0*/  @!P1 LOP3.LUT R8, R9, R8, RZ, 0x3c, !PT ;  /* 0x0000000809089212 */ /* 0x000fc800078e3cff */
[----:B------:R-:W-:-:S05]  /*350b0*/  @!P1 LOP3.LUT R9, R9, R8, RZ, 0x3c, !PT ;  /* 0x0000000809099212 */ /* 0x000fca00078e3cff */
[----:B------:R0:W4:Y:S01]  /*350c0*/  @!P1 LDG.E.U8 R0, desc[UR18][R8.64] ;  /* 0x0000001208009981 */ /* 0x000122000c1e1100 */
[----:B------:R-:W-:Y:S02]  /*350d0*/  IADD3 R47, P3, PT, R5, R47, RZ ;  /* 0x0000002f052f7210 */ /* 0x000fe40007f7e0ff */
[----:B------:R-:W-:-:S03]  /*350e0*/  PRMT R4, RZ, 0x7610, R4 ;  /* 0x00007610ff047816 */ /* 0x000fc60000000004 */
[----:B------:R-:W-:Y:S01]  /*350f0*/  IMAD.X R30, R6, 0x1, R30, P3 ;  /* 0x00000001061e7824 */ /* 0x000fe200018e061e */
[----:B------:R-:W-:Y:S04]  /*35100*/  STL [R1+0x488], R47 ;  /* 0x0004882f01007387 */ /* 0x000fe80000100800 */
[----:B------:R-:W2:Y:S01]  /*35110*/  LDL.LU R86, [R1+0x494] ;  /* 0x0004940001567983 */ /* 0x000ea20000300800 */
[----:B0-----:R-:W-:Y:S02]  /*35120*/  IMAD.MOV.U32 R9, RZ, RZ, R30 ;  /* 0x000000ffff097224 */ /* 0x001fe400078e001e */
[----:B------:R-:W-:Y:S01]  /*35130*/  @!P1 IMAD.MOV.U32 R8, RZ, RZ, R47 ;  /* 0x000000ffff089224 */ /* 0x000fe200078e002f */
[----:B------:R0:W-:Y:S04]  /*35140*/  STL [R1+0x47c], R93 ;  /* 0x00047c5d01007387 */ /* 0x0001e80000100800 */
[----:B------:R1:W2:Y:S04]  /*35150*/  @!P1 LDG.E.U8 R4, desc[UR18][R8.64] ;  /* 0x0000001208049981 */ /* 0x0002a8000c1e1100 */
[----:B0-----:R-:W2:Y:S04]  /*35160*/  LDL.LU R93, [R1+0x1370] ;  /* 0x00137000015d7983 */ /* 0x001ea80000300800 */
[----:B------:R-:W2:Y:S04]  /*35170*/  LDL.LU R85, [R1+0x136c] ;  /* 0x00136c0001557983 */ /* 0x000ea80000300800 */
[----:B----4-:R0:W-:Y:S04]  /*35180*/  STL [R1+0xfc], R0 ;  /* 0x0000fc0001007387 */ /* 0x0101e80000100800 */
[----:B0-----:R-:W4:Y:S04]  /*35190*/  LDL.LU R0, [R1+0x1368] ;  /* 0x0013680001007983 */ /* 0x001f280000300800 */
[----:B------:R0:W-:Y:S04]  /*351a0*/  STL [R1+0x484], R30 ;  /* 0x0004841e01007387 */ /* 0x0001e80000100800 */
[----:B0-----:R-:W4:Y:S04]  /*351b0*/  LDL.LU R30, [R1+0x49c] ;  /* 0x00049c00011e7983 */ /* 0x001f280000300800 */
[----:B------:R-:W4:Y:S01]  /*351c0*/  LDL.LU R8, [R1+0x48c] ;  /* 0x00048c0001087983 */ /* 0x000f220000300800 */
[----:B---3--:R-:W-:-:S02]  /*351d0*/  IADD3 R2, P3, PT, R5, R2, RZ ;  /* 0x0000000205027210 */ /* 0x008fc40007f7e0ff */
[----:B------:R-:W-:-:S03]  /*351e0*/  IADD3 R3, P4, PT, R5, R3, RZ ;  /* 0x0000000305037210 */ /* 0x000fc60007f9e0ff */
[----:B-1----:R-:W-:Y:S01]  /*351f0*/  IMAD.MOV.U32 R9, RZ, RZ, R2 ;  /* 0x000000ffff097224 */ /* 0x002fe200078e0002 */
[----:B------:R0:W-:Y:S01]  /*35200*/  STL [R1+0x490], R2 ;  /* 0x0004900201007387 */ /* 0x0001e20000100800 */
[----:B--2---:R-:W-:-:S03]  /*35210*/  PRMT R85, RZ, 0x7610, R85 ;  /* 0x00007610ff557816 */ /* 0x004fc60000000055 */
[----:B0-----:R-:W2:Y:S04]  /*35220*/  LDL.LU R2, [R1+0x4b8] ;  /* 0x0004b80001027983 */ /* 0x001ea80000300800 */
[----:B------:R0:W-:Y:S04]  /*35230*/  STL [R1+0xf8], R4 ;  /* 0x0000f80401007387 */ /* 0x0001e80000100800 */
[----:B0-----:R-:W3:Y:S04]  /*35240*/  LDL.LU R4, [R1+0x4c0] ;  /* 0x0004c00001047983 */ /* 0x001ee80000300800 */
[----:B------:R-:W2:Y:S04]  /*35250*/  LDL.LU R47, [R1+0x4c8] ;  /* 0x0004c800012f7983 */ /* 0x000ea80000300800 */
[----:B------:R-:W-:Y:S01]  /*35260*/  STL [R1+0x498], R3 ;  /* 0x0004980301007387 */ /* 0x000fe20000100800 */
[----:B------:R-:W-:-:S02]  /*35270*/  IMAD.X R86, R6, 0x1, R86, P4 ;  /* 0x0000000106567824 */ /* 0x000fc400020e0656 */
[----:B----4-:R-:W-:-:S05]  /*35280*/  IMAD.X R8, R6, 0x1, R8, P3 ;  /* 0x0000000106087824 */ /* 0x010fca00018e0608 */
[-C--:B------:R-:W-:Y:S01]  /*35290*/  @!P1 LOP3.LUT R9, R9, R8.reuse, RZ, 0x3c, !PT ;  /* 0x0000000809099212 */ /* 0x080fe200078e3cff */
[----:B------:R0:W-:Y:S03]  /*352a0*/  STL [R1+0x48c], R8 ;  /* 0x00048c0801007387 */ /* 0x0001e60000100800 */
[----:B0-----:R-:W-:-:S04]  /*352b0*/  @!P1 LOP3.LUT R8, R9, R8, RZ, 0x3c, !PT ;  /* 0x0000000809089212 */ /* 0x001fc800078e3cff */
[----:B------:R-:W-:-:S05]  /*352c0*/  @!P1 LOP3.LUT R9, R9, R8, RZ, 0x3c, !PT ;  /* 0x0000000809099212 */ /* 0x000fca00078e3cff */
[----:B------:R0:W4:Y:S02]  /*352d0*/  @!P1 LDG.E.U8 R85, desc[UR18][R8.64] ;  /* 0x0000001208559981 */ /* 0x000124000c1e1100 */
[----:B0-----:R-:W-:Y:S02]  /*352e0*/  IMAD.MOV.U32 R8, RZ, RZ, R86 ;  /* 0x000000ffff087224 */ /* 0x001fe400078e0056 */
[----:B------:R-:W-:-:S05]  /*352f0*/  IMAD.MOV.U32 R9, RZ, RZ, R3 ;  /* 0x000000ffff097224 */ /* 0x000fca00078e0003 */
[----:B------:R-:W-:-:S04]  /*35300*/  @!P1 LOP3.LUT R9, R9, R8, RZ, 0x3c, !PT ;  /* 0x0000000809099212 */ /* 0x000fc800078e3cff */
[C---:B------:R-:W-:Y:S02]  /*35310*/  @!P1 LOP3.LUT R8, R9.reuse, R8, RZ, 0x3c, !PT ;  /* 0x0000000809089212 */ /* 0x040fe400078e3cff */
[----:B------:R-:W-:Y:S02]  /*35320*/  PRMT R0, RZ, 0x7610, R0 ;  /* 0x00007610ff007816 */ /* 0x000fe40000000000 */
[----:B------:R-:W-:-:S05]  /*35330*/  @!P1 LOP3.LUT R9, R9, R8, RZ, 0x3c, !PT ;  /* 0x0000000809099212 */ /* 0x000fca00078e3cff */
[----:B------:R0:W2:Y:S01]  /*35340*/  @!P1 LDG.E.U8 R0, desc[UR18][R8.64] ;  /* 0x0000001208009981 */ /* 0x0000a2000c1e1100 */
[----:B------:R-:W-:Y:S02]  /*35350*/  IADD3 R87, P3, PT, R5, R87, RZ ;  /* 0x0000005705577210 */ /* 0x000fe40007f7e0ff */
[----:B------:R-:W-:-:S03]  /*35360*/  PRMT R42, RZ, 0x7610, R42 ;  /* 0x00007610ff2a7816 */ /* 0x000fc6000000002a */
[----:B------:R-:W-:Y:S01]  /*35370*/  STL [R1+0x4a0], R87 ;  /* 0x0004a05701007387 */ /* 0x000fe20000100800 */
[----:B------:R-:W-:Y:S02]  /*35380*/  IMAD.X R30, R6, 0x1, R30, P3 ;  /* 0x00000001061e7824 */ /* 0x000fe400018e061e */
[----:B0-----:R-:W-:Y:S02]  /*35390*/  @!P1 IMAD.MOV.U32 R8, RZ, RZ, R87 ;  /* 0x000000ffff089224 */ /* 0x001fe400078e0057 */
[----:B------:R-:W-:-:S05]  /*353a0*/  IMAD.MOV.U32 R9, RZ, RZ, R30 ;  /* 0x000000ffff097224 */ /* 0x000fca00078e001e */
[----:B------:R0:W3:Y:S04]  /*353b0*/  @!P1 LDG.E.U8 R42, desc[UR18][R8.64] ;  /* 0x00000012082a9981 */ /* 0x0000e8000c1e1100 */
[----:B----4-:R1:W-:Y:S04]  /*353c0*/  STL [R1+0xf4], R85 ;  /* 0x0000f45501007387 */ /* 0x0103e80000100800 */
[----:B-1----:R-:W4:Y:S04]  /*353d0*/  LDL.LU R85, [R1+0x1364] ;  /* 0x0013640001557983 */ /* 0x002f280000300800 */
[----:B------:R1:W-:Y:S04]  /*353e0*/  STL [R1+0x494], R86 ;  /* 0x0004945601007387 */ /* 0x0003e80000100800 */
[----:B-1----:R-:W4:Y:S04]  /*353f0*/  LDL.LU R86, [R1+0x1360] ;  /* 0x0013600001567983 */ /* 0x002f280000300800 */
[----:B------:R-:W4:Y:S04]  /*35400*/  LDL.LU R3, [R1+0x4bc] ;  /* 0x0004bc0001037983 */ /* 0x000f280000300800 */
[----:B--2---:R1:W-:Y:S04]  /*35410*/  STL [R1+0xf0], R0 ;  /* 0x0000f00001007387 */ /* 0x0043e80000100800 */
[----:B-1----:R-:W2:Y:S04]  /*35420*/  LDL.LU R0, [R1+0x135c] ;  /* 0x00135c0001007983 */ /* 0x002ea80000300800 */
[----:B------:R1:W-:Y:S04]  /*35430*/  STL [R1+0x49c], R30 ;  /* 0x00049c1e01007387 */ /* 0x0003e80000100800 */
[----:B-1----:R-:W2:Y:S04]  /*35440*/  LDL.LU R30, [R1+0x4c4] ;  /* 0x0004c400011e7983 */ /* 0x002ea80000300800 */
[----:B------:R-:W2:Y:S01]  /*35450*/  LDL.LU R8, [R1+0x4b4] ;  /* 0x0004b40001087983 */ /* 0x000ea20000300800 */
[----:B------:R-:W-:-:S02]  /*35460*/  IADD3 R2, P3, PT, R5, R2, RZ ;  /* 0x0000000205027210 */ /* 0x000fc40007f7e0ff */
[----:B---3--:R-:W-:-:S03]  /*35470*/  IADD3 R4, P4, PT, R5, R4, RZ ;  /* 0x0000000405047210 */ /* 0x008fc60007f9e0ff */
[----:B0-----:R-:W-:Y:S01]  /*35480*/  IMAD.MOV.U32 R9, RZ, RZ, R2 ;  /* 0x000000ffff097224 */ /* 0x001fe200078e0002 */
[----:B------:R0:W-:Y:S04]  /*35490*/  STL [R1+0x4b8], R2 ;  /* 0x0004b80201007387 */ /* 0x0001e80000100800 */
[----:B0-----:R-:W3:Y:S04]  /*354a0*/  LDL.LU R2, [R1+0x4d0] ;  /* 0x0004d00001027983 */ /* 0x001ee80000300800 */
[----:B------:R-:W3:Y:S04]  /*354b0*/  LDL.LU R87, [R1+0x4d8] ;  /* 0x0004d80001577983 */ /* 0x000ee80000300800 */
[----:B------:R0:W-:Y:S04]  /*354c0*/  STL [R1+0xec], R42 ;  /* 0x0000ec2a01007387 */ /* 0x0001e80000100800 */
[----:B0-----:R-:W3:Y:S04]  /*354d0*/  LDL.LU R42, [R1+0x4e0] ;  /* 0x0004e000012a7983 */ /* 0x001ee80000300800 */
[----:B------:R-:W-:Y:S01]  /*354e0*/  STL [R1+0x4c0], R4 ;  /* 0x0004c00401007387 */ /* 0x000fe20000100800 */
[----:B----4-:R-:W-:Y:S01]  /*354f0*/  PRMT R86, RZ, 0x7610, R86 ;  /* 0x00007610ff567816 */ /* 0x010fe20000000056 */
[----:B------:R-:W-:-:S02]  /*35500*/  IMAD.X R3, R6, 0x1, R3, P4 ;  /* 0x0000000106037824 */ /* 0x000fc400020e0603 */
[----:B--2---:R-:W-:-:S05]  /*35510*/  IMAD.X R8, R6, 0x1, R8, P3 ;  /* 0x0000000106087824 */ /* 0x004fca00018e0608 */
[-C--:B------:R-:W-:Y:S01]  /*35520*/  @!P1 LOP3.LUT R9, R9, R8.reuse, RZ, 0x3c, !PT ;  /* 0x0000000809099212 */ /* 0x080fe200078e3cff */
[----:B------:R0:W-:Y:S03]  /*35530*/  STL [R1+0x4b4], R8 ;  /* 0x0004b40801007387 */ /* 0x0001e60000100800 */
[----:B0-----:R-:W-:-:S04]  /*35540*/  @!P1 LOP3.LUT R8, R9, R8, RZ, 0x3c, !PT ;  /* 0x0000000809089212 */ /* 0x001fc800078e3cff */
[----:B------:R-:W-:-:S05]  /*35550*/  @!P1 LOP3.LUT R9, R9, R8, RZ, 0x3c, !PT ;  /* 0x0000000809099212 */ /* 0x000fca00078e3cff */
[----:B------:R0:W2:Y:S02]  /*35560*/  @!P1 LDG.E.U8 R86, desc[UR18][R8.64] ;  /* 0x0000001208569981 */ /* 0x0000a4000c1e1100 */
[----:B0-----:R-:W-:Y:S02]  /*35570*/  IMAD.MOV.U32 R8, RZ, RZ, R3 ;  /* 0x000000ffff087224 */ /* 0x001fe400078e0003 */
[----:B------:R-:W-:-:S05]  /*35580*/  IMAD.MOV.U32 R9, RZ, RZ, R4 ;  /* 0x000000ffff097224 */ /* 0x000fca00078e0004 */
[----:B------:R-:W-:-:S04]  /*35590*/  @!P1 LOP3.LUT R9, R9, R8, RZ, 0x3c, !PT ;  /* 0x0000000809099212 */ /* 0x000fc800078e3cff */
[C---:B------:R-:W-:Y:S02]  /*355a0*/  @!P1 LOP3.LUT R8, R9.reuse, R8, RZ, 0x3c, !PT ;  /* 0x0000000809089212 */ /* 0x040fe400078e3cff */
[----:B------:R-:W-:Y:S02]  /*355b0*/  PRMT R0, RZ, 0x7610, R0 ;  /* 0x00007610ff007816 */ /* 0x000fe40000000000 */
[----:B------:R-:W-:-:S05]  /*355c0*/  @!P1 LOP3.LUT R9, R9, R8, RZ, 0x3c, !PT ;  /* 0x0000000809099212 */ /* 0x000fca00078e3cff */
[----:B------:R0:W4:Y:S01]  /*355d0*/  @!P1 LDG.E.U8 R0, desc[UR18][R8.64] ;  /* 0x0000001208009981 */ /* 0x000122000c1e1100 */
[----:B------:R-:W-:Y:S02]  /*355e0*/  IADD3 R47, P3, PT, R5, R47, RZ ;  /* 0x0000002f052f7210 */ /* 0x000fe40007f7e0ff */
[----:B------:R-:W-:-:S03]  /*355f0*/  PRMT R46, RZ, 0x7610, R46 ;  /* 0x00007610ff2e7816 */ /* 0x000fc6000000002e */
[----:B------:R-:W-:Y:S01]  /*35600*/  STL [R1+0x4c8], R47 ;  /* 0x0004c82f01007387 */ /* 0x000fe20000100800 */
[----:B------:R-:W-:Y:S02]  /*35610*/  IMAD.X R30, R6, 0x1, R30, P3 ;  /* 0x00000001061e7824 */ /* 0x000fe400018e061e */
[----:B0-----:R-:W-:Y:S02]  /*35620*/  @!P1 IMAD.MOV.U32 R8, RZ, RZ, R47 ;  /* 0x000000ffff089224 */ /* 0x001fe400078e002f */
[----:B------:R-:W-:-:S05]  /*35630*/  IMAD.MOV.U32 R9, RZ, RZ, R30 ;  /* 0x000000ffff097224 */ /* 0x000fca00078e001e */
[----:B------:R0:W3:Y:S04]  /*35640*/  @!P1 LDG.E.U8 R46, desc[UR18][R8.64] ;  /* 0x00000012082e9981 */ /* 0x0000e8000c1e1100 */
[----:B--2---:R1:W-:Y:S04]  /*35650*/  STL [R1+0xe8], R86 ;  /* 0x0000e85601007387 */ /* 0x0043e80000100800 */
[----:B-1----:R-:W2:Y:S04]  /*35660*/  LDL.LU R86, [R1+0x1358] ;  /* 0x0013580001567983 */ /* 0x002ea80000300800 */
[----:B------:R1:W-:Y:S04]  /*35670*/  STL [R1+0x4bc], R3 ;  /* 0x0004bc0301007387 */ /* 0x0003e80000100800 */
[----:B-1----:R-:W2:Y:S04]  /*35680*/  LDL.LU R3, [R1+0x1354] ;  /* 0x0013540001037983 */ /* 0x002ea80000300800 */
[----:B------:R-:W2:Y:S04]  /*35690*/  LDL.LU R4, [R1+0x4d4] ;  /* 0x0004d40001047983 */ /* 0x000ea80000300800 */
[----:B----4-:R1:W-:Y:S04]  /*356a0*/  STL [R1+0xe4], R0 ;  /* 0x0000e40001007387 */ /* 0x0103e80000100800 */
[----:B-1----:R-:W4:Y:S04]  /*356b0*/  LDL.LU R0, [R1+0x1350] ;  /* 0x0013500001007983 */ /* 0x002f280000300800 */
[----:B------:R1:W-:Y:S04]  /*356c0*/  STL [R1+0x4c4], R30 ;  /* 0x0004c41e01007387 */ /* 0x0003e80000100800 */
[----:B-1----:R-:W4:Y:S04]  /*356d0*/  LDL.LU R30, [R1+0x4dc] ;  /* 0x0004dc00011e7983 */ /* 0x002f280000300800 */
[----:B------:R-:W4:Y:S01]  /*356e0*/  LDL.LU R8, [R1+0x4cc] ;  /* 0x0004cc0001087983 */ /* 0x000f220000300800 */
[----:B---3--:R-:W-:-:S02]  /*356f0*/  IADD3 R2, P3, PT, R5, R2, RZ ;  /* 0x0000000205027210 */ /* 0x008fc40007f7e0ff */
[----:B------:R-:W-:-:S03]  /*35700*/  IADD3 R87, P4, PT, R5, R87, RZ ;  /* 0x0000005705577210 */ /* 0x000fc60007f9e0ff */
[----:B0-----:R-:W-:Y:S01]  /*35710*/  IMAD.MOV.U32 R9, RZ, RZ, R2 ;  /* 0x000000ffff097224 */ /* 0x001fe200078e0002 */
[----:B------:R0:W-:Y:S04]  /*35720*/  STL [R1+0x4d0], R2 ;  /* 0x0004d00201007387 */ /* 0x0001e80000100800 */
[----:B0-----:R-:W3:Y:S04]  /*35730*/  LDL.LU R2, [R1+0x4f8] ;  /* 0x0004f80001027983 */ /* 0x001ee80000300800 */
[----:B------:R-:W3:Y:S04]  /*35740*/  LDL.LU R47, [R1+0x500] ;  /* 0x00050000012f7983 */ /* 0x000ee80000300800 */
[----:B------:R0:W-:Y:S04]  /*35750*/  STL [R1+0xe0], R46 ;  /* 0x0000e02e01007387 */ /* 0x0001e80000100800 */
[----:B0-----:R-:W3:Y:S04]  /*35760*/  LDL.LU R46, [R1+0x508] ;  /* 0x00050800012e7983 */ /* 0x001ee80000300800 */
[----:B------:R-:W-:Y:S01]  /*35770*/  STL [R1+0x4d8], R87 ;  /* 0x0004d85701007387 */ /* 0x000fe20000100800 */
[----:B--2---:R-:W-:Y:S01]  /*35780*/  PRMT R3, RZ, 0x7610, R3 ;  /* 0x00007610ff037816 */ /* 0x004fe20000000003 */
[----:B----4-:R-:W-:-:S05]  /*35790*/  IMAD.X R8, R6, 0x1, R8, P3 ;  /* 0x0000000106087824 */ /* 0x010fca00018e0608 */
        /* <DEDUP_REMOVED lines=14> */
[----:B------:R0:W4:Y:S04]  /*35880*/  @!P1 LDG.E.U8 R0, desc[UR18][R8.64] ;  /* 0x0000001208009981 */ /* 0x000128000c1e1100 */
[----:B--2---:R1:W-:Y:S04]  /*35890*/  STL [R1+0xdc], R3 ;  /* 0x0000dc0301007387 */ /* 0x0043e80000100800 */
[----:B-1----:R-:W2:Y:S01]  /*358a0*/  LDL.LU R3, [R1+0x134c] ;  /* 0x00134c0001037983 */ /* 0x002ea20000300800 */
[----:B------:R-:W-:Y:S02]  /*358b0*/  IMAD.X R30, R6, 0x1, R30, P3 ;  /* 0x00000001061e7824 */ /* 0x000fe400018e061e */
[----:B0-----:R-:W-:Y:S01]  /*358c0*/  @!P1 IMAD.MOV.U32 R8, RZ, RZ, R42 ;  /* 0x000000ffff089224 */ /* 0x001fe200078e002a */
[----:B------:R0:W-:Y:S01]  /*358d0*/  STL [R1+0x4d4], R4 ;  /* 0x0004d40401007387 */ /* 0x0001e20000100800 */
[----:B------:R-:W-:-:S03]  /*358e0*/  IMAD.MOV.U32 R9, RZ, RZ, R30 ;  /* 0x000000ffff097224 */ /* 0x000fc600078e001e */
[----:B0-----:R-:W3:Y:S04]  /*358f0*/  LDL.LU R4, [R1+0x1348] ;  /* 0x0013480001047983 */ /* 0x001ee80000300800 */
[----:B------:R-:W3:Y:S04]  /*35900*/  LDL.LU R87, [R1+0x4fc] ;  /* 0x0004fc0001577983 */ /* 0x000ee80000300800 */
[----:B----4-:R0:W-:Y:S04]  /*35910*/  STL [R1+0xd8], R0 ;  /* 0x0000d80001007387 */ /* 0x0101e80000100800 */
[----:B0-----:R-:W4:Y:S04]  /*35920*/  LDL.LU R0, [R1+0x1344] ;  /* 0x0013440001007983 */ /* 0x001f280000300800 */
[----:B------:R0:W-:Y:S04]  /*35930*/  STL [R1+0x4dc], R30 ;  /* 0x0004dc1e01007387 */ /* 0x0001e80000100800 */
[----:B0-----:R-:W4:Y:S01]  /*35940*/  LDL.LU R30, [R1+0x504] ;  /* 0x00050400011e7983 */ /* 0x001f220000300800 */
[----:B--2---:R-:W-:-:S06]  /*35950*/  PRMT R3, RZ, 0x7610, R3 ;  /* 0x00007610ff037816 */ /* 0x004fcc0000000003 */
[----:B------:R0:W2:Y:S04]  /*35960*/  @!P1 LDG.E.U8 R3, desc[UR18][R8.64] ;  /* 0x0000001208039981 */ /* 0x0000a8000c1e1100 */
[----:B------:R-:W4:Y:S01]  /*35970*/  LDL.LU R8, [R1+0x4f4] ;  /* 0x0004f40001087983 */ /* 0x000f220000300800 */
[C---:B---3--:R-:W-:Y:S02]  /*35980*/  IADD3 R2, P3, PT, R5.reuse, R2, RZ ;  /* 0x0000000205027210 */ /* 0x048fe40007f7e0ff */
[----:B------:R-:W-:-:S03]  /*35990*/  IADD3 R47, P4, PT, R5, R47, RZ ;  /* 0x0000002f052f7210 */ /* 0x000fc60007f9e0ff */
[----:B0-----:R-:W-:Y:S01]  /*359a0*/  IMAD.MOV.U32 R9, RZ, RZ, R2 ;  /* 0x000000ffff097224 */ /* 0x001fe200078e0002 */
[----:B------:R0:W-:Y:S01]  /*359b0*/  STL [R1+0x4f8], R2 ;  /* 0x0004f80201007387 */ /* 0x0001e20000100800 */
[----:B------:R-:W-:-:S03]  /*359c0*/  PRMT R4, RZ, 0x7610, R4 ;  /* 0x00007610ff047816 */ /* 0x000fc60000000004 */
[----:B0-----:R-:W3:Y:S04]  /*359d0*/  LDL.LU R2, [R1+0x510] ;  /* 0x0005100001027983 */ /* 0x001ee80000300800 */
[----:B--2---:R0:W-:Y:S01]  /*359e0*/  STL [R1+0xd4], R3 ;  /* 0x0000d40301007387 */ /* 0x0041e20000100800 */
[----:B----4-:R-:W-:-:S03]  /*359f0*/  IMAD.X R8, R6, 0x1, R8, P3 ;  /* 0x0000000106087824 */ /* 0x010fc600018e0608 */
[----:B0-----:R-:W2:Y:S02]  /*35a00*/  LDL.LU R3, [R1+0x518] ;  /* 0x0005180001037983 */ /* 0x001ea40000300800 */
[-C--:B------:R-:W-:Y:S02]  /*35a10*/  @!P1 LOP3.LUT R9, R9, R8.reuse, RZ, 0x3c, !PT ;  /* 0x0000000809099212 */ /* 0x080fe400078e3cff */
        /* <DEDUP_REMOVED lines=34> */
[----:B------:R-:W-:Y:S01]  /*35c40*/  STL [R1+0x510], R2 ;  /* 0x0005100201007387 */ /* 0x000fe20000100800 */
[----:B----4-:R-:W-:Y:S01]  /*35c50*/  PRMT R87, RZ, 0x7610, R87 ;  /* 0x00007610ff577816 */ /* 0x010fe20000000057 */
[C---:B------:R-:W-:Y:S01]  /*35c60*/  IMAD.X R47, R6.reuse, 0x1, R47, P4 ;  /* 0x00000001062f7824 */ /* 0x040fe200020e062f */
[----:B---3--:R-:W-:Y:S01]  /*35c70*/  PRMT R0, RZ, 0x7610, R0 ;  /* 0x00007610ff007816 */ /* 0x008fe20000000000 */
[----:B--2---:R0:W-:Y:S01]  /*35c80*/  STL [R1+0xc8], R4 ;  /* 0x0000c80401007387 */ /* 0x0041e20000100800 */
[----:B------:R-:W-:-:S03]  /*35c90*/  IMAD.X R8, R6, 0x1, R8, P3 ;  /* 0x0000000106087824 */ /* 0x000fc600018e0608 */
        /* <DEDUP_REMOVED lines=8> */
[----:B------:R0:W2:Y:S02]  /*35d20*/  @!P1 LDG.E.U8 R87, desc[UR18][R8.64] ;  /* 0x0000001208579981 */ /* 0x0000a4000c1e1100 */
[----:B0-----:R-:W-:Y:S02]  /*35d30*/  IMAD.MOV.U32 R8, RZ, RZ, R47 ;  /* 0x000000ffff087224 */ /* 0x001fe400078e002f */
[----:B------:R-:W-:-:S05]  /*35d40*/  IMAD.MOV.U32 R9, RZ, RZ, R3 ;  /* 0x000000ffff097224 */ /* 0x000fca00078e0003 */
[----:B------:R-:W-:-:S04]  /*35d50*/  @!P1 LOP3.LUT R9, R9, R8, RZ, 0x3c, !PT ;  /* 0x0000000809099212 */ /* 0x000fc800078e3cff */
[----:B------:R-:W-:-:S04]  /*35d60*/  @!P1 LOP3.LUT R8, R9, R8, RZ, 0x3c, !PT ;  /* 0x0000000809089212 */ /* 0x000fc800078e3cff */
[----:B------:R-:W-:-:S05]  /*35d70*/  @!P1 LOP3.LUT R9, R9, R8, RZ, 0x3c, !PT ;  /* 0x0000000809099212 */ /* 0x000fca00078e3cff */
[----:B------:R0:W3:Y:S01]  /*35d80*/  @!P1 LDG.E.U8 R0, desc[UR18][R8.64] ;  /* 0x0000001208009981 */ /* 0x0000e2000c1e1100 */
[----:B------:R-:W-:Y:S02]  /*35d90*/  IADD3 R42, P3, PT, R5, R42, RZ ;  /* 0x0000002a052a7210 */ /* 0x000fe40007f7e0ff */
[----:B------:R-:W-:-:S03]  /*35da0*/  PRMT R17, RZ, 0x7610, R17 ;  /* 0x00007610ff117816 */ /* 0x000fc60000000011 */
[----:B------:R-:W-:Y:S01]  /*35db0*/  STL [R1+0x520], R42 ;  /* 0x0005202a01007387 */ /* 0x000fe20000100800 */
[----:B------:R-:W-:Y:S02]  /*35dc0*/  IMAD.X R30, R6, 0x1, R30, P3 ;  /* 0x00000001061e7824 */ /* 0x000fe400018e061e */
[----:B0-----:R-:W-:Y:S02]  /*35dd0*/  @!P1 IMAD.MOV.U32 R8, RZ, RZ, R42 ;  /* 0x000000ffff089224 */ /* 0x001fe400078e002a */
[----:B------:R-:W-:-:S05]  /*35de0*/  IMAD.MOV.U32 R9, RZ, RZ, R30 ;  /* 0x000000ffff097224 */ /* 0x000fca00078e001e */
[----:B------:R0:W4:Y:S04]  /*35df0*/  @!P1 LDG.E.U8 R17, desc[UR18][R8.64] ;  /* 0x0000001208119981 */ /* 0x000128000c1e1100 */
[----:B--2---:R1:W-:Y:S04]  /*35e00*/  STL [R1+0xc4], R87 ;  /* 0x0000c45701007387 */ /* 0x0043e80000100800 */
[----:B-1----:R-:W2:Y:S04]  /*35e10*/  LDL.LU R87, [R1+0x1334] ;  /* 0x0013340001577983 */ /* 0x002ea80000300800 */
[----:B------:R1:W-:Y:S04]  /*35e20*/  STL [R1+0x514], R47 ;  /* 0x0005142f01007387 */ /* 0x0003e80000100800 */
[----:B-1----:R-:W2:Y:S04]  /*35e30*/  LDL.LU R47, [R1+0x1330] ;  /* 0x00133000012f7983 */ /* 0x002ea80000300800 */
[----:B------:R-:W2:Y:S04]  /*35e40*/  LDL.LU R3, [R1+0x53c] ;  /* 0x00053c0001037983 */ /* 0x000ea80000300800 */
[----:B---3--:R1:W-:Y:S04]  /*35e50*/  STL [R1+0xc0], R0 ;  /* 0x0000c00001007387 */ /* 0x0083e80000100800 */
[----:B-1----:R-:W3:Y:S04]  /*35e60*/  LDL.LU R0, [R1+0x132c] ;  /* 0x00132c0001007983 */ /* 0x002ee80000300800 */
[----:B------:R1:W-:Y:S04]  /*35e70*/  STL [R1+0x51c], R30 ;  /* 0x00051c1e01007387 */ /* 0x0003e80000100800 */
[----:B-1----:R-:W3:Y:S04]  /*35e80*/  LDL.LU R30, [R1+0x544] ;  /* 0x00054400011e7983 */ /* 0x002ee80000300800 */
[----:B------:R-:W3:Y:S01]  /*35e90*/  LDL.LU R8, [R1+0x534] ;  /* 0x0005340001087983 */ /* 0x000ee20000300800 */
[----:B------:R-:W-:-:S02]  /*35ea0*/  IADD3 R4, P3, PT, R5, R4, RZ ;  /* 0x0000000405047210 */ /* 0x000fc40007f7e0ff */
[----:B------:R-:W-:-:S03]  /*35eb0*/  IADD3 R2, P4, PT, R5, R2, RZ ;  /* 0x0000000205027210 */ /* 0x000fc60007f9e0ff */
[----:B0-----:R-:W-:Y:S01]  /*35ec0*/  IMAD.MOV.U32 R9, RZ, RZ, R4 ;  /* 0x000000ffff097224 */ /* 0x001fe200078e0004 */
[----:B------:R-:W-:Y:S04]  /*35ed0*/  STL [R1+0x538], R4 ;  /* 0x0005380401007387 */ /* 0x000fe80000100800 */
[----:B----4-:R0:W-:Y:S04]  /*35ee0*/  STL [R1+0xbc], R17 ;  /* 0x0000bc1101007387 */ /* 0x0101e80000100800 */
[----:B0-----:R-:W4:Y:S04]  /*35ef0*/  LDL.LU R17, [R1+0x550] ;  /* 0x0005500001117983 */ /* 0x001f280000300800 */
[----:B------:R-:W4:Y:S04]  /*35f00*/  LDL.LU R4, [R1+0x558] ;  /* 0x0005580001047983 */ /* 0x000f280000300800 */
[----:B------:R-:W4:Y:S04]  /*35f10*/  LDL.LU R42, [R1+0x560] ;  /* 0x00056000012a7983 */ /* 0x000f280000300800 */
[----:B------:R-:W-:Y:S01]  /*35f20*/  STL [R1+0x540], R2 ;  /* 0x0005400201007387 */ /* 0x000fe20000100800 */
[----:B--2---:R-:W-:Y:S01]  /*35f30*/  PRMT R47, RZ, 0x7610, R47 ;  /* 0x00007610ff2f7816 */ /* 0x004fe2000000002f */
[----:B------:R-:W-:-:S02]  /*35f40*/  IMAD.X R3, R6, 0x1, R3, P4 ;  /* 0x0000000106037824 */ /* 0x000fc400020e0603 */
[----:B---3--:R-:W-:-:S05]  /*35f50*/  IMAD.X R8, R6, 0x1, R8, P3 ;  /* 0x0000000106087824 */ /* 0x008fca00018e0608 */
        /* <DEDUP_REMOVED lines=29> */
[----:B----4-:R-:W-:-:S02]  /*36130*/  IADD3 R17, P3, PT, R5, R17, RZ ;  /* 0x0000001105117210 */ /* 0x010fc40007f7e0ff */
[----:B------:R-:W-:-:S03]  /*36140*/  IADD3 R4, P4, PT, R5, R4, RZ ;  /* 0x0000000405047210 */ /* 0x000fc60007f9e0ff */
[----:B0-----:R-:W-:Y:S01]  /*36150*/  IMAD.MOV.U32 R9, RZ, RZ, R17 ;  /* 0x000000ffff097224 */ /* 0x001fe200078e0011 */
[----:B------:R0:W-:Y:S04]  /*36160*/  STL [R1+0x550], R17 ;  /* 0x0005501101007387 */ /* 0x0001e80000100800 */
[----:B0-----:R-:W4:Y:S04]  /*36170*/  LDL.LU R17, [R1+0x578] ;  /* 0x0005780001117983 */ /* 0x001f280000300800 */
[----:B------:R0:W-:Y:S04]  /*36180*/  STL [R1+0xb0], R44 ;  /* 0x0000b02c01007387 */ /* 0x0001e80000100800 */
[----:B0-----:R-:W4:Y:S04]  /*36190*/  LDL.LU R44, [R1+0x580] ;  /* 0x00058000012c7983 */ /* 0x001f280000300800 */
        /* <DEDUP_REMOVED lines=37> */
[----:B------:R-:W-:Y:S04]  /*363f0*/  STL [R1+0x578], R17 ;  /* 0x0005781101007387 */ /* 0x000fe80000100800 */
[----:B------:R0:W-:Y:S04]  /*36400*/  STL [R1+0xa4], R33 ;  /* 0x0000a42101007387 */ /* 0x0001e80000100800 */
        /* <DEDUP_REMOVED lines=34> */
[----:B-1----:R-:W2:Y:S04]  /*36630*/  LDL.LU R30, [R1+0x59c] ;  /* 0x00059c00011e7983 */ /* 0x002ea80000300800 */
[----:B------:R-:W2:Y:S01]  /*36640*/  LDL.LU R9, [R1+0x58c] ;  /* 0x00058c0001097983 */ /* 0x000ea20000300800 */
[----:B----4-:R-:W-:-:S02]  /*36650*/  IADD3 R33, P3, PT, R5, R33, RZ ;  /* 0x0000002105217210 */ /* 0x010fc40007f7e0ff */
[----:B------:R-:W-:Y:S01]  /*36660*/  PRMT R47, RZ, 0x7610, R47 ;  /* 0x00007610ff2f7816 */ /* 0x000fe2000000002f */
[----:B------:R-:W4:Y:S02]  /*36670*/  LDL.LU R46, [R1+0x5b8] ;  /* 0x0005b800012e7983 */ /* 0x000f240000300800 */
[----:B0-----:R-:W-:Y:S02]  /*36680*/  @!P1 IMAD.MOV.U32 R8, RZ, RZ, R33 ;  /* 0x000000ffff089224 */ /* 0x001fe400078e0021 */
[----:B--2---:R-:W-:-:S05]  /*36690*/  IMAD.X R9, R6, 0x1, R9, P3 ;  /* 0x0000000106097824 */ /* 0x004fca00018e0609 */
[----:B------:R0:W2:Y:S01]  /*366a0*/  @!P1 LDG.E.U8 R47, desc[UR18][R8.64] ;  /* 0x00000012082f9981 */ /* 0x0000a2000c1e1100 */
[C---:B------:R-:W-:Y:S02]  /*366b0*/  IADD3 R42, P4, PT, R5.reuse, R42, RZ ;  /* 0x0000002a052a7210 */ /* 0x040fe40007f9e0ff */
[----:B------:R-:W-:Y:S01]  /*366c0*/  IADD3 R17, P3, PT, R5, R17, RZ ;  /* 0x0000001105117210 */ /* 0x000fe20007f7e0ff */
[----:B------:R-:W-:Y:S02]  /*366d0*/  STL [R1+0x590], R33 ;  /* 0x0005902101007387 */ /* 0x000fe40000100800 */
[----:B------:R-:W-:Y:S02]  /*366e0*/  IMAD.X R44, R6, 0x1, R44, P4 ;  /* 0x00000001062c7824 */ /* 0x000fe400020e062c */
[----:B------:R1:W-:Y:S04]  /*366f0*/  STL [R1+0x98], R43 ;  /* 0x0000982b01007387 */ /* 0x0003e80000100800 */
[----:B-1----:R-:W3:Y:S04]  /*36700*/  LDL.LU R43, [R1+0x5c0] ;  /* 0x0005c000012b7983 */ /* 0x002ee80000300800 */
[----:B------:R-:W-:Y:S04]  /*36710*/  STL [R1+0x598], R42 ;  /* 0x0005982a01007387 */ /* 0x000fe80000100800 */
[----:B------:R1:W-:Y:S04]  /*36720*/  STL [R1+0x58c], R9 ;  /* 0x00058c0901007387 */ /* 0x0003e80000100800 */
[----:B------:R-:W-:Y:S04]  /*36730*/  STL [R1+0x5a0], R17 ;  /* 0x0005a01101007387 */ /* 0x000fe80000100800 */
[----:B------:R-:W3:Y:S04]  /*36740*/  LDL.LU R33, [R1+0x5c8] ;  /* 0x0005c80001217983 */ /* 0x000ee80000300800 */
[----:B------:R-:W-:Y:S01]  /*36750*/  STL [R1+0x594], R44 ;  /* 0x0005942c01007387 */ /* 0x000fe20000100800 */
[----:B------:R-:W-:Y:S01]  /*36760*/  PRMT R41, RZ, 0x7610, R41 ;  /* 0x00007610ff297816 */ /* 0x000fe20000000029 */
[----:B0-----:R-:W-:-:S02]  /*36770*/  @!P1 IMAD.MOV.U32 R8, RZ, RZ, R42 ;  /* 0x000000ffff089224 */ /* 0x001fc400078e002a */
[----:B-1----:R-:W-:-:S05]  /*36780*/  @!P1 IMAD.MOV.U32 R9, RZ, RZ, R44 ;  /* 0x000000ffff099224 */ /* 0x002fca00078e002c */
[----:B------:R0:W3:Y:S04]  /*36790*/  @!P1 LDG.E.U8 R41, desc[UR18][R8.64] ;  /* 0x0000001208299981 */ /* 0x0000e8000c1e1100 */
[----:B--2---:R1:W-:Y:S04]  /*367a0*/  STL [R1+0x94], R47 ;  /* 0x0000942f01007387 */ /* 0x0043e80000100800 */
[----:B-1----:R-:W2:Y:S04]  /*367b0*/  LDL.LU R47, [R1+0x5b4] ;  /* 0x0005b400012f7983 */ /* 0x002ea80000300800 */
[----:B------:R-:W2:Y:S01]  /*367c0*/  LDL.LU R44, [R1+0x5bc] ;  /* 0x0005bc00012c7983 */ /* 0x000ea20000300800 */
[----:B------:R-:W-:Y:S01]  /*367d0*/  IMAD.X R30, R6, 0x1, R30, P3 ;  /* 0x00000001061e7824 */ /* 0x000fe200018e061e */
[----:B----4-:R-:W-:Y:S01]  /*367e0*/  IADD3 R46, P3, PT, R5, R46, RZ ;  /* 0x0000002e052e7210 */ /* 0x010fe20007f7e0ff */
[----:B0-----:R-:W-:Y:S01]  /*367f0*/  @!P1 IMAD.MOV.U32 R8, RZ, RZ, R17 ;  /* 0x000000ffff089224 */ /* 0x001fe200078e0011 */
[----:B------:R-:W-:Y:S01]  /*36800*/  PRMT R11, RZ, 0x7610, R11 ;  /* 0x00007610ff0b7816 */ /* 0x000fe2000000000b */
[----:B------:R-:W-:Y:S01]  /*36810*/  @!P1 IMAD.MOV.U32 R9, RZ, RZ, R30 ;  /* 0x000000ffff099224 */ /* 0x000fe200078e001e */
[----:B------:R-:W-:-:S02]  /*36820*/  PRMT R38, RZ, 0x7610, R38 ;  /* 0x00007610ff267816 */ /* 0x000fc40000000026 */
[----:B---3--:R-:W-:Y:S02]  /*36830*/  IADD3 R43, P4, PT, R5, R43, RZ ;  /* 0x0000002b052b7210 */ /* 0x008fe40007f9e0ff */
[----:B------:R0:W3:Y:S04]  /*36840*/  @!P1 LDG.E.U8 R11, desc[UR18][R8.64] ;  /* 0x00000012080b9981 */ /* 0x0000e8000c1e1100 */
[----:B------:R-:W-:Y:S04]  /*36850*/  STL [R1+0x59c], R30 ;  /* 0x00059c1e01007387 */ /* 0x000fe80000100800 */
[----:B------:R-:W4:Y:S01]  /*36860*/  LDL.LU R42, [R1+0x5c4] ;  /* 0x0005c400012a7983 */ /* 0x000f220000300800 */
[----:B0-----:R-:W-:-:S03]  /*36870*/  @!P1 IMAD.MOV.U32 R8, RZ, RZ, R46 ;  /* 0x000000ffff089224 */ /* 0x001fc600078e002e */
[----:B------:R-:W-:Y:S01]  /*36880*/  STL [R1+0x5b8], R46 ;  /* 0x0005b82e01007387 */ /* 0x000fe20000100800 */
[----:B------:R-:W-:-:S03]  /*36890*/  PRMT R18, RZ, 0x7610, R18 ;  /* 0x00007610ff127816 */ /* 0x000fc60000000012 */
[----:B------:R0:W-:Y:S04]  /*368a0*/  STL [R1+0x90], R41 ;  /* 0x0000902901007387 */ /* 0x0001e80000100800 */
[----:B0-----:R-:W4:Y:S04]  /*368b0*/  LDL.LU R41, [R1+0x5cc] ;  /* 0x0005cc0001297983 */ /* 0x001f280000300800 */
[----:B------:R-:W4:Y:S04]  /*368c0*/  LDL.LU R17, [R1+0x5d0] ;  /* 0x0005d00001117983 */ /* 0x000f280000300800 */
[----:B------:R-:W4:Y:S01]  /*368d0*/  LDL.LU R30, [R1+0x5d8] ;  /* 0x0005d800011e7983 */ /* 0x000f220000300800 */
[----:B--2---:R-:W-:-:S04]  /*368e0*/  IMAD.X R47, R6, 0x1, R47, P3 ;  /* 0x00000001062f7824 */ /* 0x004fc800018e062f */
[----:B------:R-:W-:Y:S02]  /*368f0*/  @!P1 IMAD.MOV.U32 R9, RZ, RZ, R47 ;  /* 0x000000ffff099224 */ /* 0x000fe400078e002f */
[----:B------:R-:W-:-:S03]  /*36900*/  IMAD.X R44, R6, 0x1, R44, P4 ;  /* 0x00000001062c7824 */ /* 0x000fc600020e062c */
[----:B------:R0:W2:Y:S02]  /*36910*/  @!P1 LDG.E.U8 R38, desc[UR18][R8.64] ;  /* 0x0000001208269981 */ /* 0x0000a4000c1e1100 */
[----:B0-----:R-:W-:Y:S02]  /*36920*/  @!P1 IMAD.MOV.U32 R8, RZ, RZ, R43 ;  /* 0x000000ffff089224 */ /* 0x001fe400078e002b */
[----:B------:R-:W-:-:S05]  /*36930*/  @!P1 IMAD.MOV.U32 R9, RZ, RZ, R44 ;  /* 0x000000ffff099224 */ /* 0x000fca00078e002c */
[----:B------:R0:W2:Y:S01]  /*36940*/  @!P1 LDG.E.U8 R18, desc[UR18][R8.64] ;  /* 0x0000001208129981 */ /* 0x0000a2000c1e1100 */
[----:B------:R-:W-:-:S03]  /*36950*/  IADD3 R33, P3, PT, R5, R33, RZ ;  /* 0x0000002105217210 */ /* 0x000fc60007f7e0ff */
[----:B---3--:R1:W-:Y:S02]  /*36960*/  STL [R1+0x8c], R11 ;  /* 0x00008c0b01007387 */ /* 0x0083e40000100800 */
[----:B----4-:R-:W-:Y:S02]  /*36970*/  IMAD.X R42, R6, 0x1, R42, P3 ;  /* 0x00000001062a7824 */ /* 0x010fe400018e062a */
[----:B-1----:R-:W3:Y:S04]  /*36980*/  LDL.LU R11, [R1+0x5e0] ;  /* 0x0005e000010b7983 */ /* 0x002ee80000300800 */
[----:B------:R-:W-:Y:S04]  /*36990*/  STL [R1+0x5c0], R43 ;  /* 0x0005c02b01007387 */ /* 0x000fe80000100800 */
[----:B------:R-:W-:Y:S04]  /*369a0*/  STL [R1+0x5b4], R47 ;  /* 0x0005b42f01007387 */ /* 0x000fe80000100800 */
[----:B------:R-:W-:Y:S04]  /*369b0*/  STL [R1+0x5c8], R33 ;  /* 0x0005c82101007387 */ /* 0x000fe80000100800 */
[----:B------:R-:W-:Y:S01]  /*369c0*/  STL [R1+0x5bc], R44 ;  /* 0x0005bc2c01007387 */ /* 0x000fe20000100800 */
[----:B------:R-:W-:Y:S01]  /*369d0*/  IADD3 R17, P3, PT, R5, R17, RZ ;  /* 0x0000001105117210 */ /* 0x000fe20007f7e0ff */
[----:B0-----:R-:W-:Y:S01]  /*369e0*/  @!P1 IMAD.MOV.U32 R8, RZ, RZ, R33 ;  /* 0x000000ffff089224 */ /* 0x001fe200078e0021 */
[----:B------:R-:W-:Y:S01]  /*369f0*/  PRMT R13, RZ, 0x7610, R13 ;  /* 0x00007610ff0d7816 */ /* 0x000fe2000000000d */
[----:B------:R-:W-:-:S02]  /*36a00*/  @!P1 IMAD.MOV.U32 R9, RZ, RZ, R42 ;  /* 0x000000ffff099224 */ /* 0x000fc400078e002a */
[----:B------:R-:W-:Y:S01]  /*36a10*/  IMAD.X R41, R6, 0x1, R41, P3 ;  /* 0x0000000106297824 */ /* 0x000fe200018e0629 */
[----:B------:R-:W-:Y:S02]  /*36a20*/  PRMT R40, RZ, 0x7610, R40 ;  /* 0x00007610ff287816 */ /* 0x000fe40000000028 */
[----:B------:R0:W4:Y:S02]  /*36a30*/  @!P1 LDG.E.U8 R13, desc[UR18][R8.64] ;  /* 0x00000012080d9981 */ /* 0x000124000c1e1100 */
[----:B0-----:R-:W-:Y:S02]  /*36a40*/  @!P1 IMAD.MOV.U32 R8, RZ, RZ, R17 ;  /* 0x000000ffff089224 */ /* 0x001fe400078e0011 */
[----:B------:R-:W-:-:S05]  /*36a50*/  @!P1 IMAD.MOV.U32 R9, RZ, RZ, R41 ;  /* 0x000000ffff099224 */ /* 0x000fca00078e0029 */
[----:B------:R0:W4:Y:S04]  /*36a60*/  @!P1 LDG.E.U8 R40, desc[UR18][R8.64] ;  /* 0x0000001208289981 */ /* 0x000128000c1e1100 */
[----:B--2---:R1:W-:Y:S04]  /*36a70*/  STL [R1+0x88], R38 ;  /* 0x0000882601007387 */ /* 0x0043e80000100800 */
[----:B-1----:R-:W2:Y:S04]  /*36a80*/  LDL.LU R38, [R1+0x5d4] ;  /* 0x0005d40001267983 */ /* 0x002ea80000300800 */
[----:B------:R-:W-:Y:S04]  /*36a90*/  STL [R1+0x5c4], R42 ;  /* 0x0005c42a01007387 */ /* 0x000fe80000100800 */
[----:B------:R1:W-:Y:S04]  /*36aa0*/  STL [R1+0x84], R18 ;  /* 0x0000841201007387 */ /* 0x0003e80000100800 */
[----:B-1----:R-:W2:Y:S01]  /*36ab0*/  LDL.LU R18, [R1+0x5dc] ;  /* 0x0005dc0001127983 */ /* 0x002ea20000300800 */
[----:B------:R-:W-:-:S02]  /*36ac0*/  IADD3 R30, P4, PT, R5, R30, RZ ;  /* 0x0000001e051e7210 */ /* 0x000fc40007f9e0ff */
[----:B------:R-:W-:Y:S01]  /*36ad0*/  PRMT R23, RZ, 0x7610, R23 ;  /* 0x00007610ff177816 */ /* 0x000fe20000000017 */
[----:B------:R-:W2:Y:S01]  /*36ae0*/  LDL.LU R33, [R1+0x5f8] ;  /* 0x0005f80001217983 */ /* 0x000ea20000300800 */
[----:B---3--:R-:W-:Y:S01]  /*36af0*/  IADD3 R11, P3, PT, R5, R11, RZ ;  /* 0x0000000b050b7210 */ /* 0x008fe20007f7e0ff */
[----:B0-----:R-:W-:Y:S02]  /*36b00*/  @!P1 IMAD.MOV.U32 R8, RZ, RZ, R30 ;  /* 0x000000ffff089224 */ /* 0x001fe400078e001e */
[----:B------:R-:W-:Y:S01]  /*36b10*/  STL [R1+0x5d0], R17 ;  /* 0x0005d01101007387 */ /* 0x000fe20000100800 */
[----:B------:R-:W-:-:S03]  /*36b20*/  PRMT R10, RZ, 0x7610, R10 ;  /* 0x00007610ff0a7816 */ /* 0x000fc6000000000a */
[----:B----4-:R0:W-:Y:S04]  /*36b30*/  STL [R1+0x80], R13 ;  /* 0x0000800d01007387 */ /* 0x0101e80000100800 */
[----:B0-----:R-:W3:Y:S04]  /*36b40*/  LDL.LU R13, [R1+0x600] ;  /* 0x00060000010d7983 */ /* 0x001ee80000300800 */
[----:B------:R-:W-:Y:S04]  /*36b50*/  STL [R1+0x5d8], R30 ;  /* 0x0005d81e01007387 */ /* 0x000fe80000100800 */
[----:B------:R-:W-:Y:S04]  /*36b60*/  STL [R1+0x5cc], R41 ;  /* 0x0005cc2901007387 */ /* 0x000fe80000100800 */
[----:B------:R-:W-:Y:S04]  /*36b70*/  STL [R1+0x5e0], R11 ;  /* 0x0005e00b01007387 */ /* 0x000fe80000100800 */
[----:B------:R-:W4:Y:S01]  /*36b80*/  LDL.LU R17, [R1+0x608] ;  /* 0x0006080001117983 */ /* 0x000f220000300800 */
[----:B--2---:R-:W-:-:S04]  /*36b90*/  IMAD.X R38, R6, 0x1, R38, P4 ;  /* 0x0000000106267824 */ /* 0x004fc800020e0626 */
[----:B------:R-:W-:-:S05]  /*36ba0*/  @!P1 IMAD.MOV.U32 R9, RZ, RZ, R38 ;  /* 0x000000ffff099224 */ /* 0x000fca00078e0026 */
[----:B------:R0:W2:Y:S04]  /*36bb0*/  @!P1 LDG.E.U8 R23, desc[UR18][R8.64] ;  /* 0x0000001208179981 */ /* 0x0000a8000c1e1100 */
[----:B------:R-:W-:Y:S01]  /*36bc0*/  STL [R1+0x5d4], R38 ;  /* 0x0005d42601007387 */ /* 0x000fe20000100800 */
[----:B------:R-:W-:Y:S02]  /*36bd0*/  IMAD.X R18, R6, 0x1, R18, P3 ;  /* 0x0000000106127824 */ /* 0x000fe400018e0612 */
[----:B0-----:R-:W-:Y:S02]  /*36be0*/  @!P1 IMAD.MOV.U32 R8, RZ, RZ, R11 ;  /* 0x000000ffff089224 */ /* 0x001fe400078e000b */
[----:B------:R-:W-:Y:S01]  /*36bf0*/  @!P1 IMAD.MOV.U32 R9, RZ, RZ, R18 ;  /* 0x000000ffff099224 */ /* 0x000fe200078e0012 */
[----:B------:R0:W-:Y:S04]  /*36c00*/  STL [R1+0x7c], R40 ;  /* 0x00007c2801007387 */ /* 0x0001e80000100800 */
[----:B------:R1:W4:Y:S04]  /*36c10*/  @!P1 LDG.E.U8 R10, desc[UR18][R8.64] ;  /* 0x00000012080a9981 */ /* 0x000328000c1e1100 */
[----:B0-----:R-:W4:Y:S04]  /*36c20*/  LDL.LU R40, [R1+0x5f4] ;  /* 0x0005f40001287983 */ /* 0x001f280000300800 */
[----:B------:R-:W4:Y:S01]  /*36c30*/  LDL.LU R38, [R1+0x5fc] ;  /* 0x0005fc0001267983 */ /* 0x000f220000300800 */
[----:B------:R-:W-:-:S03]  /*36c40*/  IADD3 R33, P3, PT, R5, R33, RZ ;  /* 0x0000002105217210 */ /* 0x000fc60007f7e0ff */
[----:B------:R-:W-:Y:S01]  /*36c50*/  STL [R1+0x5dc], R18 ;  /* 0x0005dc1201007387 */ /* 0x000fe20000100800 */
[----:B------:R-:W-:Y:S01]  /*36c60*/  PRMT R39, RZ, 0x7610, R39 ;  /* 0x00007610ff277816 */ /* 0x000fe20000000027 */
[----:B-1----:R-:W-:Y:S01]  /*36c70*/  @!P1 IMAD.MOV.U32 R8, RZ, RZ, R33 ;  /* 0x000000ffff089224 */ /* 0x002fe200078e0021 */
[C---:B---3--:R-:W-:Y:S01]  /*36c80*/  IADD3 R13, P4, PT, R5.reuse, R13, RZ ;  /* 0x0000000d050d7210 */ /* 0x048fe20007f9e0ff */
[----:B--2---:R0:W-:Y:S04]  /*36c90*/  STL [R1+0x78], R23 ;  /* 0x0000781701007387 */ /* 0x0041e80000100800 */
[----:B0-----:R-:W2:Y:S04]  /*36ca0*/  LDL.LU R23, [R1+0x604] ;  /* 0x0006040001177983 */ /* 0x001ea80000300800 */
[----:B------:R-:W3:Y:S04]  /*36cb0*/  LDL.LU R30, [R1+0x60c] ;  /* 0x00060c00011e7983 */ /* 0x000ee80000300800 */
[----:B------:R-:W-:Y:S04]  /*36cc0*/  STL [R1+0x5f8], R33 ;  /* 0x0005f82101007387 */ /* 0x000fe80000100800 */
[----:B------:R-:W3:Y:S01]  /*36cd0*/  LDL.LU R11, [R1+0x610] ;  /* 0x00061000010b7983 */ /* 0x000ee20000300800 */
[----:B----4-:R-:W-:Y:S01]  /*36ce0*/  IMAD.X R40, R6, 0x1, R40, P3 ;  /* 0x0000000106287824 */ /* 0x010fe200018e0628 */
[----:B------:R-:W-:-:S02]  /*36cf0*/  IADD3 R17, P3, PT, R5, R17, RZ ;  /* 0x0000001105117210 */ /* 0x000fc40007f7e0ff */
[----:B------:R-:W4:Y:S04]  /*36d00*/  LDL.LU R18, [R1+0x618] ;  /* 0x0006180001127983 */ /* 0x000f280000300800 */
[----:B------:R0:W-:Y:S01]  /*36d10*/  STL [R1+0x74], R10 ;  /* 0x0000740a01007387 */ /* 0x0001e20000100800 */
[----:B------:R-:W-:Y:S02]  /*36d20*/  @!P1 IMAD.MOV.U32 R9, RZ, RZ, R40 ;  /* 0x000000ffff099224 */ /* 0x000fe400078e0028 */
[----:B------:R-:W-:-:S03]  /*36d30*/  IMAD.X R38, R6, 0x1, R38, P4 ;  /* 0x0000000106267824 */ /* 0x000fc600020e0626 */
[----:B------:R1:W4:Y:S04]  /*36d40*/  @!P1 LDG.E.U8 R39, desc[UR18][R8.64] ;  /* 0x0000001208279981 */ /* 0x000328000c1e1100 */
[----:B0-----:R-:W4:Y:S04]  /*36d50*/  LDL.LU R10, [R1+0x620] ;  /* 0x00062000010a7983 */ /* 0x001f280000300800 */
[----:B------:R0:W-:Y:S04]  /*36d60*/  STL [R1+0x600], R13 ;  /* 0x0006000d01007387 */ /* 0x0001e80000100800 */
[----:B------:R-:W-:Y:S04]  /*36d70*/  STL [R1+0x5f4], R40 ;  /* 0x0005f42801007387 */ /* 0x000fe80000100800 */
[----:B------:R-:W-:Y:S04]  /*36d80*/  STL [R1+0x608], R17 ;  /* 0x0006081101007387 */ /* 0x000fe80000100800 */
[----:B------:R-:W4:Y:S01]  /*36d90*/  LDL.LU R33, [R1+0x614] ;  /* 0x0006140001217983 */ /* 0x000f220000300800 */
[----:B-1----:R-:W-:-:S03]  /*36da0*/  @!P1 IMAD.MOV.U32 R8, RZ, RZ, R13 ;  /* 0x000000ffff089224 */ /* 0x002fc600078e000d */
[----:B------:R-:W-:Y:S04]  /*36db0*/  STL [R1+0x5fc], R38 ;  /* 0x0005fc2601007387 */ /* 0x000fe80000100800 */
[----:B0-----:R-:W4:Y:S01]  /*36dc0*/  LDL.LU R13, [R1+0x61c] ;  /* 0x00061c00010d7983 */ /* 0x001f220000300800 */
[----:B------:R-:W-:Y:S01]  /*36dd0*/  PRMT R37, RZ, 0x7610, R37 ;  /* 0x00007610ff257816 */ /* 0x000fe20000000025 */
[----:B------:R-:W-:Y:S01]  /*36de0*/  @!P1 IMAD.MOV.U32 R9, RZ, RZ, R38 ;  /* 0x000000ffff099224 */ /* 0x000fe200078e0026 */
[----:B------:R-:W-:-:S04]  /*36df0*/  PRMT R36, RZ, 0x7610, R36 ;  /* 0x00007610ff247816 */ /* 0x000fc80000000024 */
[----:B------:R0:W4:Y:S01]  /*36e00*/  @!P1 LDG.E.U8 R37, desc[UR18][R8.64] ;  /* 0x0000001208259981 */ /* 0x000122000c1e1100 */
[----:B------:R-:W-:Y:S01]  /*36e10*/  PRMT R35, RZ, 0x7610, R35 ;  /* 0x00007610ff237816 */ /* 0x000fe20000000023 */
[----:B0-----:R-:W-:Y:S01]  /*36e20*/  @!P1 IMAD.MOV.U32 R8, RZ, RZ, R17 ;  /* 0x000000ffff089224 */ /* 0x001fe200078e0011 */
[----:B------:R-:W-:Y:S02]  /*36e30*/  PRMT R16, RZ, 0x7610, R16 ;  /* 0x00007610ff107816 */ /* 0x000fe40000000010 */
[----:B------:R-:W-:Y:S01]  /*36e40*/  PRMT R2, RZ, 0x7610, R2 ;  /* 0x00007610ff027816 */ /* 0x000fe20000000002 */
[----:B--2---:R-:W-:-:S04]  /*36e50*/  IMAD.X R23, R6, 0x1, R23, P3 ;  /* 0x0000000106177824 */ /* 0x004fc800018e0617 */
[----:B------:R-:W-:-:S05]  /*36e60*/  @!P1 IMAD.MOV.U32 R9, RZ, RZ, R23 ;  /* 0x000000ffff099224 */ /* 0x000fca00078e0017 */
[----:B------:R0:W2:Y:S01]  /*36e70*/  @!P1 LDG.E.U8 R36, desc[UR18][R8.64] ;  /* 0x0000001208249981 */ /* 0x0000a2000c1e1100 */
[C---:B---3--:R-:W-:Y:S02]  /*36e80*/  IADD3 R11, P3, PT, R5.reuse, R11, RZ ;  /* 0x0000000b050b7210 */ /* 0x048fe40007f7e0ff */
[----:B----4-:R-:W-:-:S03]  /*36e90*/  IADD3 R18, P4, PT, R5, R18, RZ ;  /* 0x0000001205127210 */ /* 0x010fc60007f9e0ff */
[----:B------:R-:W-:Y:S02]  /*36ea0*/  IMAD.X R30, R6, 0x1, R30, P3 ;  /* 0x00000001061e7824 */ /* 0x000fe400018e061e */
[----:B0-----:R-:W-:Y:S02]  /*36eb0*/  @!P1 IMAD.MOV.U32 R8, RZ, RZ, R11 ;  /* 0x000000ffff089224 */ /* 0x001fe400078e000b */
[----:B------:R-:W-:Y:S01]  /*36ec0*/  @!P1 IMAD.MOV.U32 R9, RZ, RZ, R30 ;  /* 0x000000ffff099224 */ /* 0x000fe200078e001e */
[----:B------:R0:W-:Y:S04]  /*36ed0*/  STL [R1+0x604], R23 ;  /* 0x0006041701007387 */ /* 0x0001e80000100800 */
[----:B------:R1:W3:Y:S01]  /*36ee0*/  @!P1 LDG.E.U8 R35, desc[UR18][R8.64] ;  /* 0x0000001208239981 */ /* 0x0002e2000c1e1100 */
[----:B------:R-:W-:-:S03]  /*36ef0*/  IADD3 R10, P3, PT, R5, R10, RZ ;  /* 0x0000000a050a7210 */ /* 0x000fc60007f7e0ff */
[----:B0-----:R-:W4:Y:S01]  /*36f00*/  LDL.LU R23, [R1+0x638] ;  /* 0x0006380001177983 */ /* 0x001f220000300800 */
[----:B-1----:R-:W-:-:S03]  /*36f10*/  @!P1 IMAD.MOV.U32 R8, RZ, RZ, R18 ;  /* 0x000000ffff089224 */ /* 0x002fc600078e0012 */
[----:B------:R-:W2:Y:S01]  /*36f20*/  LDL.LU R17, [R1+0x640] ;  /* 0x0006400001117983 */ /* 0x000ea20000300800 */
[----:B------:R-:W-:-:S04]  /*36f30*/  IMAD.X R33, R6, 0x1, R33, P4 ;  /* 0x0000000106217824 */ /* 0x000fc800020e0621 */
[----:B------:R-:W-:Y:S01]  /*36f40*/  @!P1 IMAD.MOV.U32 R9, RZ, RZ, R33 ;  /* 0x000000ffff099224 */ /* 0x000fe200078e0021 */
[----:B------:R-:W-:Y:S01]  /*36f50*/  STL [R1+0x610], R11 ;  /* 0x0006100b01007387 */ /* 0x000fe20000100800 */
[----:B------:R-:W-:-:S03]  /*36f60*/  IMAD.X R13, R6, 0x1, R13, P3 ;  /* 0x00000001060d7824 */ /* 0x000fc600018e060d */
[----:B------:R-:W-:Y:S04]  /*36f70*/  STL [R1+0x618], R18 ;  /* 0x0006181201007387 */ /* 0x000fe80000100800 */
[----:B------:R0:W3:Y:S04]  /*36f80*/  @!P1 LDG.E.U8 R16, desc[UR18][R8.64] ;  /* 0x0000001208109981 */ /* 0x0000e8000c1e1100 */
[----:B------:R1:W-:Y:S04]  /*36f90*/  STL [R1+0x60c], R30 ;  /* 0x00060c1e01007387 */ /* 0x0003e80000100800 */
[----:B------:R-:W-:Y:S01]  /*36fa0*/  STL [R1+0x620], R10 ;  /* 0x0006200a01007387 */ /* 0x000fe20000100800 */
[----:B0-----:R-:W-:-:S02]  /*36fb0*/  @!P1 IMAD.MOV.U32 R8, RZ, RZ, R10 ;  /* 0x000000ffff089224 */ /* 0x001fc400078e000a */
[----:B------:R-:W-:Y:S01]  /*36fc0*/  @!P1 IMAD.MOV.U32 R9, RZ, RZ, R13 ;  /* 0x000000ffff099224 */ /* 0x000fe200078e000d */
[----:B-1----:R-:W3:Y:S04]  /*36fd0*/  LDL.LU R30, [R1+0x634] ;  /* 0x00063400011e7983 */ /* 0x002ee80000300800 */
[----:B------:R0:W-:Y:S04]  /*36fe0*/  STL [R1+0x614], R33 ;  /* 0x0006142101007387 */ /* 0x0001e80000100800 */
[----:B------:R-:W3:Y:S04]  /*36ff0*/  LDL.LU R11, [R1+0x648] ;  /* 0x00064800010b7983 */ /* 0x000ee80000300800 */
[----:B------:R1:W3:Y:S04]  /*37000*/  @!P1 LDG.E.U8 R2, desc[UR18][R8.64] ;  /* 0x0000001208029981 */ /* 0x0002e8000c1e1100 */
[----:B0-----:R-:W3:Y:S04]  /*37010*/  LDL.LU R33, [R1+0x63c] ;  /* 0x00063c0001217983 */ /* 0x001ee80000300800 */
[----:B------:R-:W-:Y:S04]  /*37020*/  STL [R1+0x61c], R13 ;  /* 0x00061c0d01007387 */ /* 0x000fe80000100800 */
[----:B------:R-:W-:Y:S04]  /*37030*/  STL [R1+0x70], R39 ;  /* 0x0000702701007387 */ /* 0x000fe80000100800 */
[----:B------:R-:W3:Y:S04]  /*37040*/  LDL.LU R18, [R1+0x644] ;  /* 0x0006440001127983 */ /* 0x000ee80000300800 */
[----:B------:R-:W3:Y:S01]  /*37050*/  LDL.LU R10, [R1+0x650] ;  /* 0x00065000010a7983 */ /* 0x000ee20000300800 */
[----:B------:R-:W-:-:S02]  /*37060*/  PRMT R34, RZ, 0x7610, R34 ;  /* 0x00007610ff227816 */ /* 0x000fc40000000022 */
[----:B------:R-:W-:Y:S02]  /*37070*/  PRMT R26, RZ, 0x7610, R26 ;  /* 0x00007610ff1a7816 */ /* 0x000fe4000000001a */
[----:B----4-:R-:W-:-:S05]  /*37080*/  IADD3 R23, P3, PT, R5, R23, RZ ;  /* 0x0000001705177210 */ /* 0x010fca0007f7e0ff */
[----:B------:R-:W-:Y:S01]  /*37090*/  STL [R1+0x638], R23 ;  /* 0x0006381701007387 */ /* 0x000fe20000100800 */
[----:B--2---:R-:W-:-:S03]  /*370a0*/  IADD3 R17, P4, PT, R5, R17, RZ ;  /* 0x0000001105117210 */ /* 0x004fc60007f9e0ff */
[----:B------:R-:W-:Y:S01]  /*370b0*/  STL [R1+0x6c], R37 ;  /* 0x00006c2501007387 */ /* 0x000fe20000100800 */
[----:B-1----:R-:W-:-:S03]  /*370c0*/  @!P1 IMAD.MOV.U32 R8, RZ, RZ, R23 ;  /* 0x000000ffff089224 */ /* 0x002fc600078e0017 */
[----:B---3--:R0:W-:Y:S04]  /*370d0*/  STL [R1+0x60], R16 ;  /* 0x0000601001007387 */ /* 0x0081e80000100800 */
[----:B0-----:R-:W2:Y:S01]  /*370e0*/  LDL.LU R16, [R1+0x658] ;  /* 0x0006580001107983 */ /* 0x001ea20000300800 */
[----:B------:R-:W-:-:S03]  /*370f0*/  IMAD.X R30, R6, 0x1, R30, P3 ;  /* 0x00000001061e7824 */ /* 0x000fc600018e061e */
[----:B------:R-:W3:Y:S01]  /*37100*/  LDL.LU R13, [R1+0x660] ;  /* 0x00066000010d7983 */ /* 0x000ee20000300800 */
[----:B------:R-:W-:Y:S01]  /*37110*/  @!P1 IMAD.MOV.U32 R9, RZ, RZ, R30 ;  /* 0x000000ffff099224 */ /* 0x000fe200078e001e */
[----:B------:R-:W-:-:S04]  /*37120*/  IADD3 R11, P3, PT, R5, R11, RZ ;  /* 0x0000000b050b7210 */ /* 0x000fc80007f7e0ff */
[----:B------:R0:W4:Y:S04]  /*37130*/  @!P1 LDG.E.U8 R34, desc[UR18][R8.64] ;  /* 0x0000001208229981 */ /* 0x000128000c1e1100 */
[----:B------:R-:W-:Y:S04]  /*37140*/  STL [R1+0x12cc], R2 ;  /* 0x0012cc0201007387 */ /* 0x000fe80000100800 */
[----:B------:R-:W-:Y:S01]  /*37150*/  STL [R1+0x68], R36 ;  /* 0x0000682401007387 */ /* 0x000fe20000100800 */
[----:B------:R-:W-:-:S03]  /*37160*/  IMAD.X R33, R6, 0x1, R33, P4 ;  /* 0x0000000106217824 */ /* 0x000fc600020e0621 */
[----:B------:R-:W-:Y:S04]  /*37170*/  STL [R1+0x640], R17 ;  /* 0x0006401101007387 */ /* 0x000fe80000100800 */
[----:B------:R1:W-:Y:S04]  /*37180*/  STL [R1+0x634], R30 ;  /* 0x0006341e01007387 */ /* 0x0003e80000100800 */
[----:B------:R-:W-:Y:S01]  /*37190*/  STL [R1+0x648], R11 ;  /* 0x0006480b01007387 */ /* 0x000fe20000100800 */
[----:B0-----:R-:W-:-:S03]  /*371a0*/  @!P1 IMAD.MOV.U32 R8, RZ, RZ, R17 ;  /* 0x000000ffff089224 */ /* 0x001fc600078e0011 */
[----:B------:R-:W3:Y:S01]  /*371b0*/  LDL.LU R23, [R1+0x64c] ;  /* 0x00064c0001177983 */ /* 0x000ee20000300800 */
[----:B------:R-:W-:-:S03]  /*371c0*/  @!P1 IMAD.MOV.U32 R9, RZ, RZ, R33 ;  /* 0x000000ffff099224 */ /* 0x000fc600078e0021 */
[----:B------:R-:W-:Y:S04]  /*371d0*/  STL [R1+0x63c], R33 ;  /* 0x00063c2101007387 */ /* 0x000fe80000100800 */
[----:B-1----:R-:W4:Y:S04]  /*371e0*/  LDL.LU R30, [R1+0x654] ;  /* 0x00065400011e7983 */ /* 0x002f280000300800 */
[----:B------:R0:W4:Y:S04]  /*371f0*/  @!P1 LDG.E.U8 R26, desc[UR18][R8.64] ;  /* 0x00000012081a9981 */ /* 0x000128000c1e1100 */
[----:B------:R-:W-:Y:S04]  /*37200*/  STL [R1+0x64], R35 ;  /* 0x0000642301007387 */ /* 0x000fe80000100800 */
[----:B------:R-:W4:Y:S01]  /*37210*/  LDL.LU R17, [R1+0x65c] ;  /* 0x00065c0001117983 */ /* 0x000f220000300800 */
[----:B------:R-:W-:Y:S01]  /*37220*/  IMAD.X R18, R6, 0x1, R18, P3 ;  /* 0x0000000106127824 */ /* 0x000fe200018e0612 */
[----:B------:R-:W-:Y:S01]  /*37230*/  IADD3 R10, P3, PT, R5, R10, RZ ;  /* 0x0000000a050a7210 */ /* 0x000fe20007f7e0ff */
[----:B0-----:R-:W-:Y:S01]  /*37240*/  @!P1 IMAD.MOV.U32 R8, RZ, RZ, R11 ;  /* 0x000000ffff089224 */ /* 0x001fe200078e000b */
[----:B------:R-:W-:Y:S01]  /*37250*/  PRMT R32, RZ, 0x7610, R32 ;  /* 0x00007610ff207816 */ /* 0x000fe20000000020 */
[----:B------:R-:W-:Y:S01]  /*37260*/  @!P1 IMAD.MOV.U32 R9, RZ, RZ, R18 ;  /* 0x000000ffff099224 */ /* 0x000fe200078e0012 */
[----:B------:R-:W-:-:S04]  /*37270*/  PRMT R31, RZ, 0x7610, R31 ;  /* 0x00007610ff1f7816 */ /* 0x000fc8000000001f */
[----:B------:R0:W4:Y:S01]  /*37280*/  @!P1 LDG.E.U8 R32, desc[UR18][R8.64] ;  /* 0x0000001208209981 */ /* 0x000122000c1e1100 */
[----:B------:R-:W-:-:S03]  /*37290*/  PRMT R24, RZ, 0x7610, R24 ;  /* 0x00007610ff187816 */ /* 0x000fc60000000018 */
[----:B------:R-:W-:Y:S01]  /*372a0*/  STL [R1+0x644], R18 ;  /* 0x0006441201007387 */ /* 0x000fe20000100800 */
[----:B0-----:R-:W-:Y:S01]  /*372b0*/  @!P1 IMAD.MOV.U32 R8, RZ, RZ, R10 ;  /* 0x000000ffff089224 */ /* 0x001fe200078e000a */
[----:B------:R-:W-:Y:S02]  /*372c0*/  PRMT R3, RZ, 0x7610, R3 ;  /* 0x00007610ff037816 */ /* 0x000fe40000000003 */
[C---:B--2---:R-:W-:Y:S01]  /*372d0*/  IADD3 R16, P4, PT, R5.reuse, R16, RZ ;  /* 0x0000001005107210 */ /* 0x044fe20007f9e0ff */
[----:B---3--:R-:W-:Y:S01]  /*372e0*/  IMAD.X R23, R6, 0x1, R23, P3 ;  /* 0x0000000106177824 */ /* 0x008fe200018e0617 */
[----:B------:R-:W-:-:S03]  /*372f0*/  IADD3 R13, P3, PT, R5, R13, RZ ;  /* 0x0000000d050d7210 */ /* 0x000fc60007f7e0ff */
[----:B------:R-:W-:Y:S02]  /*37300*/  @!P1 IMAD.MOV.U32 R9, RZ, RZ, R23 ;  /* 0x000000ffff099224 */ /* 0x000fe400078e0017 */
[----:B----4-:R-:W-:-:S03]  /*37310*/  IMAD.X R30, R6, 0x1, R30, P4 ;  /* 0x00000001061e7824 */ /* 0x010fc600020e061e */
[----:B------:R0:W2:Y:S04]  /*37320*/  @!P1 LDG.E.U8 R31, desc[UR18][R8.64] ;  /* 0x00000012081f9981 */ /* 0x0000a8000c1e1100 */
[----:B------:R1:W-:Y:S01]  /*37330*/  STL [R1+0x54], R26 ;  /* 0x0000541a01007387 */ /* 0x0003e20000100800 */
[----:B0-----:R-:W-:Y:S02]  /*37340*/  @!P1 IMAD.MOV.U32 R8, RZ, RZ, R16 ;  /* 0x000000ffff089224 */ /* 0x001fe400078e0010 */
[----:B------:R-:W-:Y:S01]  /*37350*/  @!P1 IMAD.MOV.U32 R9, RZ, RZ, R30 ;  /* 0x000000ffff099224 */ /* 0x000fe200078e001e */
[----:B-1----:R-:W3:Y:S01]  /*37360*/  LDL.LU R26, [R1+0x674] ;  /* 0x00067400011a7983 */ /* 0x002ee20000300800 */
[----:B------:R-:W-:-:S03]  /*37370*/  IMAD.X R17, R6, 0x1, R17, P3 ;  /* 0x0000000106117824 */ /* 0x000fc600018e0611 */
[----:B------:R-:W4:Y:S04]  /*37380*/  LDL.LU R11, [R1+0x678] ;  /* 0x00067800010b7983 */ /* 0x000f280000300800 */
[----:B------:R-:W-:Y:S04]  /*37390*/  STL [R1+0x650], R10 ;  /* 0x0006500a01007387 */ /* 0x000fe80000100800 */
[----:B------:R-:W2:Y:S04]  /*373a0*/  LDL.LU R18, [R1+0x680] ;  /* 0x0006800001127983 */ /* 0x000ea80000300800 */
[----:B------:R-:W-:Y:S04]  /*373b0*/  STL [R1+0x658], R16 ;  /* 0x0006581001007387 */ /* 0x000fe80000100800 */
[----:B------:R0:W2:Y:S04]  /*373c0*/  @!P1 LDG.E.U8 R24, desc[UR18][R8.64] ;  /* 0x0000001208189981 */ /* 0x0000a8000c1e1100 */
[----:B------:R1:W-:Y:S04]  /*373d0*/  STL [R1+0x64c], R23 ;  /* 0x00064c1701007387 */ /* 0x0003e80000100800 */
[----:B------:R-:W-:Y:S01]  /*373e0*/  STL [R1+0x660], R13 ;  /* 0x0006600d01007387 */ /* 0x000fe20000100800 */
[----:B0-----:R-:W-:-:S02]  /*373f0*/  @!P1 IMAD.MOV.U32 R8, RZ, RZ, R13 ;  /* 0x000000ffff089224 */ /* 0x001fc400078e000d */
[----:B------:R-:W-:Y:S01]  /*37400*/  @!P1 IMAD.MOV.U32 R9, RZ, RZ, R17 ;  /* 0x000000ffff099224 */ /* 0x000fe200078e0011 */
[----:B-1----:R-:W2:Y:S04]  /*37410*/  LDL.LU R23, [R1+0x67c] ;  /* 0x00067c0001177983 */ /* 0x002ea80000300800 */
[----:B------:R-:W-:Y:S04]  /*37420*/  STL [R1+0x654], R30 ;  /* 0x0006541e01007387 */ /* 0x000fe80000100800 */
[----:B------:R-:W2:Y:S04]  /*37430*/  LDL.LU R10, [R1+0x688] ;  /* 0x00068800010a7983 */ /* 0x000ea80000300800 */
[----:B------:R0:W2:Y:S04]  /*37440*/  @!P1 LDG.E.U8 R3, desc[UR18][R8.64] ;  /* 0x0000001208039981 */ /* 0x0000a8000c1e1100 */
[----:B------:R-:W-:Y:S04]  /*37450*/  STL [R1+0x58], R34 ;  /* 0x0000582201007387 */ /* 0x000fe80000100800 */
[----:B------:R-:W2:Y:S04]  /*37460*/  LDL.LU R16, [R1+0x684] ;  /* 0x0006840001107983 */ /* 0x000ea80000300800 */
[----:B------:R1:W-:Y:S01]  /*37470*/  STL [R1+0x65c], R17 ;  /* 0x00065c1101007387 */ /* 0x0003e20000100800 */
[----:B------:R-:W-:-:S03]  /*37480*/  PRMT R29, RZ, 0x7610, R29 ;  /* 0x00007610ff1d7816 */ /* 0x000fc6000000001d */
[----:B-1----:R-:W2:Y:S04]  /*37490*/  LDL.LU R17, [R1+0x68c] ;  /* 0x00068c0001117983 */ /* 0x002ea80000300800 */
[----:B------:R-:W2:Y:S01]  /*374a0*/  LDL.LU R13, [R1+0x690] ;  /* 0x00069000010d7983 */ /* 0x000ea20000300800 */
[----:B------:R-:W-:Y:S02]  /*374b0*/  PRMT R12, RZ, 0x7610, R12 ;  /* 0x00007610ff0c7816 */ /* 0x000fe4000000000c */
[----:B----4-:R-:W-:-:S05]  /*374c0*/  IADD3 R11, P3, PT, R5, R11, RZ ;  /* 0x0000000b050b7210 */ /* 0x010fca0007f7e0ff */
[C---:B---3--:R-:W-:Y:S01]  /*374d0*/  IMAD.X R26, R6.reuse, 0x1, R26, P3 ;  /* 0x00000001061a7824 */ /* 0x048fe200018e061a */
[----:B------:R-:W-:Y:S01]  /*374e0*/  STL [R1+0x678], R11 ;  /* 0x0006780b01007387 */ /* 0x000fe20000100800 */
[----:B--2---:R-:W-:Y:S01]  /*374f0*/  IADD3 R18, P4, PT, R5, R18, RZ ;  /* 0x0000001205127210 */ /* 0x004fe20007f9e0ff */
[----:B0-----:R-:W-:Y:S02]  /*37500*/  @!P1 IMAD.MOV.U32 R8, RZ, RZ, R11 ;  /* 0x000000ffff089224 */ /* 0x001fe400078e000b */
[----:B------:R-:W-:Y:S01]  /*37510*/  @!P1 IMAD.MOV.U32 R9, RZ, RZ, R26 ;  /* 0x000000ffff099224 */ /* 0x000fe200078e001a */
[----:B------:R0:W-:Y:S04]  /*37520*/  STL [R1+0x48], R24 ;  /* 0x0000481801007387 */ /* 0x0001e80000100800 */
[----:B------:R1:W2:Y:S04]  /*37530*/  @!P1 LDG.E.U8 R29, desc[UR18][R8.64] ;  /* 0x00000012081d9981 */ /* 0x0002a8000c1e1100 */
[----:B0-----:R-:W3:Y:S01]  /*37540*/  LDL.LU R24, [R1+0x698] ;  /* 0x0006980001187983 */ /* 0x001ee20000300800 */
[----:B------:R-:W-:-:S02]  /*37550*/  IMAD.X R23, R6, 0x1, R23, P4 ;  /* 0x0000000106177824 */ /* 0x000fc400020e0617 */
[----:B-1----:R-:W-:Y:S01]  /*37560*/  @!P1 IMAD.MOV.U32 R8, RZ, RZ, R18 ;  /* 0x000000ffff089224 */ /* 0x002fe200078e0012 */
[----:B------:R-:W-:Y:S01]  /*37570*/  IADD3 R10, P3, PT, R5, R10, RZ ;  /* 0x0000000a050a7210 */ /* 0x000fe20007f7e0ff */
[----:B------:R-:W-:Y:S01]  /*37580*/  STL [R1+0x12d0], R3 ;  /* 0x0012d00301007387 */ /* 0x000fe20000100800 */
[----:B------:R-:W-:-:S03]  /*37590*/  @!P1 IMAD.MOV.U32 R9, RZ, RZ, R23 ;  /* 0x000000ffff099224 */ /* 0x000fc600078e0017 */
[----:B------:R-:W-:Y:S04]  /*375a0*/  STL [R1+0x50], R32 ;  /* 0x0000502001007387 */ /* 0x000fe80000100800 */
[----:B------:R-:W-:Y:S04]  /*375b0*/  STL [R1+0x680], R18 ;  /* 0x0006801201007387 */ /* 0x000fe80000100800 */
[----:B------:R0:W-:Y:S04]  /*375c0*/  STL [R1+0x674], R26 ;  /* 0x0006741a01007387 */ /* 0x0001e80000100800 */
[----:B------:R-:W-:Y:S04]  /*375d0*/  STL [R1+0x688], R10 ;  /* 0x0006880a01007387 */ /* 0x000fe80000100800 */
[----:B------:R1:W4:Y:S04]  /*375e0*/  @!P1 LDG.E.U8 R12, desc[UR18][R8.64] ;  /* 0x00000012080c9981 */ /* 0x000328000c1e1100 */
[----:B0-----:R-:W2:Y:S04]  /*375f0*/  LDL.LU R26, [R1+0x694] ;  /* 0x00069400011a7983 */ /* 0x001ea80000300800 */
[----:B------:R-:W-:Y:S04]  /*37600*/  STL [R1+0x67c], R23 ;  /* 0x00067c1701007387 */ /* 0x000fe80000100800 */
[----:B------:R-:W2:Y:S04]  /*37610*/  LDL.LU R11, [R1+0x6a0] ;  /* 0x0006a000010b7983 */ /* 0x000ea80000300800 */
[----:B------:R-:W-:Y:S04]  /*37620*/  STL [R1+0x4c], R31 ;  /* 0x00004c1f01007387 */ /* 0x000fe80000100800 */
[----:B------:R-:W2:Y:S01]  /*37630*/  LDL.LU R18, [R1+0x69c] ;  /* 0x00069c0001127983 */ /* 0x000ea20000300800 */
[----:B------:R-:W-:Y:S01]  /*37640*/  IMAD.X R16, R6, 0x1, R16, P3 ;  /* 0x0000000106107824 */ /* 0x000fe200018e0610 */
[----:B------:R-:W-:Y:S01]  /*37650*/  IADD3 R13, P3, PT, R5, R13, RZ ;  /* 0x0000000d050d7210 */ /* 0x000fe20007f7e0ff */
[----:B-1----:R-:W-:Y:S01]  /*37660*/  @!P1 IMAD.MOV.U32 R8, RZ, RZ, R10 ;  /* 0x000000ffff089224 */ /* 0x002fe200078e000a */
[----:B------:R-:W-:Y:S01]  /*37670*/  PRMT R28, RZ, 0x7610, R28 ;  /* 0x00007610ff1c7816 */ /* 0x000fe2000000001c */
[----:B------:R-:W-:-:S02]  /*37680*/  @!P1 IMAD.MOV.U32 R9, RZ, RZ, R16 ;  /* 0x000000ffff099224 */ /* 0x000fc400078e0010 */
[----:B------:R-:W-:Y:S01]  /*37690*/  IMAD.X R17, R6, 0x1, R17, P3 ;  /* 0x0000000106117824 */ /* 0x000fe200018e0611 */
[----:B------:R-:W-:Y:S02]  /*376a0*/  PRMT R27, RZ, 0x7610, R27 ;  /* 0x00007610ff1b7816 */ /* 0x000fe4000000001b */
[----:B------:R0:W2:Y:S01]  /*376b0*/  @!P1 LDG.E.U8 R28, desc[UR18][R8.64] ;  /* 0x00000012081c9981 */ /* 0x0000a2000c1e1100 */
[----:B------:R-:W-:-:S03]  /*376c0*/  PRMT R19, RZ, 0x7610, R19 ;  /* 0x00007610ff137816 */ /* 0x000fc60000000013 */
[----:B------:R-:W-:Y:S01]  /*376d0*/  STL [R1+0x684], R16 ;  /* 0x0006841001007387 */ /* 0x000fe20000100800 */
[----:B0-----:R-:W-:Y:S02]  /*376e0*/  @!P1 IMAD.MOV.U32 R8, RZ, RZ, R13 ;  /* 0x000000ffff089224 */ /* 0x001fe400078e000d */
[----:B------:R-:W-:-:S05]  /*376f0*/  @!P1 IMAD.MOV.U32 R9, RZ, RZ, R17 ;  /* 0x000000ffff099224 */ /* 0x000fca00078e0011 */
[----:B------:R0:W2:Y:S01]  /*37700*/  @!P1 LDG.E.U8 R27, desc[UR18][R8.64] ;  /* 0x00000012081b9981 */ /* 0x0000a2000c1e1100 */
[----:B------:R-:W-:Y:S02]  /*37710*/  PRMT R4, RZ, 0x7610, R4 ;  /* 0x00007610ff047816 */ /* 0x000fe40000000004 */
[----:B---3--:R-:W-:-:S05]  /*37720*/  IADD3 R24, P4, PT, R5, R24, RZ ;  /* 0x0000001805187210 */ /* 0x008fca0007f9e0ff */
[----:B0-----:R-:W-:Y:S01]  /*37730*/  @!P1 IMAD.MOV.U32 R8, RZ, RZ, R24 ;  /* 0x000000ffff089224 */ /* 0x001fe200078e0018 */
[----:B----4-:R0:W-:Y:S01]  /*37740*/  STL [R1+0x3c], R12 ;  /* 0x00003c0c01007387 */ /* 0x0101e20000100800 */
[----:B--2---:R-:W-:-:S04]  /*37750*/  IMAD.X R26, R6, 0x1, R26, P4 ;  /* 0x00000001061a7824 */ /* 0x004fc800020e061a */
[----:B------:R-:W-:Y:S01]  /*37760*/  @!P1 IMAD.MOV.U32 R9, RZ, RZ, R26 ;  /* 0x000000ffff099224 */ /* 0x000fe200078e001a */
[----:B0-----:R-:W2:Y:S01]  /*37770*/  LDL.LU R12, [R1+0x6b4] ;  /* 0x0006b400010c7983 */ /* 0x001ea20000300800 */
[----:B------:R-:W-:-:S03]  /*37780*/  IADD3 R11, P3, PT, R5, R11, RZ ;  /* 0x0000000b050b7210 */ /* 0x000fc60007f7e0ff */
[----:B------:R-:W3:Y:S04]  /*37790*/  LDL.LU R10, [R1+0x6b8] ;  /* 0x0006b800010a7983 */ /* 0x000ee80000300800 */
[----:B------:R-:W4:Y:S01]  /*377a0*/  LDL.LU R23, [R1+0x6bc] ;  /* 0x0006bc0001177983 */ /* 0x000f220000300800 */
[----:B------:R-:W-:-:S03]  /*377b0*/  IMAD.X R18, R6, 0x1, R18, P3 ;  /* 0x0000000106127824 */ /* 0x000fc600018e0612 */
[----:B------:R-:W-:Y:S04]  /*377c0*/  STL [R1+0x690], R13 ;  /* 0x0006900d01007387 */ /* 0x000fe80000100800 */
[----:B------:R-:W4:Y:S04]  /*377d0*/  LDL.LU R16, [R1+0x6c0] ;  /* 0x0006c00001107983 */ /* 0x000f280000300800 */
[----:B------:R-:W-:Y:S04]  /*377e0*/  STL [R1+0x698], R24 ;  /* 0x0006981801007387 */ /* 0x000fe80000100800 */
[----:B------:R0:W4:Y:S04]  /*377f0*/  @!P1 LDG.E.U8 R19, desc[UR18][R8.64] ;  /* 0x0000001208139981 */ /* 0x000128000c1e1100 */
[----:B------:R1:W-:Y:S04]  /*37800*/  STL [R1+0x68c], R17 ;  /* 0x00068c1101007387 */ /* 0x0003e80000100800 */
[----:B------:R1:W-:Y:S01]  /*37810*/  STL [R1+0x6a0], R11 ;  /* 0x0006a00b01007387 */ /* 0x0003e20000100800 */
[----:B0-----:R-:W-:-:S02]  /*37820*/  @!P1 IMAD.MOV.U32 R8, RZ, RZ, R11 ;  /* 0x000000ffff089224 */ /* 0x001fc400078e000b */
[----:B------:R-:W-:Y:S01]  /*37830*/  @!P1 IMAD.MOV.U32 R9, RZ, RZ, R18 ;  /* 0x000000ffff099224 */ /* 0x000fe200078e0012 */
[----:B-1----:R-:W4:Y:S04]  /*37840*/  LDL.LU R17, [R1+0x6c4] ;  /* 0x0006c40001117983 */ /* 0x002f280000300800 */
[----:B------:R-:W-:Y:S04]  /*37850*/  STL [R1+0x694], R26 ;  /* 0x0006941a01007387 */ /* 0x000fe80000100800 */
[----:B------:R-:W4:Y:S04]  /*37860*/  LDL.LU R13, [R1+0x6c8] ;  /* 0x0006c800010d7983 */ /* 0x000f280000300800 */
[----:B------:R0:W4:Y:S04]  /*37870*/  @!P1 LDG.E.U8 R4, desc[UR18][R8.64] ;  /* 0x0000001208049981 */ /* 0x000128000c1e1100 */
[----:B------:R-:W-:Y:S04]  /*37880*/  STL [R1+0x40], R29 ;  /* 0x0000401d01007387 */ /* 0x000fe80000100800 */
[----:B------:R1:W-:Y:S04]  /*37890*/  STL [R1+0x69c], R18 ;  /* 0x00069c1201007387 */ /* 0x0003e80000100800 */
[----:B------:R-:W4:Y:S04]  /*378a0*/  LDL.LU R24, [R1+0x6cc] ;  /* 0x0006cc0001187983 */ /* 0x000f280000300800 */
[----:B------:R-:W4:Y:S01]  /*378b0*/  LDL.LU R11, [R1+0x6d0] ;  /* 0x0006d000010b7983 */ /* 0x000f220000300800 */
[----:B------:R-:W-:-:S02]  /*378c0*/  PRMT R25, RZ, 0x7610, R25 ;  /* 0x00007610ff197816 */ /* 0x000fc40000000019 */
[----:B------:R-:W-:Y:S02]  /*378d0*/  PRMT R21, RZ, 0x7610, R21 ;  /* 0x00007610ff157816 */ /* 0x000fe40000000015 */
[----:B---3--:R-:W-:-:S05]  /*378e0*/  IADD3 R10, P3, PT, R5, R10, RZ ;  /* 0x0000000a050a7210 */ /* 0x008fca0007f7e0ff */
[----:B------:R3:W-:Y:S01]  /*378f0*/  STL [R1+0x6b8], R10 ;  /* 0x0006b80a01007387 */ /* 0x0007e20000100800 */
[----:B--2---:R-:W-:-:S03]  /*37900*/  IMAD.X R12, R6, 0x1, R12, P3 ;  /* 0x00000001060c7824 */ /* 0x004fc600018e060c */
[----:B-1----:R-:W2:Y:S01]  /*37910*/  LDL.LU R18, [R1+0x6d4] ;  /* 0x0006d40001127983 */ /* 0x002ea20000300800 */
[----:B----4-:R-:W-:Y:S01]  /*37920*/  IADD3 R16, P4, PT, R5, R16, RZ ;  /* 0x0000001005107210 */ /* 0x010fe20007f9e0ff */
[----:B0-----:R-:W-:Y:S02]  /*37930*/  @!P1 IMAD.MOV.U32 R8, RZ, RZ, R10 ;  /* 0x000000ffff089224 */ /* 0x001fe400078e000a */
[----:B------:R-:W-:Y:S02]  /*37940*/  @!P1 IMAD.MOV.U32 R9, RZ, RZ, R12 ;  /* 0x000000ffff099224 */ /* 0x000fe400078e000c */
[----:B------:R-:W-:-:S03]  /*37950*/  IMAD.X R23, R6, 0x1, R23, P4 ;  /* 0x0000000106177824 */ /* 0x000fc600020e0617 */
[----:B------:R0:W4:Y:S01]  /*37960*/  @!P1 LDG.E.U8 R25, desc[UR18][R8.64] ;  /* 0x0000001208199981 */ /* 0x000122000c1e1100 */
[----:B------:R-:W-:-:S03]  /*37970*/  IADD3 R13, P3, PT, R5, R13, RZ ;  /* 0x0000000d050d7210 */ /* 0x000fc60007f7e0ff */
[----:B------:R-:W-:Y:S04]  /*37980*/  STL [R1+0x12d4], R4 ;  /* 0x0012d40401007387 */ /* 0x000fe80000100800 */
[----:B------:R-:W-:Y:S04]  /*37990*/  STL [R1+0x38], R28 ;  /* 0x0000381c01007387 */ /* 0x000fe80000100800 */
[----:B------:R-:W-:Y:S04]  /*379a0*/  STL [R1+0x6c0], R16 ;  /* 0x0006c01001007387 */ /* 0x000fe80000100800 */
[----:B------:R-:W-:Y:S04]  /*379b0*/  STL [R1+0x6b4], R12 ;  /* 0x0006b40c01007387 */ /* 0x000fe80000100800 */
[----:B------:R-:W-:Y:S04]  /*379c0*/  STL [R1+0x6c8], R13 ;  /* 0x0006c80d01007387 */ /* 0x000fe80000100800 */
[----:B---3--:R-:W3:Y:S01]  /*379d0*/  LDL.LU R10, [R1+0x6d8] ;  /* 0x0006d800010a7983 */ /* 0x008ee20000300800 */
[----:B0-----:R-:W-:-:S02]  /*379e0*/  @!P1 IMAD.MOV.U32 R8, RZ, RZ, R16 ;  /* 0x000000ffff089224 */ /* 0x001fc400078e0010 */
[----:B------:R-:W-:-:S05]  /*379f0*/  @!P1 IMAD.MOV.U32 R9, RZ, RZ, R23 ;  /* 0x000000ffff099224 */ /* 0x000fca00078e0017 */
[----:B------:R0:W4:Y:S01]  /*37a00*/  @!P1 LDG.E.U8 R21, desc[UR18][R8.64] ;  /* 0x0000001208159981 */ /* 0x000122000c1e1100 */
[C---:B------:R-:W-:Y:S01]  /*37a10*/  IMAD.X R17, R6.reuse, 0x1, R17, P3 ;  /* 0x0000000106117824 */ /* 0x040fe200018e0611 */
[----:B------:R-:W-:Y:S02]  /*37a20*/  PRMT R15, RZ, 0x7610, R15 ;  /* 0x00007610ff0f7816 */ /* 0x000fe4000000000f */
[----:B------:R-:W-:Y:S01]  /*37a30*/  IADD3 R11, P3, PT, R5, R11, RZ ;  /* 0x0000000b050b7210 */ /* 0x000fe20007f7e0ff */
[----:B------:R-:W-:Y:S01]  /*37a40*/  STL [R1+0x6bc], R23 ;  /* 0x0006bc1701007387 */ /* 0x000fe20000100800 */
[----:B0-----:R-:W-:Y:S02]  /*37a50*/  @!P1 IMAD.MOV.U32 R8, RZ, RZ, R13 ;  /* 0x000000ffff089224 */ /* 0x001fe400078e000d */
[----:B------:R-:W-:Y:S01]  /*37a60*/  @!P1 IMAD.MOV.U32 R9, RZ, RZ, R17 ;  /* 0x000000ffff099224 */ /* 0x000fe200078e0011 */
[----:B------:R0:W-:Y:S01]  /*37a70*/  STL [R1+0x30], R19 ;  /* 0x0000301301007387 */ /* 0x0001e20000100800 */
[----:B------:R-:W-:Y:S01]  /*37a80*/  IMAD.X R24, R6, 0x1, R24, P3 ;  /* 0x0000000106187824 */ /* 0x000fe200018e0618 */
[----:B------:R-:W-:-:S02]  /*37a90*/  PRMT R20, RZ, 0x7610, R20 ;  /* 0x00007610ff147816 */ /* 0x000fc40000000014 */
[----:B------:R1:W4:Y:S04]  /*37aa0*/  @!P1 LDG.E.U8 R15, desc[UR18][R8.64] ;  /* 0x00000012080f9981 */ /* 0x000328000c1e1100 */
[----:B0-----:R-:W4:Y:S04]  /*37ab0*/  LDL.LU R19, [R1+0x6dc] ;  /* 0x0006dc0001137983 */ /* 0x001f280000300800 */
[----:B------:R-:W4:Y:S01]  /*37ac0*/  LDL.LU R12, [R1+0x6e0] ;  /* 0x0006e000010c7983 */ /* 0x000f220000300800 */
[----:B-1----:R-:W-:Y:S02]  /*37ad0*/  @!P1 IMAD.MOV.U32 R8, RZ, RZ, R11 ;  /* 0x000000ffff089224 */ /* 0x002fe400078e000b */
[----:B------:R-:W-:Y:S01]  /*37ae0*/  @!P1 IMAD.MOV.U32 R9, RZ, RZ, R24 ;  /* 0x000000ffff099224 */ /* 0x000fe200078e0018 */
[----:B------:R-:W-:Y:S01]  /*37af0*/  STL [R1+0x34], R27 ;  /* 0x0000341b01007387 */ /* 0x000fe20000100800 */
[----:B------:R-:W-:-:S03]  /*37b00*/  PRMT R3, RZ, 0x7610, R3 ;  /* 0x00007610ff037816 */ /* 0x000fc60000000003 */
[----:B------:R-:W4:Y:S04]  /*37b10*/  LDL.LU R16, [R1+0x6f8] ;  /* 0x0006f80001107983 */ /* 0x000f280000300800 */
[----:B------:R0:W4:Y:S04]  /*37b20*/  @!P1 LDG.E.U8 R20, desc[UR18][R8.64] ;  /* 0x0000001208149981 */ /* 0x000128000c1e1100 */
[----:B------:R1:W-:Y:S04]  /*37b30*/  STL [R1+0x6c4], R17 ;  /* 0x0006c41101007387 */ /* 0x0003e80000100800 */
[----:B------:R-:W4:Y:S04]  /*37b40*/  LDL.LU R23, [R1+0x6f4] ;  /* 0x0006f40001177983 */ /* 0x000f280000300800 */
[----:B-1----:R-:W4:Y:S04]  /*37b50*/  LDL.LU R17, [R1+0x700] ;  /* 0x0007000001117983 */ /* 0x002f280000300800 */
[----:B------:R-:W-:Y:S04]  /*37b60*/  STL [R1+0x6d0], R11 ;  /* 0x0006d00b01007387 */ /* 0x000fe80000100800 */
[----:B------:R-:W4:Y:S01]  /*37b70*/  LDL.LU R13, [R1+0x708] ;  /* 0x00070800010d7983 */ /* 0x000f220000300800 */
[----:B---3--:R-:W-:-:S05]  /*37b80*/  IADD3 R10, P4, PT, R5, R10, RZ ;  /* 0x0000000a050a7210 */ /* 0x008fca0007f9e0ff */
[----:B--2---:R-:W-:Y:S02]  /*37b90*/  IMAD.X R18, R6, 0x1, R18, P4 ;  /* 0x0000000106127824 */ /* 0x004fe400020e0612 */
[----:B0-----:R-:W-:Y:S02]  /*37ba0*/  @!P1 IMAD.MOV.U32 R8, RZ, RZ, R10 ;  /* 0x000000ffff089224 */ /* 0x001fe400078e000a */
[----:B------:R-:W-:Y:S01]  /*37bb0*/  @!P1 IMAD.MOV.U32 R9, RZ, RZ, R18 ;  /* 0x000000ffff099224 */ /* 0x000fe200078e0012 */
[----:B----4-:R0:W-:Y:S04]  /*37bc0*/  STL [R1+0x24], R21 ;  /* 0x0000241501007387 */ /* 0x0101e80000100800 */
[----:B------:R1:W2:Y:S04]  /*37bd0*/  @!P1 LDG.E.U8 R3, desc[UR18][R8.64] ;  /* 0x0000001208039981 */ /* 0x0002a8000c1e1100 */
[----:B0-----:R-:W3:Y:S04]  /*37be0*/  LDL.LU R21, [R1+0x6fc] ;  /* 0x0006fc0001157983 */ /* 0x001ee80000300800 */
[----:B------:R0:W-:Y:S01]  /*37bf0*/  STL [R1+0x20], R15 ;  /* 0x0000200f01007387 */ /* 0x0001e20000100800 */
[----:B------:R-:W-:-:S02]  /*37c00*/  PRMT R0, RZ, 0x7610, R0 ;  /* 0x00007610ff007816 */ /* 0x000fc40000000000 */
[----:B------:R-:W-:Y:S01]  /*37c10*/  IADD3 R12, P3, PT, R5, R12, RZ ;  /* 0x0000000c050c7210 */ /* 0x000fe20007f7e0ff */
[----:B0-----:R-:W4:Y:S04]  /*37c20*/  LDL.LU R15, [R1+0x704] ;  /* 0x00070400010f7983 */ /* 0x001f280000300800 */
[----:B------:R-:W-:Y:S01]  /*37c30*/  STL [R1+0x6d8], R10 ;  /* 0x0006d80a01007387 */ /* 0x000fe20000100800 */
[----:B------:R-:W-:-:S03]  /*37c40*/  IMAD.X R19, R6, 0x1, R19, P3 ;  /* 0x0000000106137824 */ /* 0x000fc600018e0613 */
[----:B------:R-:W-:Y:S01]  /*37c50*/  STL [R1+0x6cc], R24 ;  /* 0x0006cc1801007387 */ /* 0x000fe20000100800 */
[----:B------:R-:W-:-:S03]  /*37c60*/  IADD3 R16, P3, PT, R5, R16, RZ ;  /* 0x0000001005107210 */ /* 0x000fc60007f7e0ff */
[----:B------:R-:W-:Y:S04]  /*37c70*/  STL [R1+0x6e0], R12 ;  /* 0x0006e00c01007387 */ /* 0x000fe80000100800 */
[----:B------:R-:W4:Y:S01]  /*37c80*/  LDL.LU R11, [R1+0x710] ;  /* 0x00071000010b7983 */ /* 0x000f220000300800 */
[----:B-1----:R-:W-:-:S03]  /*37c90*/  @!P1 IMAD.MOV.U32 R8, RZ, RZ, R12 ;  /* 0x000000ffff089224 */ /* 0x002fc600078e000c */
[----:B------:R-:W-:Y:S01]  /*37ca0*/  STL [R1+0x6d4], R18 ;  /* 0x0006d41201007387 */ /* 0x000fe20000100800 */
[----:B------:R-:W-:-:S03]  /*37cb0*/  @!P1 IMAD.MOV.U32 R9, RZ, RZ, R19 ;  /* 0x000000ffff099224 */ /* 0x000fc600078e0013 */
[----:B------:R-:W-:Y:S01]  /*37cc0*/  STL [R1+0x28], R25 ;  /* 0x0000281901007387 */ /* 0x000fe20000100800 */
[----:B------:R-:W-:-:S03]  /*37cd0*/  IMAD.X R23, R6, 0x1, R23, P3 ;  /* 0x0000000106177824 */ /* 0x000fc600018e0617 */
[----:B------:R0:W-:Y:S01]  /*37ce0*/  STL [R1+0x1c], R20 ;  /* 0x00001c1401007387 */ /* 0x0001e20000100800 */
[----:B------:R-:W-:Y:S02]  /*37cf0*/  IADD3 R17, P4, PT, R5, R17, RZ ;  /* 0x0000001105117210 */ /* 0x000fe40007f9e0ff */
[----:B------:R-:W-:Y:S01]  /*37d00*/  PRMT R22, RZ, 0x7610, R22 ;  /* 0x00007610ff167816 */ /* 0x000fe20000000016 */
[----:B------:R1:W4:Y:S04]  /*37d10*/  @!P1 LDG.E.U8 R0, desc[UR18][R8.64] ;  /* 0x0000001208009981 */ /* 0x000328000c1e1100 */
[----:B0-----:R-:W4:Y:S04]  /*37d20*/  LDL.LU R20, [R1+0x70c] ;  /* 0x00070c0001147983 */ /* 0x001f280000300800 */
[----:B------:R0:W-:Y:S04]  /*37d30*/  STL [R1+0x6dc], R19 ;  /* 0x0006dc1301007387 */ /* 0x0001e80000100800 */
[----:B------:R-:W4:Y:S01]  /*37d40*/  LDL.LU R18, [R1+0x718] ;  /* 0x0007180001127983 */ /* 0x000f220000300800 */
[----:B-1----:R-:W-:-:S02]  /*37d50*/  @!P1 IMAD.MOV.U32 R8, RZ, RZ, R16 ;  /* 0x000000ffff089224 */ /* 0x002fc400078e0010 */
[----:B------:R-:W-:Y:S01]  /*37d60*/  @!P1 IMAD.MOV.U32 R9, RZ, RZ, R23 ;  /* 0x000000ffff099224 */ /* 0x000fe200078e0017 */
[----:B------:R-:W4:Y:S01]  /*37d70*/  LDL.LU R10, [R1+0x720] ;  /* 0x00072000010a7983 */ /* 0x000f220000300800 */
[----:B------:R-:W-:-:S03]  /*37d80*/  PRMT R14, RZ, 0x7610, R14 ;  /* 0x00007610ff0e7816 */ /* 0x000fc6000000000e */
[----:B------:R1:W4:Y:S02]  /*37d90*/  @!P1 LDG.E.U8 R22, desc[UR18][R8.64] ;  /* 0x0000001208169981 */ /* 0x000324000c1e1100 */
[----:B-1----:R-:W-:Y:S02]  /*37da0*/  @!P1 IMAD.MOV.U32 R8, RZ, RZ, R17 ;  /* 0x000000ffff089224 */ /* 0x002fe400078e0011 */
[----:B--2---:R1:W-:Y:S04]  /*37db0*/  STL [R1+0x12d8], R3 ;  /* 0x0012d80301007387 */ /* 0x0043e80000100800 */
[----:B0-----:R-:W2:Y:S01]  /*37dc0*/  LDL.LU R19, [R1+0x714] ;  /* 0x0007140001137983 */ /* 0x001ea20000300800 */
[----:B---3--:R-:W-:Y:S01]  /*37dd0*/  IMAD.X R21, R6, 0x1, R21, P4 ;  /* 0x0000000106157824 */ /* 0x008fe200020e0615 */
[----:B------:R-:W-:-:S02]  /*37de0*/  IADD3 R13, P3, PT, R5, R13, RZ ;  /* 0x0000000d050d7210 */ /* 0x000fc40007f7e0ff */
[----:B------:R-:W3:Y:S01]  /*37df0*/  LDL.LU R12, [R1+0x71c] ;  /* 0x00071c00010c7983 */ /* 0x000ee20000300800 */
[----:B------:R-:W-:-:S05]  /*37e00*/  @!P1 IMAD.MOV.U32 R9, RZ, RZ, R21 ;  /* 0x000000ffff099224 */ /* 0x000fca00078e0015 */
[----:B------:R0:W3:Y:S01]  /*37e10*/  @!P1 LDG.E.U8 R14, desc[UR18][R8.64] ;  /* 0x00000012080e9981 */ /* 0x0000e2000c1e1100 */
[----:B-1----:R-:W-:Y:S01]  /*37e20*/  PRMT R3, RZ, 0x7610, R3 ;  /* 0x00007610ff037816 */ /* 0x002fe20000000003 */
[----:B----4-:R-:W-:Y:S02]  /*37e30*/  IMAD.X R15, R6, 0x1, R15, P3 ;  /* 0x00000001060f7824 */ /* 0x010fe400018e060f */
[----:B0-----:R-:W-:Y:S02]  /*37e40*/  @!P1 IMAD.MOV.U32 R8, RZ, RZ, R13 ;  /* 0x000000ffff089224 */ /* 0x001fe400078e000d */
[----:B------:R-:W-:Y:S01]  /*37e50*/  @!P1 IMAD.MOV.U32 R9, RZ, RZ, R15 ;  /* 0x000000ffff099224 */ /* 0x000fe200078e000f */
[----:B------:R-:W-:-:S04]  /*37e60*/  PRMT R4, RZ, 0x7610, R4 ;  /* 0x00007610ff047816 */ /* 0x000fc80000000004 */
[----:B------:R0:W4:Y:S01]  /*37e70*/  @!P1 LDG.E.U8 R3, desc[UR18][R8.64] ;  /* 0x0000001208039981 */ /* 0x000122000c1e1100 */
[----:B------:R-:W-:-:S03]  /*37e80*/  IADD3 R11, P3, PT, R5, R11, RZ ;  /* 0x0000000b050b7210 */ /* 0x000fc60007f7e0ff */
[----:B------:R1:W-:Y:S02]  /*37e90*/  STL [R1+0x6f8], R16 ;  /* 0x0006f81001007387 */ /* 0x0003e40000100800 */
[----:B0-----:R-:W-:Y:S01]  /*37ea0*/  @!P1 IMAD.MOV.U32 R8, RZ, RZ, R11 ;  /* 0x000000ffff089224 */ /* 0x001fe200078e000b */
[----:B------:R-:W-:Y:S01]  /*37eb0*/  PRMT R2, RZ, 0x7610, R2 ;  /* 0x00007610ff027816 */ /* 0x000fe20000000002 */
[----:B------:R-:W-:-:S04]  /*37ec0*/  IMAD.X R20, R6, 0x1, R20, P3 ;  /* 0x0000000106147824 */ /* 0x000fc800018e0614 */
[----:B------:R-:W-:Y:S01]  /*37ed0*/  @!P1 IMAD.MOV.U32 R9, RZ, RZ, R20 ;  /* 0x000000ffff099224 */ /* 0x000fe200078e0014 */
[----:B------:R-:W-:Y:S01]  /*37ee0*/  IADD3 R18, P4, PT, R5, R18, RZ ;  /* 0x0000001205127210 */ /* 0x000fe20007f9e0ff */
[----:B------:R-:W-:Y:S04]  /*37ef0*/  STL [R1+0x12dc], R0 ;  /* 0x0012dc0001007387 */ /* 0x000fe80000100800 */
[----:B------:R0:W4:Y:S04]  /*37f00*/  @!P1 LDG.E.U8 R4, desc[UR18][R8.64] ;  /* 0x0000001208049981 */ /* 0x000128000c1e1100 */
[----:B------:R-:W-:Y:S04]  /*37f10*/  STL [R1+0x700], R17 ;  /* 0x0007001101007387 */ /* 0x000fe80000100800 */
[----:B------:R-:W-:Y:S01]  /*37f20*/  STL [R1+0x6f4], R23 ;  /* 0x0006f41701007387 */ /* 0x000fe20000100800 */
[----:B0-----:R-:W-:-:S03]  /*37f30*/  @!P1 IMAD.MOV.U32 R8, RZ, RZ, R18 ;  /* 0x000000ffff089224 */ /* 0x001fc600078e0012 */
[----:B------:R-:W-:Y:S04]  /*37f40*/  STL [R1+0x708], R13 ;  /* 0x0007080d01007387 */ /* 0x000fe80000100800 */
[----:B-1----:R-:W4:Y:S04]  /*37f50*/  LDL.LU R16, [R1+0x738] ;  /* 0x0007380001107983 */ /* 0x002f280000300800 */
[----:B------:R-:W-:Y:S04]  /*37f60*/  STL [R1+0x6fc], R21 ;  /* 0x0006fc1501007387 */ /* 0x000fe80000100800 */
[----:B------:R-:W-:Y:S01]  /*37f70*/  STL [R1+0x704], R15 ;  /* 0x0007040f01007387 */ /* 0x000fe20000100800 */
[----:B--2---:R-:W-:-:S04]  /*37f80*/  IMAD.X R19, R6, 0x1, R19, P4 ;  /* 0x0000000106137824 */ /* 0x004fc800020e0613 */
[----:B------:R-:W-:-:S05]  /*37f90*/  @!P1 IMAD.MOV.U32 R9, RZ, RZ, R19 ;  /* 0x000000ffff099224 */ /* 0x000fca00078e0013 */
[----:B------:R0:W2:Y:S04]  /*37fa0*/  @!P1 LDG.E.U8 R2, desc[UR18][R8.64] ;  /* 0x0000001208029981 */ /* 0x0000a8000c1e1100 */
[----:B---3--:R1:W-:Y:S04]  /*37fb0*/  STL [R1+0xc], R14 ;  /* 0x00000c0e01007387 */ /* 0x0083e80000100800 */
[----:B-1----:R-:W3:Y:S04]  /*37fc0*/  LDL.LU R14, [R1+0x740] ;  /* 0x00074000010e7983 */ /* 0x002ee80000300800 */
[----:B------:R-:W3:Y:S04]  /*37fd0*/  LDL.LU R17, [R1+0x734] ;  /* 0x0007340001117983 */ /* 0x000ee80000300800 */
[----:B------:R-:W3:Y:S01]  /*37fe0*/  LDL.LU R15, [R1+0x73c] ;  /* 0x00073c00010f7983 */ /* 0x000ee20000300800 */
[----:B------:R-:W-:-:S03]  /*37ff0*/  IADD3 R10, P3, PT, R5, R10, RZ ;  /* 0x0000000a050a7210 */ /* 0x000fc60007f7e0ff */
[----:B------:R1:W-:Y:S04]  /*38000*/  STL [R1+0x710], R11 ;  /* 0x0007100b01007387 */ /* 0x0003e80000100800 */
[----:B------:R-:W3:Y:S04]  /*38010*/  LDL.LU R13, [R1+0x744] ;  /* 0x00074400010d7983 */ /* 0x000ee80000300800 */
[----:B------:R-:W3:Y:S04]  /*38020*/  LDL.LU R0, [R1+0x748] ;  /* 0x0007480001007983 */ /* 0x000ee80000300800 */
[----:B----4-:R4:W-:Y:S01]  /*38030*/  STL [R1+0x12e0], R3 ;  /* 0x0012e00301007387 */ /* 0x0109e20000100800 */
[----:B------:R-:W-:-:S03]  /*38040*/  IMAD.X R12, R6, 0x1, R12, P3 ;  /* 0x00000001060c7824 */ /* 0x000fc600018e060c */
[----:B------:R-:W-:Y:S04]  /*38050*/  STL [R1+0x718], R18 ;  /* 0x0007181201007387 */ /* 0x000fe80000100800 */
[----:B------:R-:W-:Y:S04]  /*38060*/  STL [R1+0x70c], R20 ;  /* 0x00070c1401007387 */ /* 0x000fe80000100800 */
[----:B------:R-:W-:Y:S04]  /*38070*/  STL [R1+0x720], R10 ;  /* 0x0007200a01007387 */ /* 0x000fe80000100800 */
[----:B-1----:R-:W3:Y:S04]  /*38080*/  LDL.LU R11, [R1+0x750] ;  /* 0x00075000010b7983 */ /* 0x002ee80000300800 */
[----:B------:R-:W-:Y:S04]  /*38090*/  STL [R1+0x714], R19 ;  /* 0x0007141301007387 */ /* 0x000fe80000100800 */
[----:B------:R-:W-:Y:S01]  /*380a0*/  STL [R1+0x12e4], R4 ;  /* 0x0012e40401007387 */ /* 0x000fe20000100800 */
[----:B------:R-:W-:-:S03]  /*380b0*/  PRMT R92, RZ, 0x7610, R92 ;  /* 0x00007610ff5c7816 */ /* 0x000fc6000000005c */
[----:B------:R-:W-:Y:S01]  /*380c0*/  STL [R1+0x10], R22 ;  /* 0x0000101601007387 */ /* 0x000fe20000100800 */
[----:B0-----:R-:W-:-:S03]  /*380d0*/  @!P1 IMAD.MOV.U32 R9, RZ, RZ, R12 ;  /* 0x000000ffff099224 */ /* 0x001fc600078e000c */
[----:B----4-:R-:W4:Y:S01]  /*380e0*/  LDL.LU R3, [R1+0x758] ;  /* 0x0007580001037983 */ /* 0x010f220000300800 */
[----:B------:R-:W-:-:S03]  /*380f0*/  @!P1 IMAD.MOV.U32 R8, RZ, RZ, R10 ;  /* 0x000000ffff089224 */ /* 0x000fc600078e000a */
[----:B------:R0:W-:Y:S01]  /*38100*/  STL [R1+0x71c], R12 ;  /* 0x00071c0c01007387 */ /* 0x0001e20000100800 */
[----:B------:R-:W-:-:S03]  /*38110*/  IADD3 R16, P3, PT, R5, R16, RZ ;  /* 0x0000001005107210 */ /* 0x000fc60007f7e0ff */
[----:B------:R1:W4:Y:S01]  /*38120*/  @!P1 LDG.E.U8 R92, desc[UR18][R8.64] ;  /* 0x00000012085c9981 */ /* 0x000322000c1e1100 */
[----:B------:R-:W-:Y:S02]  /*38130*/  PRMT R90, RZ, 0x7610, R90 ;  /* 0x00007610ff5a7816 */ /* 0x000fe4000000005a */
[----:B------:R-:W-:Y:S01]  /*38140*/  PRMT R88, RZ, 0x7610, R88 ;  /* 0x00007610ff587816 */ /* 0x000fe20000000058 */
[----:B-1----:R-:W-:Y:S01]  /*38150*/  @!P1 IMAD.MOV.U32 R8, RZ, RZ, R16 ;  /* 0x000000ffff089224 */ /* 0x002fe200078e0010 */
[----:B--2---:R1:W-:Y:S04]  /*38160*/  STL [R1+0x12e8], R2 ;  /* 0x0012e80201007387 */ /* 0x0043e80000100800 */
[----:B0-----:R-:W2:Y:S04]  /*38170*/  LDL.LU R12, [R1+0x74c] ;  /* 0x00074c00010c7983 */ /* 0x001ea80000300800 */
[----:B------:R-:W2:Y:S01]  /*38180*/  LDL.LU R10, [R1+0x754] ;  /* 0x00075400010a7983 */ /* 0x000ea20000300800 */
[----:B---3--:R-:W-:Y:S01]  /*38190*/  IADD3 R14, P4, PT, R5, R14, RZ ;  /* 0x0000000e050e7210 */ /* 0x008fe20007f9e0ff */
[----:B------:R-:W-:-:S04]  /*381a0*/  IMAD.X R17, R6, 0x1, R17, P3 ;  /* 0x0000000106117824 */ /* 0x000fc800018e0611 */
[----:B------:R-:W-:Y:S02]  /*381b0*/  @!P1 IMAD.MOV.U32 R9, RZ, RZ, R17 ;  /* 0x000000ffff099224 */ /* 0x000fe400078e0011 */
[----:B------:R-:W-:Y:S01]  /*381c0*/  IMAD.X R15, R6, 0x1, R15, P4 ;  /* 0x00000001060f7824 */ /* 0x000fe200020e060f */
[----:B------:R-:W-:Y:S04]  /*381d0*/  STL [R1+0x738], R16 ;  /* 0x0007381001007387 */ /* 0x000fe80000100800 */
[----:B------:R0:W3:Y:S04]  /*381e0*/  @!P1 LDG.E.U8 R90, desc[UR18][R8.64] ;  /* 0x00000012085a9981 */ /* 0x0000e8000c1e1100 */
[----:B------:R-:W3:Y:S04]  /*381f0*/  LDL.LU R4, [R1+0x75c] ;  /* 0x00075c0001047983 */ /* 0x000ee80000300800 */
[----:B-1----:R-:W3:Y:S01]  /*38200*/  LDL.LU R2, [R1+0x760] ;  /* 0x0007600001027983 */ /* 0x002ee20000300800 */
[----:B0-----:R-:W-:-:S02]  /*38210*/  @!P1 IMAD.MOV.U32 R8, RZ, RZ, R14 ;  /* 0x000000ffff089224 */ /* 0x001fc400078e000e */
[----:B------:R-:W-:-:S05]  /*38220*/  @!P1 IMAD.MOV.U32 R9, RZ, RZ, R15 ;  /* 0x000000ffff099224 */ /* 0x000fca00078e000f */
[----:B------:R0:W3:Y:S01]  /*38230*/  @!P1 LDG.E.U8 R88, desc[UR18][R8.64] ;  /* 0x0000001208589981 */ /* 0x0000e2000c1e1100 */
[----:B------:R-:W-:Y:S02]  /*38240*/  IADD3 R0, P3, PT, R5, R0, RZ ;  /* 0x0000000005007210 */ /* 0x000fe40007f7e0ff */
[----:B------:R-:W-:-:S03]  /*38250*/  PRMT R86, RZ, 0x7610, R86 ;  /* 0x00007610ff567816 */ /* 0x000fc60000000056 */
[----:B------:R-:W-:Y:S01]  /*38260*/  IMAD.X R13, R6, 0x1, R13, P3 ;  /* 0x00000001060d7824 */ /* 0x000fe200018e060d */
[----:B------:R-:W-:Y:S01]  /*38270*/  IADD3 R11, P3, PT, R5, R11, RZ ;  /* 0x0000000b050b7210 */ /* 0x000fe20007f7e0ff */
[----:B0-----:R-:W-:Y:S02]  /*38280*/  @!P1 IMAD.MOV.U32 R8, RZ, RZ, R0 ;  /* 0x000000ffff089224 */ /* 0x001fe400078e0000 */
[----:B------:R-:W-:Y:S01]  /*38290*/  @!P1 IMAD.MOV.U32 R9, RZ, RZ, R13 ;  /* 0x000000ffff099224 */ /* 0x000fe200078e000d */
[----:B------:R-:W-:-:S04]  /*382a0*/  PRMT R84, RZ, 0x7610, R84 ;  /* 0x00007610ff547816 */ /* 0x000fc80000000054 */
[----:B------:R0:W3:Y:S01]  /*382b0*/  @!P1 LDG.E.U8 R86, desc[UR18][R8.64] ;  /* 0x0000001208569981 */ /* 0x0000e2000c1e1100 */
[----:B----4-:R-:W-:Y:S01]  /*382c0*/  IADD3 R3, P4, PT, R5, R3, RZ ;  /* 0x0000000305037210 */ /* 0x010fe20007f9e0ff */
[----:B0-----:R-:W-:Y:S01]  /*382d0*/  @!P1 IMAD.MOV.U32 R8, RZ, RZ, R11 ;  /* 0x000000ffff089224 */ /* 0x001fe200078e000b */
[----:B------:R-:W-:Y:S01]  /*382e0*/  PRMT R82, RZ, 0x7610, R82 ;  /* 0x00007610ff527816 */ /* 0x000fe20000000052 */
[----:B------:R-:W-:Y:S04]  /*382f0*/  STL [R1+0x12ec], R92 ;  /* 0x0012ec5c01007387 */ /* 0x000fe80000100800 */
[----:B------:R-:W-:Y:S04]  /*38300*/  STL [R1+0x740], R14 ;  /* 0x0007400e01007387 */ /* 0x000fe80000100800 */
[----:B------:R0:W-:Y:S04]  /*38310*/  STL [R1+0x734], R17 ;  /* 0x0007341101007387 */ /* 0x0001e80000100800 */
[----:B------:R-:W-:Y:S04]  /*38320*/  STL [R1+0x748], R0 ;  /* 0x0007480001007387 */ /* 0x000fe80000100800 */
[----:B0-----:R-:W4:Y:S04]  /*38330*/  LDL.LU R17, [R1+0x778] ;  /* 0x0007780001117983 */ /* 0x001f280000300800 */
[----:B------:R0:W-:Y:S01]  /*38340*/  STL [R1+0x73c], R15 ;  /* 0x00073c0f01007387 */ /* 0x0001e20000100800 */
[----:B------:R-:W-:Y:S01]  /*38350*/  PRMT R80, RZ, 0x7610, R80 ;  /* 0x00007610ff507816 */ /* 0x000fe20000000050 */
[----:B--2---:R-:W-:-:S04]  /*38360*/  IMAD.X R12, R6, 0x1, R12, P3 ;  /* 0x00000001060c7824 */ /* 0x004fc800018e060c */
[----:B------:R-:W-:Y:S02]  /*38370*/  @!P1 IMAD.MOV.U32 R9, RZ, RZ, R12 ;  /* 0x000000ffff099224 */ /* 0x000fe400078e000c */
[----:B------:R-:W-:-:S03]  /*38380*/  IMAD.X R10, R6, 0x1, R10, P4 ;  /* 0x00000001060a7824 */ /* 0x000fc600020e060a */
[----:B------:R1:W2:Y:S02]  /*38390*/  @!P1 LDG.E.U8 R84, desc[UR18][R8.64] ;  /* 0x0000001208549981 */ /* 0x0002a4000c1e1100 */
[----:B-1----:R-:W-:Y:S02]  /*383a0*/  @!P1 IMAD.MOV.U32 R8, RZ, RZ, R3 ;  /* 0x000000ffff089224 */ /* 0x002fe400078e0003 */
[----:B------:R-:W-:Y:S01]  /*383b0*/  @!P1 IMAD.MOV.U32 R9, RZ, RZ, R10 ;  /* 0x000000ffff099224 */ /* 0x000fe200078e000a */
[----:B---3--:R-:W-:Y:S04]  /*383c0*/  STL [R1+0x12f0], R90 ;  /* 0x0012f05a01007387 */ /* 0x008fe80000100800 */
[----:B------:R1:W-:Y:S01]  /*383d0*/  STL [R1+0x744], R13 ;  /* 0x0007440d01007387 */ /* 0x0003e20000100800 */
[----:B------:R-:W-:-:S03]  /*383e0*/  IADD3 R2, P3, PT, R5, R2, RZ ;  /* 0x0000000205027210 */ /* 0x000fc60007f7e0ff */
[----:B------:R3:W2:Y:S02]  /*383f0*/  @!P1 LDG.E.U8 R82, desc[UR18][R8.64] ;  /* 0x0000001208529981 */ /* 0x0006a4000c1e1100 */
[----:B------:R-:W-:Y:S02]  /*38400*/  IMAD.X R4, R6, 0x1, R4, P3 ;  /* 0x0000000106047824 */ /* 0x000fe400018e0604 */
[----:B------:R-:W-:Y:S04]  /*38410*/  STL [R1+0x12f4], R88 ;  /* 0x0012f45801007387 */ /* 0x000fe80000100800 */
[----:B------:R-:W2:Y:S01]  /*38420*/  LDL.LU R19, [R1+0x774] ;  /* 0x0007740001137983 */ /* 0x000ea20000300800 */
[----:B---3--:R-:W-:-:S03]  /*38430*/  @!P1 IMAD.MOV.U32 R8, RZ, RZ, R2 ;  /* 0x000000ffff089224 */ /* 0x008fc600078e0002 */
[----:B0-----:R-:W3:Y:S01]  /*38440*/  LDL.LU R15, [R1+0x77c] ;  /* 0x00077c00010f7983 */ /* 0x001ee20000300800 */
[----:B------:R-:W-:-:S03]  /*38450*/  @!P1 IMAD.MOV.U32 R9, RZ, RZ, R4 ;  /* 0x000000ffff099224 */ /* 0x000fc600078e0004 */
[----:B------:R-:W-:Y:S04]  /*38460*/  STL [R1+0x750], R11 ;  /* 0x0007500b01007387 */ /* 0x000fe80000100800 */
[----:B-1----:R-:W3:Y:S04]  /*38470*/  LDL.LU R13, [R1+0x780] ;  /* 0x00078000010d7983 */ /* 0x002ee80000300800 */
[----:B------:R-:W3:Y:S04]  /*38480*/  LDL.LU R16, [R1+0x784] ;  /* 0x0007840001107983 */ /* 0x000ee80000300800 */
[----:B------:R-:W3:Y:S04]  /*38490*/  LDL.LU R0, [R1+0x788] ;  /* 0x0007880001007983 */ /* 0x000ee80000300800 */
[----:B------:R0:W3:Y:S04]  /*384a0*/  @!P1 LDG.E.U8 R80, desc[UR18][R8.64] ;  /* 0x0000001208509981 */ /* 0x0000e8000c1e1100 */
[----:B------:R-:W-:Y:S04]  /*384b0*/  STL [R1+0x12f8], R86 ;  /* 0x0012f85601007387 */ /* 0x000fe80000100800 */
[----:B------:R-:W-:Y:S04]  /*384c0*/  STL [R1+0x758], R3 ;  /* 0x0007580301007387 */ /* 0x000fe80000100800 */
[----:B------:R1:W-:Y:S04]  /*384d0*/  STL [R1+0x74c], R12 ;  /* 0x00074c0c01007387 */ /* 0x0003e80000100800 */
[----:B------:R-:W-:Y:S04]  /*384e0*/  STL [R1+0x760], R2 ;  /* 0x0007600201007387 */ /* 0x000fe80000100800 */
[----:B-1----:R-:W3:Y:S04]  /*384f0*/  LDL.LU R12, [R1+0x790] ;  /* 0x00079000010c7983 */ /* 0x002ee80000300800 */
[----:B------:R-:W-:Y:S01]  /*38500*/  STL [R1+0x754], R10 ;  /* 0x0007540a01007387 */ /* 0x000fe20000100800 */
[----:B----4-:R-:W-:-:S02]  /*38510*/  IADD3 R17, P3, PT, R5, R17, RZ ;  /* 0x0000001105117210 */ /* 0x010fc40007f7e0ff */
[----:B------:R-:W-:-:S03]  /*38520*/  PRMT R78, RZ, 0x7610, R78 ;  /* 0x00007610ff4e7816 */ /* 0x000fc6000000004e */
[----:B0-----:R-:W-:Y:S01]  /*38530*/  @!P1 IMAD.MOV.U32 R8, RZ, RZ, R17 ;  /* 0x000000ffff089224 */ /* 0x001fe200078e0011 */
[----:B--2---:R-:W-:Y:S04]  /*38540*/  STL [R1+0x12fc], R84 ;  /* 0x0012fc5401007387 */ /* 0x004fe80000100800 */
[----:B------:R-:W2:Y:S04]  /*38550*/  LDL.LU R18, [R1+0x78c] ;  /* 0x00078c0001127983 */ /* 0x000ea80000300800 */
[----:B------:R0:W-:Y:S04]  /*38560*/  STL [R1+0x75c], R4 ;  /* 0x00075c0401007387 */ /* 0x0001e80000100800 */
[----:B------:R-:W4:Y:S04]  /*38570*/  LDL.LU R11, [R1+0x798] ;  /* 0x00079800010b7983 */ /* 0x000f280000300800 */
[----:B------:R-:W4:Y:S04]  /*38580*/  LDL.LU R3, [R1+0x7a0] ;  /* 0x0007a00001037983 */ /* 0x000f280000300800 */
[----:B------:R-:W-:Y:S04]  /*38590*/  STL [R1+0x1300], R82 ;  /* 0x0013005201007387 */ /* 0x000fe80000100800 */
[----:B------:R-:W4:Y:S04]  /*385a0*/  LDL.LU R14, [R1+0x794] ;  /* 0x00079400010e7983 */ /* 0x000f280000300800 */
[----:B0-----:R-:W4:Y:S01]  /*385b0*/  LDL.LU R4, [R1+0x79c] ;  /* 0x00079c0001047983 */ /* 0x001f220000300800 */
[----:B------:R-:W-:-:S03]  /*385c0*/  IMAD.X R19, R6, 0x1, R19, P3 ;  /* 0x0000000106137824 */ /* 0x000fc600018e0613 */
[----:B------:R0:W-:Y:S04]  /*385d0*/  STL [R1+0x778], R17 ;  /* 0x0007781101007387 */ /* 0x0001e80000100800 */
[----:B------:R-:W4:Y:S01]  /*385e0*/  LDL.LU R2, [R1+0x7b8] ;  /* 0x0007b80001027983 */ /* 0x000f220000300800 */
[----:B------:R-:W-:-:S03]  /*385f0*/  @!P1 IMAD.MOV.U32 R9, RZ, RZ, R19 ;  /* 0x000000ffff099224 */ /* 0x000fc600078e0013 */
[----:B------:R-:W4:Y:S01]  /*38600*/  LDL.LU R10, [R1+0x7c0] ;  /* 0x0007c000010a7983 */ /* 0x000f220000300800 */
[----:B---3--:R-:W-:-:S03]  /*38610*/  IADD3 R13, P4, PT, R5, R13, RZ ;  /* 0x0000000d050d7210 */ /* 0x008fc60007f9e0ff */
[----:B------:R1:W3:Y:S02]  /*38620*/  @!P1 LDG.E.U8 R78, desc[UR18][R8.64] ;  /* 0x00000012084e9981 */ /* 0x0002e4000c1e1100 */
[C---:B------:R-:W-:Y:S01]  /*38630*/  IMAD.X R15, R6.reuse, 0x1, R15, P4 ;  /* 0x00000001060f7824 */ /* 0x040fe200020e060f */
[----:B------:R-:W-:Y:S01]  /*38640*/  IADD3 R0, P3, PT, R5, R0, RZ ;  /* 0x0000000005007210 */ /* 0x000fe20007f7e0ff */
[----:B------:R-:W-:Y:S04]  /*38650*/  STL [R1+0x1304], R80 ;  /* 0x0013045001007387 */ /* 0x000fe80000100800 */
[----:B------:R-:W-:Y:S01]  /*38660*/  IMAD.X R16, R6, 0x1, R16, P3 ;  /* 0x0000000106107824 */ /* 0x000fe200018e0610 */
[----:B------:R0:W-:Y:S04]  /*38670*/  STL [R1+0x780], R13 ;  /* 0x0007800d01007387 */ /* 0x0001e80000100800 */
[----:B------:R-:W-:Y:S01]  /*38680*/  STL [R1+0x774], R19 ;  /* 0x0007741301007387 */ /* 0x000fe20000100800 */
[----:B-1----:R-:W-:-:S03]  /*38690*/  @!P1 IMAD.MOV.U32 R8, RZ, RZ, R13 ;  /* 0x000000ffff089224 */ /* 0x002fc600078e000d */
[----:B------:R-:W-:Y:S04]  /*386a0*/  STL [R1+0x788], R0 ;  /* 0x0007880001007387 */ /* 0x000fe80000100800 */
[----:B------:R1:W-:Y:S04]  /*386b0*/  STL [R1+0x77c], R15 ;  /* 0x00077c0f01007387 */ /* 0x0003e80000100800 */
[----:B0-----:R-:W3:Y:S04]  /*386c0*/  LDL.LU R17, [R1+0x7b4] ;  /* 0x0007b40001117983 */ /* 0x001ee80000300800 */
[----:B------:R0:W-:Y:S04]  /*386d0*/  STL [R1+0x784], R16 ;  /* 0x0007841001007387 */ /* 0x0001e80000100800 */
[----:B------:R-:W3:Y:S01]  /*386e0*/  LDL.LU R13, [R1+0x7bc] ;  /* 0x0007bc00010d7983 */ /* 0x000ee20000300800 */
[----:B------:R-:W-:-:S03]  /*386f0*/  @!P1 IMAD.MOV.U32 R9, RZ, RZ, R15 ;  /* 0x000000ffff099224 */ /* 0x000fc600078e000f */
[----:B-1----:R-:W3:Y:S01]  /*38700*/  LDL.LU R15, [R1+0x7c8] ;  /* 0x0007c800010f7983 */ /* 0x002ee20000300800 */
[----:B------:R-:W-:Y:S02]  /*38710*/  PRMT R76, RZ, 0x7610, R76 ;  /* 0x00007610ff4c7816 */ /* 0x000fe4000000004c */
[----:B------:R-:W-:Y:S02]  /*38720*/  IADD3 R12, P3, PT, R5, R12, RZ ;  /* 0x0000000c050c7210 */ /* 0x000fe40007f7e0ff */
[----:B------:R-:W-:Y:S02]  /*38730*/  PRMT R74, RZ, 0x7610, R74 ;  /* 0x00007610ff4a7816 */ /* 0x000fe4000000004a */
[----:B------:R1:W3:Y:S01]  /*38740*/  @!P1 LDG.E.U8 R76, desc[UR18][R8.64] ;  /* 0x00000012084c9981 */ /* 0x0002e2000c1e1100 */
[----:B------:R-:W-:Y:S01]  /*38750*/  PRMT R72, RZ, 0x7610, R72 ;  /* 0x00007610ff487816 */ /* 0x000fe20000000048 */
[----:B-1----:R-:W-:Y:S02]  /*38760*/  @!P1 IMAD.MOV.U32 R8, RZ, RZ, R0 ;  /* 0x000000ffff089224 */ /* 0x002fe400078e0000 */
[----:B------:R-:W-:-:S02]  /*38770*/  @!P1 IMAD.MOV.U32 R9, RZ, RZ, R16 ;  /* 0x000000ffff099224 */ /* 0x000fc400078e0010 */
[----:B0-----:R-:W3:Y:S04]  /*38780*/  LDL.LU R16, [R1+0x7c4] ;  /* 0x0007c40001107983 */ /* 0x001ee80000300800 */
[----:B------:R0:W3:Y:S04]  /*38790*/  @!P1 LDG.E.U8 R74, desc[UR18][R8.64] ;  /* 0x00000012084a9981 */ /* 0x0000e8000c1e1100 */
[----:B------:R-:W3:Y:S01]  /*387a0*/  LDL.LU R0, [R1+0x7d0] ;  /* 0x0007d00001007983 */ /* 0x000ee20000300800 */
[----:B------:R-:W-:-:S03]  /*387b0*/  PRMT R70, RZ, 0x7610, R70 ;  /* 0x00007610ff467816 */ /* 0x000fc60000000046 */
[----:B------:R1:W-:Y:S01]  /*387c0*/  STL [R1+0x790], R12 ;  /* 0x0007900c01007387 */ /* 0x0003e20000100800 */
[----:B0-----:R-:W-:Y:S01]  /*387d0*/  @!P1 IMAD.MOV.U32 R8, RZ, RZ, R12 ;  /* 0x000000ffff089224 */ /* 0x001fe200078e000c */
[----:B------:R-:W-:Y:S02]  /*387e0*/  PRMT R68, RZ, 0x7610, R68 ;  /* 0x00007610ff447816 */ /* 0x000fe40000000044 */
[----:B------:R-:W-:Y:S01]  /*387f0*/  PRMT R66, RZ, 0x7610, R66 ;  /* 0x00007610ff427816 */ /* 0x000fe20000000042 */
[----:B--2---:R-:W-:-:S04]  /*38800*/  IMAD.X R18, R6, 0x1, R18, P3 ;  /* 0x0000000106127824 */ /* 0x004fc800018e0612 */
[----:B------:R-:W-:Y:S01]  /*38810*/  @!P1 IMAD.MOV.U32 R9, RZ, RZ, R18 ;  /* 0x000000ffff099224 */ /* 0x000fe200078e0012 */
[----:B----4-:R-:W-:-:S04]  /*38820*/  IADD3 R11, P4, PT, R5, R11, RZ ;  /* 0x0000000b050b7210 */ /* 0x010fc80007f9e0ff */
[----:B------:R0:W2:Y:S01]  /*38830*/  @!P1 LDG.E.U8 R72, desc[UR18][R8.64] ;  /* 0x0000001208489981 */ /* 0x0000a2000c1e1100 */
[----:B------:R-:W-:-:S03]  /*38840*/  IADD3 R3, P3, PT, R5, R3, RZ ;  /* 0x0000000305037210 */ /* 0x000fc60007f7e0ff */
[----:B------:R-:W-:Y:S04]  /*38850*/  STL [R1+0x798], R11 ;  /* 0x0007980b01007387 */ /* 0x000fe80000100800 */
[----:B------:R-:W-:Y:S01]  /*38860*/  STL [R1+0x78c], R18 ;  /* 0x00078c1201007387 */ /* 0x000fe20000100800 */
[----:B0-----:R-:W-:-:S03]  /*38870*/  @!P1 IMAD.MOV.U32 R8, RZ, RZ, R11 ;  /* 0x000000ffff089224 */ /* 0x001fc600078e000b */
[----:B------:R-:W-:Y:S01]  /*38880*/  STL [R1+0x7a0], R3 ;  /* 0x0007a00301007387 */ /* 0x000fe20000100800 */
[----:B------:R-:W-:-:S03]  /*38890*/  IMAD.X R14, R6, 0x1, R14, P4 ;  /* 0x00000001060e7824 */ /* 0x000fc600020e060e */
[----:B-1----:R-:W4:Y:S01]  /*388a0*/  LDL.LU R12, [R1+0x7cc] ;  /* 0x0007cc00010c7983 */ /* 0x002f220000300800 */
[----:B------:R-:W-:-:S03]  /*388b0*/  @!P1 IMAD.MOV.U32 R9, RZ, RZ, R14 ;  /* 0x000000ffff099224 */ /* 0x000fc600078e000e */
[----:B------:R0:W-:Y:S01]  /*388c0*/  STL [R1+0x794], R14 ;  /* 0x0007940e01007387 */ /* 0x0001e20000100800 */
[----:B------:R-:W-:-:S03]  /*388d0*/  IMAD.X R4, R6, 0x1, R4, P3 ;  /* 0x0000000106047824 */ /* 0x000fc600018e0604 */
[----:B------:R1:W2:Y:S01]  /*388e0*/  @!P1 LDG.E.U8 R70, desc[UR18][R8.64] ;  /* 0x0000001208469981 */ /* 0x0002a2000c1e1100 */
[----:B------:R-:W-:-:S03]  /*388f0*/  IADD3 R2, P4, PT, R5, R2, RZ ;  /* 0x0000000205027210 */ /* 0x000fc60007f9e0ff */
[----:B0-----:R-:W2:Y:S04]  /*38900*/  LDL.LU R14, [R1+0x7d4] ;  /* 0x0007d400010e7983 */ /* 0x001ea80000300800 */
[----:B------:R-:W2:Y:S01]  /*38910*/  LDL.LU R11, [R1+0x7d8] ;  /* 0x0007d800010b7983 */ /* 0x000ea20000300800 */
[----:B-1----:R-:W-:Y:S01]  /*38920*/  @!P1 IMAD.MOV.U32 R9, RZ, RZ, R4 ;  /* 0x000000ffff099224 */ /* 0x002fe200078e0004 */
[----:B------:R-:W-:Y:S02]  /*38930*/  IADD3 R10, P3, PT, R5, R10, RZ ;  /* 0x0000000a050a7210 */ /* 0x000fe40007f7e0ff */
[----:B------:R0:W-:Y:S01]  /*38940*/  STL [R1+0x79c], R4 ;  /* 0x00079c0401007387 */ /* 0x0001e20000100800 */
[----:B------:R-:W-:-:S05]  /*38950*/  @!P1 IMAD.MOV.U32 R8, RZ, RZ, R3 ;  /* 0x000000ffff089224 */ /* 0x000fca00078e0003 */
[----:B------:R1:W2:Y:S04]  /*38960*/  @!P1 LDG.E.U8 R68, desc[UR18][R8.64] ;  /* 0x0000001208449981 */ /* 0x0002a8000c1e1100 */
[----:B0-----:R-:W2:Y:S04]  /*38970*/  LDL.LU R4, [R1+0x7dc] ;  /* 0x0007dc0001047983 */ /* 0x001ea80000300800 */
[----:B------:R0:W-:Y:S04]  /*38980*/  STL [R1+0x7b8], R2 ;  /* 0x0007b80201007387 */ /* 0x0001e80000100800 */
[----:B------:R-:W2:Y:S01]  /*38990*/  LDL.LU R3, [R1+0x7e0] ;  /* 0x0007e00001037983 */ /* 0x000ea20000300800 */
[----:B-1----:R-:W-:-:S03]  /*389a0*/  @!P1 IMAD.MOV.U32 R8, RZ, RZ, R2 ;  /* 0x000000ffff089224 */ /* 0x002fc600078e0002 */
[----:B------:R1:W-:Y:S01]  /*389b0*/  STL [R1+0x7c0], R10 ;  /* 0x0007c00a01007387 */ /* 0x0003e20000100800 */
[----:B---3--:R-:W-:-:S04]  /*389c0*/  IMAD.X R17, R6, 0x1, R17, P4 ;  /* 0x0000000106117824 */ /* 0x008fc800020e0611 */
[----:B------:R-:W-:Y:S02]  /*389d0*/  @!P1 IMAD.MOV.U32 R9, RZ, RZ, R17 ;  /* 0x000000ffff099224 */ /* 0x000fe400078e0011 */
[----:B------:R-:W-:Y:S01]  /*389e0*/  IMAD.X R13, R6, 0x1, R13, P3 ;  /* 0x00000001060d7824 */ /* 0x000fe200018e060d */
[----:B------:R-:W-:Y:S01]  /*389f0*/  STL [R1+0x7b4], R17 ;  /* 0x0007b41101007387 */ /* 0x000fe20000100800 */
[----:B------:R-:W-:-:S03]  /*38a00*/  IADD3 R15, P3, PT, R5, R15, RZ ;  /* 0x0000000f050f7210 */ /* 0x000fc60007f7e0ff */
[----:B------:R3:W-:Y:S04]  /*38a10*/  STL [R1+0x7bc], R13 ;  /* 0x0007bc0d01007387 */ /* 0x0007e80000100800 */
[----:B0-----:R-:W2:Y:S04]  /*38a20*/  LDL.LU R2, [R1+0x7f8] ;  /* 0x0007f80001027983 */ /* 0x001ea80000300800 */
[----:B------:R0:W2:Y:S04]  /*38a30*/  @!P1 LDG.E.U8 R66, desc[UR18][R8.64] ;  /* 0x0000001208429981 */ /* 0x0000a8000c1e1100 */
[----:B------:R3:W-:Y:S01]  /*38a40*/  STL [R1+0x7c8], R15 ;  /* 0x0007c80f01007387 */ /* 0x0007e20000100800 */
[----:B0-----:R-:W-:-:S03]  /*38a50*/  @!P1 IMAD.MOV.U32 R8, RZ, RZ, R10 ;  /* 0x000000ffff089224 */ /* 0x001fc600078e000a */
[----:B-1----:R-:W2:Y:S01]  /*38a60*/  LDL.LU R10, [R1+0x7f4] ;  /* 0x0007f400010a7983 */ /* 0x002ea20000300800 */
[----:B------:R-:W-:Y:S01]  /*38a70*/  PRMT R64, RZ, 0x7610, R64 ;  /* 0x00007610ff407816 */ /* 0x000fe20000000040 */
[----:B------:R-:W-:Y:S02]  /*38a80*/  @!P1 IMAD.MOV.U32 R9, RZ, RZ, R13 ;  /* 0x000000ffff099224 */ /* 0x000fe400078e000d */
[----:B------:R-:W-:Y:S01]  /*38a90*/  IMAD.X R16, R6, 0x1, R16, P3 ;  /* 0x0000000106107824 */ /* 0x000fe200018e0610 */
[----:B------:R-:W-:Y:S01]  /*38aa0*/  PRMT R62, RZ, 0x7610, R62 ;  /* 0x00007610ff3e7816 */ /* 0x000fe2000000003e */
[----:B---3--:R-:W3:Y:S01]  /*38ab0*/  LDL.LU R13, [R1+0x800] ;  /* 0x00080000010d7983 */ /* 0x008ee20000300800 */
[----:B------:R-:W-:-:S03]  /*38ac0*/  IADD3 R0, P3, PT, R5, R0, RZ ;  /* 0x0000000005007210 */ /* 0x000fc60007f7e0ff */
[----:B------:R0:W3:Y:S01]  /*38ad0*/  @!P1 LDG.E.U8 R64, desc[UR18][R8.64] ;  /* 0x0000001208409981 */ /* 0x0000e2000c1e1100 */
[----:B------:R-:W-:-:S03]  /*38ae0*/  PRMT R60, RZ, 0x7610, R60 ;  /* 0x00007610ff3c7816 */ /* 0x000fc6000000003c */
[----:B------:R-:W-:Y:S01]  /*38af0*/  STL [R1+0x7c4], R16 ;  /* 0x0007c41001007387 */ /* 0x000fe20000100800 */
[----:B0-----:R-:W-:Y:S02]  /*38b00*/  @!P1 IMAD.MOV.U32 R8, RZ, RZ, R15 ;  /* 0x000000ffff089224 */ /* 0x001fe400078e000f */
[----:B------:R-:W-:Y:S01]  /*38b10*/  @!P1 IMAD.MOV.U32 R9, RZ, RZ, R16 ;  /* 0x000000ffff099224 */ /* 0x000fe200078e0010 */
[----:B------:R-:W3:Y:S04]  /*38b20*/  LDL.LU R15, [R1+0x7fc] ;  /* 0x0007fc00010f7983 */ /* 0x000ee80000300800 */
[----:B------:R0:W3:Y:S04]  /*38b30*/  @!P1 LDG.E.U8 R62, desc[UR18][R8.64] ;  /* 0x00000012083e9981 */ /* 0x0000e8000c1e1100 */
[----:B------:R-:W-:Y:S01]  /*38b40*/  STL [R1+0x7d0], R0 ;  /* 0x0007d00001007387 */ /* 0x000fe20000100800 */
[----:B------:R-:W-:Y:S01]  /*38b50*/  PRMT R58, RZ, 0x7610, R58 ;  /* 0x00007610ff3a7816 */ /* 0x000fe2000000003a */
[----:B0-----:R-:W-:Y:S01]  /*38b60*/  @!P1 IMAD.MOV.U32 R8, RZ, RZ, R0 ;  /* 0x000000ffff089224 */ /* 0x001fe200078e0000 */
[----:B------:R-:W-:Y:S01]  /*38b70*/  PRMT R56, RZ, 0x7610, R56 ;  /* 0x00007610ff387816 */ /* 0x000fe20000000038 */
[----:B----4-:R-:W-:-:S04]  /*38b80*/  IMAD.X R12, R6, 0x1, R12, P3 ;  /* 0x00000001060c7824 */ /* 0x010fc800018e060c */
[----:B------:R-:W-:Y:S01]  /*38b90*/  @!P1 IMAD.MOV.U32 R9, RZ, RZ, R12 ;  /* 0x000000ffff099224 */ /* 0x000fe200078e000c */
[----:B------:R0:W-:Y:S04]  /*38ba0*/  STL [R1+0x7cc], R12 ;  /* 0x0007cc0c01007387 */ /* 0x0001e80000100800 */
[----:B------:R1:W4:Y:S04]  /*38bb0*/  @!P1 LDG.E.U8 R60, desc[UR18][R8.64] ;  /* 0x00000012083c9981 */ /* 0x000328000c1e1100 */
        /* <DEDUP_REMOVED lines=8> */
[----:B------:R1:W4:Y:S04]  /*38c40*/  @!P1 LDG.E.U8 R58, desc[UR18][R8.64] ;  /* 0x00000012083a9981 */ /* 0x000328000c1e1100 */
[----:B0-----:R-:W4:Y:S01]  /*38c50*/  LDL.LU R14, [R1+0x80c] ;  /* 0x00080c00010e7983 */ /* 0x001f220000300800 */
[----:B------:R-:W-:-:S03]  /*38c60*/  IADD3 R3, P3, PT, R5, R3, RZ ;  /* 0x0000000305037210 */ /* 0x000fc60007f7e0ff */
[----:B------:R-:W4:Y:S02]  /*38c70*/  LDL.LU R11, [R1+0x810] ;  /* 0x00081000010b7983 */ /* 0x000f240000300800 */
[----:B------:R-:W-:Y:S02]  /*38c80*/  IMAD.X R4, R6, 0x1, R4, P3 ;  /* 0x0000000106047824 */ /* 0x000fe400018e0604 */
[----:B------:R-:W-:Y:S01]  /*38c90*/  STL [R1+0x7e0], R3 ;  /* 0x0007e00301007387 */ /* 0x000fe20000100800 */
[----:B-1----:R-:W-:Y:S02]  /*38ca0*/  @!P1 IMAD.MOV.U32 R8, RZ, RZ, R3 ;  /* 0x000000ffff089224 */ /* 0x002fe400078e0003 */
[----:B------:R-:W-:Y:S01]  /*38cb0*/  @!P1 IMAD.MOV.U32 R9, RZ, RZ, R4 ;  /* 0x000000ffff099224 */ /* 0x000fe200078e0004 */
[----:B------:R0:W-:Y:S04]  /*38cc0*/  STL [R1+0x7dc], R4 ;  /* 0x0007dc0401007387 */ /* 0x0001e80000100800 */
[----:B------:R1:W4:Y:S04]  /*38cd0*/  @!P1 LDG.E.U8 R56, desc[UR18][R8.64] ;  /* 0x0000001208389981 */ /* 0x000328000c1e1100 */
[----:B0-----:R-:W4:Y:S04]  /*38ce0*/  LDL.LU R4, [R1+0x814] ;  /* 0x0008140001047983 */ /* 0x001f280000300800 */
[----:B------:R-:W4:Y:S01]  /*38cf0*/  LDL.LU R3, [R1+0x818] ;  /* 0x0008180001037983 */ /* 0x000f220000300800 */
[----:B------:R-:W-:-:S05]  /*38d00*/  IADD3 R2, P3, PT, R5, R2, RZ ;  /* 0x0000000205027210 */ /* 0x000fca0007f7e0ff */
[----:B------:R-:W-:Y:S01]  /*38d10*/  STL [R1+0x7f8], R2 ;  /* 0x0007f80201007387 */ /* 0x000fe20000100800 */
[----:B-1----:R-:W-:Y:S02]  /*38d20*/  @!P1 IMAD.MOV.U32 R8, RZ, RZ, R2 ;  /* 0x000000ffff089224 */ /* 0x002fe400078e0002 */
[----:B------:R-:W-:-:S04]  /*38d30*/  IMAD.X R10, R6, 0x1, R10, P3 ;  /* 0x00000001060a7824 */ /* 0x000fc800018e060a */
[----:B------:R-:W-:Y:S01]  /*38d40*/  @!P1 IMAD.MOV.U32 R9, RZ, RZ, R10 ;  /* 0x000000ffff099224 */ /* 0x000fe200078e000a */
[----:B------:R0:W-:Y:S04]  /*38d50*/  STL [R1+0x7f4], R10 ;  /* 0x0007f40a01007387 */ /* 0x0001e80000100800 */
[----:B0-----:R-:W4:Y:S04]  /*38d60*/  LDL.LU R10, [R1+0x81c] ;  /* 0x00081c00010a7983 */ /* 0x001f280000300800 */
[----:B------:R-:W4:Y:S01]  /*38d70*/  LDL.LU R2, [R1+0x820] ;  /* 0x0008200001027983 */ /* 0x000f220000300800 */
[----:B---3--:R-:W-:-:S02]  /*38d80*/  IADD3 R13, P3, PT, R5, R13, RZ ;  /* 0x0000000d050d7210 */ /* 0x008fc40007f7e0ff */
[----:B------:R-:W-:-:S03]  /*38d90*/  PRMT R54, RZ, 0x7610, R54 ;  /* 0x00007610ff367816 */ /* 0x000fc60000000036 */
[----:B------:R-:W-:Y:S01]  /*38da0*/  IMAD.X R15, R6, 0x1, R15, P3 ;  /* 0x00000001060f7824 */ /* 0x000fe200018e060f */
[----:B------:R-:W-:Y:S01]  /*38db0*/  PRMT R52, RZ, 0x7610, R52 ;  /* 0x00007610ff347816 */ /* 0x000fe20000000034 */
[----:B------:R0:W-:Y:S04]  /*38dc0*/  STL [R1+0x800], R13 ;  /* 0x0008000d01007387 */ /* 0x0001e80000100800 */
[----:B------:R1:W3:Y:S04]  /*38dd0*/  @!P1 LDG.E.U8 R54, desc[UR18][R8.64] ;  /* 0x0000001208369981 */ /* 0x0002e8000c1e1100 */
[----:B------:R-:W-:Y:S04]  /*38de0*/  STL [R1+0x7fc], R15 ;  /* 0x0007fc0f01007387 */ /* 0x000fe80000100800 */
[----:B------:R-:W3:Y:S01]  /*38df0*/  LDL.LU R16, [R1+0x834] ;  /* 0x0008340001107983 */ /* 0x000ee20000300800 */
[----:B-1----:R-:W-:-:S02]  /*38e00*/  @!P1 IMAD.MOV.U32 R8, RZ, RZ, R13 ;  /* 0x000000ffff089224 */ /* 0x002fc400078e000d */
[----:B------:R-:W-:Y:S01]  /*38e10*/  @!P1 IMAD.MOV.U32 R9, RZ, RZ, R15 ;  /* 0x000000ffff099224 */ /* 0x000fe200078e000f */
[----:B0-----:R-:W3:Y:S01]  /*38e20*/  LDL.LU R13, [R1+0x838] ;  /* 0x00083800010d7983 */ /* 0x001ee20000300800 */
[----:B------:R-:W-:-:S03]  /*38e30*/  PRMT R50, RZ, 0x7610, R50 ;  /* 0x00007610ff327816 */ /* 0x000fc60000000032 */
[----:B------:R0:W3:Y:S01]  /*38e40*/  @!P1 LDG.E.U8 R52, desc[UR18][R8.64] ;  /* 0x0000001208349981 */ /* 0x0000e2000c1e1100 */
[----:B------:R-:W-:Y:S02]  /*38e50*/  PRMT R48, RZ, 0x7610, R48 ;  /* 0x00007610ff307816 */ /* 0x000fe40000000030 */
        /* <DEDUP_REMOVED lines=8> */
[----:B------:R-:W-:-:S03]  /*38ee0*/  IADD3 R11, P3, PT, R5, R11, RZ ;  /* 0x0000000b050b7210 */ /* 0x000fc60007f7e0ff */
[----:B------:R-:W2:Y:S02]  /*38ef0*/  LDL.LU R0, [R1+0x840] ;  /* 0x0008400001007983 */ /* 0x000ea40000300800 */
[----:B------:R-:W-:Y:S02]  /*38f00*/  IMAD.X R14, R6, 0x1, R14, P3 ;  /* 0x00000001060e7824 */ /* 0x000fe400018e060e */
[----:B------:R-:W-:Y:S01]  /*38f10*/  STL [R1+0x810], R11 ;  /* 0x0008100b01007387 */ /* 0x000fe20000100800 */
[----:B-1----:R-:W-:Y:S02]  /*38f20*/  @!P1 IMAD.MOV.U32 R8, RZ, RZ, R11 ;  /* 0x000000ffff089224 */ /* 0x002fe400078e000b */
[----:B------:R-:W-:Y:S01]  /*38f30*/  @!P1 IMAD.MOV.U32 R9, RZ, RZ, R14 ;  /* 0x000000ffff099224 */ /* 0x000fe200078e000e */
[----:B------:R0:W-:Y:S04]  /*38f40*/  STL [R1+0x80c], R14 ;  /* 0x00080c0e01007387 */ /* 0x0001e80000100800 */
[----:B------:R-:W4:Y:S04]  /*38f50*/  LDL.LU R15, [R1+0x844] ;  /* 0x00084400010f7983 */ /* 0x000f280000300800 */
[----:B------:R1:W4:Y:S01]  /*38f60*/  @!P1 LDG.E.U8 R48, desc[UR18][R8.64] ;  /* 0x0000001208309981 */ /* 0x000322000c1e1100 */
[----:B------:R-:W-:-:S03]  /*38f70*/  IADD3 R3, P3, PT, R5, R3, RZ ;  /* 0x0000000305037210 */ /* 0x000fc60007f7e0ff */
[----:B0-----:R-:W4:Y:S02]  /*38f80*/  LDL.LU R14, [R1+0x848] ;  /* 0x00084800010e7983 */ /* 0x001f240000300800 */
[----:B------:R-:W-:Y:S02]  /*38f90*/  IMAD.X R4, R6, 0x1, R4, P3 ;  /* 0x0000000106047824 */ /* 0x000fe400018e0604 */
[----:B------:R-:W-:Y:S01]  /*38fa0*/  STL [R1+0x818], R3 ;  /* 0x0008180301007387 */ /* 0x000fe20000100800 */
[----:B-1----:R-:W-:Y:S02]  /*38fb0*/  @!P1 IMAD.MOV.U32 R8, RZ, RZ, R3 ;  /* 0x000000ffff089224 */ /* 0x002fe400078e0003 */
[----:B------:R-:W-:Y:S01]  /*38fc0*/  @!P1 IMAD.MOV.U32 R9, RZ, RZ, R4 ;  /* 0x000000ffff099224 */ /* 0x000fe200078e0004 */
[----:B------:R0:W-:Y:S04]  /*38fd0*/  STL [R1+0x814], R4 ;  /* 0x0008140401007387 */ /* 0x0001e80000100800 */
[----:B0-----:R-:W4:Y:S04]  /*38fe0*/  LDL.LU R4, [R1+0x84c] ;  /* 0x00084c0001047983 */ /* 0x001f280000300800 */
[----:B------:R-:W4:Y:S01]  /*38ff0*/  LDL.LU R3, [R1+0x850] ;  /* 0x0008500001037983 */ /* 0x000f220000300800 */
[----:B------:R-:W-:-:S05]  /*39000*/  IADD3 R2, P3, PT, R5, R2, RZ ;  /* 0x0000000205027210 */ /* 0x000fca0007f7e0ff */
[----:B------:R-:W-:Y:S01]  /*39010*/  IMAD.X R10, R6, 0x1, R10, P3 ;  /* 0x00000001060a7824 */ /* 0x000fe200018e060a */
[----:B------:R-:W-:Y:S03]  /*39020*/  STL [R1+0x820], R2 ;  /* 0x0008200201007387 */ /* 0x000fe60000100800 */
[----:B------:R-:W-:Y:S01]  /*39030*/  @!P1 IMAD.MOV.U32 R11, RZ, RZ, R10 ;  /* 0x000000ffff0b9224 */ /* 0x000fe200078e000a */
[----:B------:R0:W-:Y:S04]  /*39040*/  STL [R1+0x81c], R10 ;  /* 0x00081c0a01007387 */ /* 0x0001e80000100800 */
[----:B------:R-:W4:Y:S01]  /*39050*/  LDL.LU R20, [R1+0x854] ;  /* 0x0008540001147983 */ /* 0x000f220000300800 */
[----:B0-----:R-:W-:-:S03]  /*39060*/  @!P1 IMAD.MOV.U32 R10, RZ, RZ, R2 ;  /* 0x000000ffff0a9224 */ /* 0x001fc600078e0002 */
[----:B------:R-:W4:Y:S01]  /*39070*/  LDL.LU R2, [R1+0x858] ;  /* 0x0008580001027983 */ /* 0x000f220000300800 */
[----:B------:R-:W-:Y:S02]  /*39080*/  PRMT R7, RZ, 0x7610, R7 ;  /* 0x00007610ff077816 */ /* 0x000fe40000000007 */
[----:B---3--:R-:W-:-:S04]  /*39090*/  IADD3 R13, P3, PT, R5, R13, RZ ;  /* 0x0000000d050d7210 */ /* 0x008fc80007f7e0ff */
[----:B------:R0:W3:Y:S01]  /*390a0*/  @!P1 LDG.E.U8 R7, desc[UR18][R8.64] ;  /* 0x0000001208079981 */ /* 0x0000e2000c1e1100 */
[----:B------:R-:W-:-:S03]  /*390b0*/  IMAD.X R16, R6, 0x1, R16, P3 ;  /* 0x0000000106107824 */ /* 0x000fc600018e0610 */
[----:B------:R-:W-:Y:S01]  /*390c0*/  STL [R1+0x838], R13 ;  /* 0x0008380d01007387 */ /* 0x000fe20000100800 */
[----:B0-----:R-:W-:-:S03]  /*390d0*/  PRMT R8, RZ, 0x7610, R8 ;  /* 0x00007610ff087816 */ /* 0x001fc60000000008 */
[----:B------:R0:W-:Y:S01]  /*390e0*/  STL [R1+0x834], R16 ;  /* 0x0008341001007387 */ /* 0x0001e20000100800 */
[----:B------:R-:W-:-:S03]  /*390f0*/  PRMT R9, RZ, 0x7610, R9 ;  /* 0x00007610ff097816 */ /* 0x000fc60000000009 */
[----:B------:R-:W3:Y:S04]  /*39100*/  LDL.LU R17, [R1+0x85c] ;  /* 0x00085c0001117983 */ /* 0x000ee80000300800 */
[----:B------:R1:W3:Y:S02]  /*39110*/  @!P1 LDG.E.U8 R8, desc[UR18][R10.64] ;  /* 0x000000120a089981 */ /* 0x0002e4000c1e1100 */
[----:B-1----:R-:W-:Y:S02]  /*39120*/  @!P1 IMAD.MOV.U32 R11, RZ, RZ, R16 ;  /* 0x000000ffff0b9224 */ /* 0x002fe400078e0010 */
[----:B------:R-:W-:Y:S01]  /*39130*/  @!P1 IMAD.MOV.U32 R10, RZ, RZ, R13 ;  /* 0x000000ffff0a9224 */ /* 0x000fe200078e000d */
[----:B0-----:R-:W3:Y:S04]  /*39140*/  LDL.LU R16, [R1+0x860] ;  /* 0x0008600001107983 */ /* 0x001ee80000300800 */
[----:B------:R0:W3:Y:S02]  /*39150*/  @!P1 LDG.E.U8 R9, desc[UR18][R10.64] ;  /* 0x000000120a099981 */ /* 0x0000e4000c1e1100 */
[----:B0-----:R-:W-:-:S02]  /*39160*/  PRMT R10, RZ, 0x7610, R10 ;  /* 0x00007610ff0a7816 */ /* 0x001fc4000000000a */
[----:B------:R-:W-:Y:S02]  /*39170*/  PRMT R11, RZ, 0x7610, R11 ;  /* 0x00007610ff0b7816 */ /* 0x000fe4000000000b */
[----:B--2---:R-:W-:-:S05]  /*39180*/  IADD3 R0, P3, PT, R5, R0, RZ ;  /* 0x0000000005007210 */ /* 0x004fca0007f7e0ff */
[----:B----4-:R-:W-:Y:S01]  /*39190*/  IMAD.X R12, R6, 0x1, R12, P3 ;  /* 0x00000001060c7824 */ /* 0x010fe200018e060c */
[----:B------:R-:W-:Y:S03]  /*391a0*/  STL [R1+0x840], R0 ;  /* 0x0008400001007387 */ /* 0x000fe60000100800 */
[----:B------:R-:W-:Y:S01]  /*391b0*/  @!P1 IMAD.MOV.U32 R13, RZ, RZ, R12 ;  /* 0x000000ffff0d9224 */ /* 0x000fe200078e000c */
[----:B------:R0:W-:Y:S04]  /*391c0*/  STL [R1+0x83c], R12 ;  /* 0x00083c0c01007387 */ /* 0x0001e80000100800 */
[----:B------:R-:W2:Y:S01]  /*391d0*/  LDL.LU R21, [R1+0x874] ;  /* 0x0008740001157983 */ /* 0x000ea20000300800 */
[----:B------:R-:W-:Y:S01]  /*391e0*/  IADD3 R14, P3, PT, R5, R14, RZ ;  /* 0x0000000e050e7210 */ /* 0x000fe20007f7e0ff */
[----:B0-----:R-:W-:-:S02]  /*391f0*/  @!P1 IMAD.MOV.U32 R12, RZ, RZ, R0 ;  /* 0x000000ffff0c9224 */ /* 0x001fc400078e0000 */
[----:B------:R-:W4:Y:S02]  /*39200*/  LDL.LU R0, [R1+0x878] ;  /* 0x0008780001007983 */ /* 0x000f240000300800 */
[----:B------:R-:W-:Y:S02]  /*39210*/  IMAD.X R15, R6, 0x1, R15, P3 ;  /* 0x00000001060f7824 */ /* 0x000fe400018e060f */
[----:B------:R-:W-:Y:S04]  /*39220*/  STL [R1+0x848], R14 ;  /* 0x0008480e01007387 */ /* 0x000fe80000100800 */
[----:B------:R0:W-:Y:S04]  /*39230*/  STL [R1+0x844], R15 ;  /* 0x0008440f01007387 */ /* 0x0001e80000100800 */
[----:B------:R-:W2:Y:S04]  /*39240*/  LDL.LU R19, [R1+0x87c] ;  /* 0x00087c0001137983 */ /* 0x000ea80000300800 */
[----:B------:R1:W2:Y:S01]  /*39250*/  @!P1 LDG.E.U8 R10, desc[UR18][R12.64] ;  /* 0x000000120c0a9981 */ /* 0x0002a2000c1e1100 */
[----:B------:R-:W-:-:S03]  /*39260*/  IADD3 R3, P3, PT, R5, R3, RZ ;  /* 0x0000000305037210 */ /* 0x000fc60007f7e0ff */
[----:B------:R-:W2:Y:S02]  /*39270*/  LDL.LU R18, [R1+0x880] ;  /* 0x0008800001127983 */ /* 0x000ea40000300800 */
[----:B------:R-:W-:Y:S02]  /*39280*/  IMAD.X R4, R6, 0x1, R4, P3 ;  /* 0x0000000106047824 */ /* 0x000fe400018e0604 */
[----:B-1----:R-:W-:Y:S02]  /*39290*/  @!P1 IMAD.MOV.U32 R12, RZ, RZ, R14 ;  /* 0x000000ffff0c9224 */ /* 0x002fe400078e000e */
[----:B------:R-:W-:Y:S01]  /*392a0*/  @!P1 IMAD.MOV.U32 R13, RZ, RZ, R15 ;  /* 0x000000ffff0d9224 */ /* 0x000fe200078e000f */
[----:B------:R-:W-:Y:S01]  /*392b0*/  STL [R1+0x850], R3 ;  /* 0x0008500301007387 */ /* 0x000fe20000100800 */
[----:B0-----:R-:W-:Y:S02]  /*392c0*/  @!P1 IMAD.MOV.U32 R15, RZ, RZ, R4 ;  /* 0x000000ffff0f9224 */ /* 0x001fe400078e0004 */
[----:B------:R-:W-:Y:S01]  /*392d0*/  @!P1 IMAD.MOV.U32 R14, RZ, RZ, R3 ;  /* 0x000000ffff0e9224 */ /* 0x000fe200078e0003 */
[----:B------:R0:W-:Y:S04]  /*392e0*/  STL [R1+0x84c], R4 ;  /* 0x00084c0401007387 */ /* 0x0001e80000100800 */
[----:B------:R1:W2:Y:S04]  /*392f0*/  @!P1 LDG.E.U8 R11, desc[UR18][R12.64] ;  /* 0x000000120c0b9981 */ /* 0x0002a8000c1e1100 */
[----:B0-----:R-:W2:Y:S04]  /*39300*/  LDL.LU R4, [R1+0x884] ;  /* 0x0008840001047983 */ /* 0x001ea80000300800 */
[----:B------:R-:W2:Y:S01]  /*39310*/  LDL.LU R3, [R1+0x888] ;  /* 0x0008880001037983 */ /* 0x000ea20000300800 */
[----:B-1----:R-:W-:-:S06]  /*39320*/  PRMT R12, RZ, 0x7610, R12 ;  /* 0x00007610ff0c7816 */ /* 0x002fcc000000000c */
[----:B------:R0:W2:Y:S01]  /*39330*/  @!P1 LDG.E.U8 R12, desc[UR18][R14.64] ;  /* 0x000000120e0c9981 */ /* 0x0000a2000c1e1100 */
[----:B------:R-:W-:-:S05]  /*39340*/  IADD3 R2, P3, PT, R5, R2, RZ ;  /* 0x0000000205027210 */ /* 0x000fca0007f7e0ff */
[----:B------:R-:W-:Y:S01]  /*39350*/  IMAD.X R20, R6, 0x1, R20, P3 ;  /* 0x0000000106147824 */ /* 0x000fe200018e0614 */
[----:B------:R-:W-:Y:S01]  /*39360*/  STL [R1+0x858], R2 ;  /* 0x0008580201007387 */ /* 0x000fe20000100800 */
[----:B0-----:R-:W-:-:S03]  /*39370*/  @!P1 IMAD.MOV.U32 R14, RZ, RZ, R2 ;  /* 0x000000ffff0e9224 */ /* 0x001fc600078e0002 */
[----:B------:R0:W-:Y:S01]  /*39380*/  STL [R1+0x854], R20 ;  /* 0x0008541401007387 */ /* 0x0001e20000100800 */
[----:B------:R-:W-:-:S03]  /*39390*/  @!P1 IMAD.MOV.U32 R15, RZ, RZ, R20 ;  /* 0x000000ffff0f9224 */ /* 0x000fc600078e0014 */
[----:B0-----:R-:W2:Y:S04]  /*393a0*/  LDL.LU R20, [R1+0x88c] ;  /* 0x00088c0001147983 */ /* 0x001ea80000300800 */
[----:B------:R-:W2:Y:S01]  /*393b0*/  LDL.LU R2, [R1+0x890] ;  /* 0x0008900001027983 */ /* 0x000ea20000300800 */
[----:B------:R-:W-:-:S06]  /*393c0*/  PRMT R13, RZ, 0x7610, R13 ;  /* 0x00007610ff0d7816 */ /* 0x000fcc000000000d */
[----:B------:R0:W2:Y:S01]  /*393d0*/  @!P1 LDG.E.U8 R13, desc[UR18][R14.64] ;  /* 0x000000120e0d9981 */ /* 0x0000a2000c1e1100 */
[----:B---3--:R-:W-:Y:S02]  /*393e0*/  IADD3 R16, P3, PT, R5, R16, RZ ;  /* 0x0000001005107210 */ /* 0x008fe40007f7e0ff */
[----:B0-----:R-:W-:-:S03]  /*393f0*/  PRMT R14, RZ, 0x7610, R14 ;  /* 0x00007610ff0e7816 */ /* 0x001fc6000000000e */
[----:B------:R-:W-:Y:S01]  /*39400*/  IMAD.X R17, R6, 0x1, R17, P3 ;  /* 0x0000000106117824 */ /* 0x000fe200018e0611 */
[----:B------:R0:W-:Y:S04]  /*39410*/  STL [R1+0x860], R16 ;  /* 0x0008601001007387 */ /* 0x0001e80000100800 */
[----:B------:R1:W-:Y:S01]  /*39420*/  STL [R1+0x85c], R17 ;  /* 0x00085c1101007387 */ /* 0x0003e20000100800 */
[----:B------:R-:W-:-:S03]  /*39430*/  PRMT R15, RZ, 0x7610, R15 ;  /* 0x00007610ff0f7816 */ /* 0x000fc6000000000f */
[----:B------:R-:W3:Y:S04]  /*39440*/  LDL.LU R26, [R1+0x894] ;  /* 0x00089400011a7983 */ /* 0x000ee80000300800 */
[----:B------:R-:W3:Y:S04]  /*39450*/  LDL.LU R23, [R1+0x898] ;  /* 0x0008980001177983 */ /* 0x000ee80000300800 */
[----:B------:R0:W3:Y:S01]  /*39460*/  @!P1 LDG.E.U8 R14, desc[UR18][R16.64] ;  /* 0x00000012100e9981 */ /* 0x0000e2000c1e1100 */
[----:B----4-:R-:W-:-:S05]  /*39470*/  IADD3 R0, P3, PT, R5, R0, RZ ;  /* 0x0000000005007210 */ /* 0x010fca0007f7e0ff */
[----:B--2---:R-:W-:Y:S01]  /*39480*/  IMAD.X R21, R6, 0x1, R21, P3 ;  /* 0x0000000106157824 */ /* 0x004fe200018e0615 */
[----:B------:R2:W-:Y:S01]  /*39490*/  STL [R1+0x878], R0 ;  /* 0x0008780001007387 */ /* 0x0005e20000100800 */
[----:B0-----:R-:W-:Y:S02]  /*394a0*/  @!P1 IMAD.MOV.U32 R16, RZ, RZ, R0 ;  /* 0x000000ffff109224 */ /* 0x001fe400078e0000 */
[----:B-1----:R-:W-:Y:S01]  /*394b0*/  @!P1 IMAD.MOV.U32 R17, RZ, RZ, R21 ;  /* 0x000000ffff119224 */ /* 0x002fe200078e0015 */
[----:B------:R-:W-:Y:S04]  /*394c0*/  STL [R1+0x874], R21 ;  /* 0x0008741501007387 */ /* 0x000fe80000100800 */
[----:B------:R-:W4:Y:S04]  /*394d0*/  LDL.LU R22, [R1+0x89c] ;  /* 0x00089c0001167983 */ /* 0x000f280000300800 */
[----:B--2---:R-:W2:Y:S01]  /*394e0*/  LDL.LU R0, [R1+0x8a0] ;  /* 0x0008a00001007983 */ /* 0x004ea20000300800 */
[----:B------:R-:W-:-:S03]  /*394f0*/  IADD3 R18, P3, PT, R5, R18, RZ ;  /* 0x0000001205127210 */ /* 0x000fc60007f7e0ff */
[----:B------:R0:W4:Y:S02]  /*39500*/  @!P1 LDG.E.U8 R15, desc[UR18][R16.64] ;  /* 0x00000012100f9981 */ /* 0x000124000c1e1100 */
[----:B------:R-:W-:Y:S02]  /*39510*/  IMAD.X R19, R6, 0x1, R19, P3 ;  /* 0x0000000106137824 */ /* 0x000fe400018e0613 */
[----:B------:R1:W-:Y:S04]  /*39520*/  STL [R1+0x880], R18 ;  /* 0x0008801201007387 */ /* 0x0003e80000100800 */
[----:B------:R1:W-:Y:S01]  /*39530*/  STL [R1+0x87c], R19 ;  /* 0x00087c1301007387 */ /* 0x0003e20000100800 */
[----:B0-----:R-:W-:-:S03]  /*39540*/  PRMT R16, RZ, 0x7610, R16 ;  /* 0x00007610ff107816 */ /* 0x001fc60000000010 */
[----:B------:R-:W4:Y:S04]  /*39550*/  LDL.LU R25, [R1+0x8b4] ;  /* 0x0008b40001197983 */ /* 0x000f280000300800 */
[----:B------:R-:W4:Y:S04]  /*39560*/  LDL.LU R24, [R1+0x8b8] ;  /* 0x0008b80001187983 */ /* 0x000f280000300800 */
[----:B------:R1:W4:Y:S01]  /*39570*/  @!P1 LDG.E.U8 R16, desc[UR18][R18.64] ;  /* 0x0000001212109981 */ /* 0x000322000c1e1100 */
[----:B------:R-:W-:-:S05]  /*39580*/  IADD3 R3, P3, PT, R5, R3, RZ ;  /* 0x0000000305037210 */ /* 0x000fca0007f7e0ff */
[----:B------:R-:W-:Y:S01]  /*39590*/  IMAD.X R4, R6, 0x1, R4, P3 ;  /* 0x0000000106047824 */ /* 0x000fe200018e0604 */
        /* <DEDUP_REMOVED lines=14> */
[----:B------:R-:W-:-:S06]  /*39680*/  PRMT R17, RZ, 0x7610, R17 ;  /* 0x00007610ff117816 */ /* 0x000fcc0000000011 */
[----:B------:R0:W4:Y:S01]  /*39690*/  @!P1 LDG.E.U8 R17, desc[UR18][R18.64] ;  /* 0x0000001212119981 */ /* 0x000122000c1e1100 */
[----:B---3--:R-:W-:-:S05]  /*396a0*/  IADD3 R23, P3, PT, R5, R23, RZ ;  /* 0x0000001705177210 */ /* 0x008fca0007f7e0ff */
[----:B------:R-:W-:Y:S01]  /*396b0*/  IMAD.X R26, R6, 0x1, R26, P3 ;  /* 0x00000001061a7824 */ /* 0x000fe200018e061a */
[----:B0-----:R-:W-:Y:S01]  /*396c0*/  PRMT R18, RZ, 0x7610, R18 ;  /* 0x00007610ff127816 */ /* 0x001fe20000000012 */
[----:B------:R-:W-:Y:S01]  /*396d0*/  STL [R1+0x898], R23 ;  /* 0x0008981701007387 */ /* 0x000fe20000100800 */
[----:B------:R-:W-:-:S03]  /*396e0*/  PRMT R19, RZ, 0x7610, R19 ;  /* 0x00007610ff137816 */ /* 0x000fc60000000013 */
[----:B------:R0:W-:Y:S04]  /*396f0*/  STL [R1+0x894], R26 ;  /* 0x0008941a01007387 */ /* 0x0001e80000100800 */
[----:B------:R1:W3:Y:S04]  /*39700*/  @!P1 LDG.E.U8 R18, desc[UR18][R20.64] ;  /* 0x0000001214129981 */ /* 0x0002e8000c1e1100 */
[----:B------:R-:W3:Y:S01]  /*39710*/  LDL.LU R27, [R1+0x8cc] ;  /* 0x0008cc00011b7983 */ /* 0x000ee20000300800 */
        /* <DEDUP_REMOVED lines=16> */
[----:B------:R0:W-:Y:S04]  /*39820*/  STL [R1+0x8b8], R24 ;  /* 0x0008b81801007387 */ /* 0x0001e80000100800 */
[----:B------:R1:W-:Y:S04]  /*39830*/  STL [R1+0x8b4], R25 ;  /* 0x0008b41901007387 */ /* 0x0003e80000100800 */
[----:B------:R-:W2:Y:S04]  /*39840*/  LDL.LU R29, [R1+0x8dc] ;  /* 0x0008dc00011d7983 */ /* 0x000ea80000300800 */
[----:B------:R0:W2:Y:S04]  /*39850*/  @!P1 LDG.E.U8 R20, desc[UR18][R22.64] ;  /* 0x0000001216149981 */ /* 0x0000a8000c1e1100 */
[----:B------:R-:W2:Y:S01]  /*39860*/  LDL.LU R28, [R1+0x8e0] ;  /* 0x0008e000011c7983 */ /* 0x000ea20000300800 */
[----:B------:R-:W-:Y:S01]  /*39870*/  IADD3 R3, P3, PT, R5, R3, RZ ;  /* 0x0000000305037210 */ /* 0x000fe20007f7e0ff */
[----:B0-----:R-:W-:-:S02]  /*39880*/  @!P1 IMAD.MOV.U32 R22, RZ, RZ, R24 ;  /* 0x000000ffff169224 */ /* 0x001fc400078e0018 */
[----:B------:R-:W-:Y:S02]  /*39890*/  @!P1 IMAD.MOV.U32 R23, RZ, RZ, R25 ;  /* 0x000000ffff179224 */ /* 0x000fe400078e0019 */
[----:B------:R-:W-:Y:S01]  /*398a0*/  IMAD.X R4, R6, 0x1, R4, P3 ;  /* 0x0000000106047824 */ /* 0x000fe200018e0604 */
[----:B------:R-:W-:Y:S01]  /*398b0*/  STL [R1+0x8c0], R3 ;  /* 0x0008c00301007387 */ /* 0x000fe20000100800 */
[----:B------:R-:W-:Y:S02]  /*398c0*/  @!P1 IMAD.MOV.U32 R24, RZ, RZ, R3 ;  /* 0x000000ffff189224 */ /* 0x000fe400078e0003 */
[----:B-1----:R-:W-:Y:S01]  /*398d0*/  @!P1 IMAD.MOV.U32 R25, RZ, RZ, R4 ;  /* 0x000000ffff199224 */ /* 0x002fe200078e0004 */
[----:B------:R0:W-:Y:S04]  /*398e0*/  STL [R1+0x8bc], R4 ;  /* 0x0008bc0401007387 */ /* 0x0001e80000100800 */
[----:B------:R1:W2:Y:S04]  /*398f0*/  @!P1 LDG.E.U8 R21, desc[UR18][R22.64] ;  /* 0x0000001216159981 */ /* 0x0002a8000c1e1100 */
[----:B0-----:R-:W2:Y:S04]  /*39900*/  LDL.LU R4, [R1+0x8f4] ;  /* 0x0008f40001047983 */ /* 0x001ea80000300800 */
[----:B------:R-:W2:Y:S01]  /*39910*/  LDL.LU R3, [R1+0x8f8] ;  /* 0x0008f80001037983 */ /* 0x000ea20000300800 */
[----:B-1----:R-:W-:-:S02]  /*39920*/  PRMT R22, RZ, 0x7610, R22 ;  /* 0x00007610ff167816 */ /* 0x002fc40000000016 */
[----:B------:R-:W-:-:S04]  /*39930*/  IADD3 R2, P3, PT, R5, R2, RZ ;  /* 0x0000000205027210 */ /* 0x000fc80007f7e0ff */
[----:B------:R0:W2:Y:S01]  /*39940*/  @!P1 LDG.E.U8 R22, desc[UR18][R24.64] ;  /* 0x0000001218169981 */ /* 0x0000a2000c1e1100 */
[----:B------:R-:W-:-:S03]  /*39950*/  IMAD.X R30, R6, 0x1, R30, P3 ;  /* 0x00000001061e7824 */ /* 0x000fc600018e061e */
[----:B------:R-:W-:Y:S04]  /*39960*/  STL [R1+0x8c8], R2 ;  /* 0x0008c80201007387 */ /* 0x000fe80000100800 */
[----:B------:R1:W-:Y:S01]  /*39970*/  STL [R1+0x8c4], R30 ;  /* 0x0008c41e01007387 */ /* 0x0003e20000100800 */
[----:B0-----:R-:W-:Y:S02]  /*39980*/  @!P1 IMAD.MOV.U32 R25, RZ, RZ, R30 ;  /* 0x000000ffff199224 */ /* 0x001fe400078e001e */
[----:B------:R-:W-:Y:S01]  /*39990*/  @!P1 IMAD.MOV.U32 R24, RZ, RZ, R2 ;  /* 0x000000ffff189224 */ /* 0x000fe200078e0002 */
[----:B-1----:R-:W2:Y:S04]  /*399a0*/  LDL.LU R30, [R1+0x8fc] ;  /* 0x0008fc00011e7983 */ /* 0x002ea80000300800 */
[----:B------:R-:W2:Y:S01]  /*399b0*/  LDL.LU R2, [R1+0x900] ;  /* 0x0009000001027983 */ /* 0x000ea20000300800 */
[----:B------:R-:W-:-:S06]  /*399c0*/  PRMT R23, RZ, 0x7610, R23 ;  /* 0x00007610ff177816 */ /* 0x000fcc0000000017 */
[----:B------:R0:W2:Y:S01]  /*399d0*/  @!P1 LDG.E.U8 R23, desc[UR18][R24.64] ;  /* 0x0000001218179981 */ /* 0x0000a2000c1e1100 */
[----:B---3--:R-:W-:Y:S02]  /*399e0*/  IADD3 R26, P3, PT, R5, R26, RZ ;  /* 0x0000001a051a7210 */ /* 0x008fe40007f7e0ff */
[----:B0-----:R-:W-:-:S03]  /*399f0*/  PRMT R24, RZ, 0x7610, R24 ;  /* 0x00007610ff187816 */ /* 0x001fc60000000018 */
[----:B------:R-:W-:Y:S01]  /*39a00*/  IMAD.X R27, R6, 0x1, R27, P3 ;  /* 0x00000001061b7824 */ /* 0x000fe200018e061b */
[----:B------:R0:W-:Y:S01]  /*39a10*/  STL [R1+0x8d0], R26 ;  /* 0x0008d01a01007387 */ /* 0x0001e20000100800 */
[----:B------:R-:W-:-:S03]  /*39a20*/  PRMT R25, RZ, 0x7610, R25 ;  /* 0x00007610ff197816 */ /* 0x000fc60000000019 */
[----:B------:R1:W-:Y:S04]  /*39a30*/  STL [R1+0x8cc], R27 ;  /* 0x0008cc1b01007387 */ /* 0x0003e80000100800 */
[----:B------:R0:W3:Y:S04]  /*39a40*/  @!P1 LDG.E.U8 R24, desc[UR18][R26.64] ;  /* 0x000000121a189981 */ /* 0x0000e8000c1e1100 */
[----:B------:R-:W3:Y:S04]  /*39a50*/  LDL.LU R35, [R1+0x904] ;  /* 0x0009040001237983 */ /* 0x000ee80000300800 */
[----:B------:R-:W3:Y:S01]  /*39a60*/  LDL.LU R33, [R1+0x908] ;  /* 0x0009080001217983 */ /* 0x000ee20000300800 */
[----:B----4-:R-:W-:-:S05]  /*39a70*/  IADD3 R0, P3, PT, R5, R0, RZ ;  /* 0x0000000005007210 */ /* 0x010fca0007f7e0ff */
[----:B--2---:R-:W-:Y:S02]  /*39a80*/  IMAD.X R31, R6, 0x1, R31, P3 ;  /* 0x00000001061f7824 */ /* 0x004fe400018e061f */
[----:B0-----:R-:W-:Y:S02]  /*39a90*/  @!P1 IMAD.MOV.U32 R26, RZ, RZ, R0 ;  /* 0x000000ffff1a9224 */ /* 0x001fe400078e0000 */
[----:B-1----:R-:W-:Y:S01]  /*39aa0*/  @!P1 IMAD.MOV.U32 R27, RZ, RZ, R31 ;  /* 0x000000ffff1b9224 */ /* 0x002fe200078e001f */
[----:B------:R0:W-:Y:S01]  /*39ab0*/  STL [R1+0x8d8], R0 ;  /* 0x0008d80001007387 */ /* 0x0001e20000100800 */
[----:B------:R-:W-:-:S03]  /*39ac0*/  IADD3 R28, P3, PT, R5, R28, RZ ;  /* 0x0000001c051c7210 */ /* 0x000fc60007f7e0ff */
[----:B------:R-:W-:Y:S02]  /*39ad0*/  STL [R1+0x8d4], R31 ;  /* 0x0008d41f01007387 */ /* 0x000fe40000100800 */
[----:B------:R-:W-:Y:S02]  /*39ae0*/  IMAD.X R29, R6, 0x1, R29, P3 ;  /* 0x00000001061d7824 */ /* 0x000fe400018e061d */
[----:B------:R1:W2:Y:S04]  /*39af0*/  @!P1 LDG.E.U8 R25, desc[UR18][R26.64] ;  /* 0x000000121a199981 */ /* 0x0002a8000c1e1100 */
[----:B------:R-:W4:Y:S04]  /*39b00*/  LDL.LU R32, [R1+0x90c] ;  /* 0x00090c0001207983 */ /* 0x000f280000300800 */
[----:B0-----:R-:W2:Y:S01]  /*39b10*/  LDL.LU R0, [R1+0x910] ;  /* 0x0009100001007983 */ /* 0x001ea20000300800 */
[----:B-1----:R-:W-:-:S03]  /*39b20*/  PRMT R26, RZ, 0x7610, R26 ;  /* 0x00007610ff1a7816 */ /* 0x002fc6000000001a */
[----:B------:R-:W-:Y:S04]  /*39b30*/  STL [R1+0x8e0], R28 ;  /* 0x0008e01c01007387 */ /* 0x000fe80000100800 */
[----:B------:R0:W-:Y:S04]  /*39b40*/  STL [R1+0x8dc], R29 ;  /* 0x0008dc1d01007387 */ /* 0x0001e80000100800 */
[----:B------:R-:W4:Y:S04]  /*39b50*/  LDL.LU R34, [R1+0x914] ;  /* 0x0009140001227983 */ /* 0x000f280000300800 */
[----:B------:R0:W4:Y:S01]  /*39b60*/  @!P1 LDG.E.U8 R26, desc[UR18][R28.64] ;  /* 0x000000121c1a9981 */ /* 0x000122000c1e1100 */
[----:B------:R-:W-:-:S05]  /*39b70*/  IADD3 R3, P3, PT, R5, R3, RZ ;  /* 0x0000000305037210 */ /* 0x000fca0007f7e0ff */
[----:B------:R-:W-:Y:S01]  /*39b80*/  IMAD.X R4, R6, 0x1, R4, P3 ;  /* 0x0000000106047824 */ /* 0x000fe200018e0604 */
[----:B------:R-:W-:Y:S03]  /*39b90*/  STL [R1+0x8f8], R3 ;  /* 0x0008f80301007387 */ /* 0x000fe60000100800 */
[----:B0-----:R-:W-:Y:S01]  /*39ba0*/  @!P1 IMAD.MOV.U32 R29, RZ, RZ, R4 ;  /* 0x000000ffff1d9224 */ /* 0x001fe200078e0004 */
[----:B------:R0:W-:Y:S01]  /*39bb0*/  STL [R1+0x8f4], R4 ;  /* 0x0008f40401007387 */ /* 0x0001e20000100800 */
[----:B------:R-:W-:-:S03]  /*39bc0*/  @!P1 IMAD.MOV.U32 R28, RZ, RZ, R3 ;  /* 0x000000ffff1c9224 */ /* 0x000fc600078e0003 */
[----:B0-----:R-:W4:Y:S04]  /*39bd0*/  LDL.LU R4, [R1+0x918] ;  /* 0x0009180001047983 */ /* 0x001f280000300800 */
[----:B------:R-:W4:Y:S01]  /*39be0*/  LDL.LU R3, [R1+0x91c] ;  /* 0x00091c0001037983 */ /* 0x000f220000300800 */
[----:B------:R-:W-:-:S05]  /*39bf0*/  IADD3 R2, P3, PT, R5, R2, RZ ;  /* 0x0000000205027210 */ /* 0x000fca0007f7e0ff */
[----:B------:R-:W-:Y:S01]  /*39c00*/  IMAD.X R30, R6, 0x1, R30, P3 ;  /* 0x00000001061e7824 */ /* 0x000fe200018e061e */
[----:B------:R-:W-:Y:S03]  /*39c10*/  STL [R1+0x900], R2 ;  /* 0x0009000201007387 */ /* 0x000fe60000100800 */
[----:B------:R-:W-:Y:S01]  /*39c20*/  @!P1 IMAD.MOV.U32 R31, RZ, RZ, R30 ;  /* 0x000000ffff1f9224 */ /* 0x000fe200078e001e */
[----:B------:R0:W-:Y:S02]  /*39c30*/  STL [R1+0x8fc], R30 ;  /* 0x0008fc1e01007387 */ /* 0x0001e40000100800 */
[----:B0-----:R-:W-:Y:S02]  /*39c40*/  @!P1 IMAD.MOV.U32 R30, RZ, RZ, R2 ;  /* 0x000000ffff1e9224 */ /* 0x001fe400078e0002 */
[----:B------:R-:W4:Y:S01]  /*39c50*/  LDL.LU R2, [R1+0x920] ;  /* 0x0009200001027983 */ /* 0x000f220000300800 */
[----:B------:R-:W-:-:S06]  /*39c60*/  PRMT R27, RZ, 0x7610, R27 ;  /* 0x00007610ff1b7816 */ /* 0x000fcc000000001b */
[----:B------:R0:W4:Y:S01]  /*39c70*/  @!P1 LDG.E.U8 R27, desc[UR18][R28.64] ;  /* 0x000000121c1b9981 */ /* 0x000122000c1e1100 */
[----:B---3--:R-:W-:Y:S02]  /*39c80*/  IADD3 R33, P3, PT, R5, R33, RZ ;  /* 0x0000002105217210 */ /* 0x008fe40007f7e0ff */
[----:B0-----:R-:W-:-:S03]  /*39c90*/  PRMT R28, RZ, 0x7610, R28 ;  /* 0x00007610ff1c7816 */ /* 0x001fc6000000001c */
[----:B------:R-:W-:Y:S01]  /*39ca0*/  IMAD.X R35, R6, 0x1, R35, P3 ;  /* 0x0000000106237824 */ /* 0x000fe200018e0623 */
[----:B------:R0:W-:Y:S01]  /*39cb0*/  STL [R1+0x908], R33 ;  /* 0x0009082101007387 */ /* 0x0001e20000100800 */
[----:B------:R-:W-:-:S03]  /*39cc0*/  PRMT R29, RZ, 0x7610, R29 ;  /* 0x00007610ff1d7816 */ /* 0x000fc6000000001d */
[----:B------:R1:W3:Y:S04]  /*39cd0*/  @!P1 LDG.E.U8 R28, desc[UR18][R30.64] ;  /* 0x000000121e1c9981 */ /* 0x0002e8000c1e1100 */
[----:B------:R-:W-:Y:S04]  /*39ce0*/  STL [R1+0x904], R35 ;  /* 0x0009042301007387 */ /* 0x000fe80000100800 */
[----:B------:R-:W3:Y:S01]  /*39cf0*/  LDL.LU R39, [R1+0x934] ;  /* 0x0009340001277983 */ /* 0x000ee20000300800 */
[----:B-1----:R-:W-:Y:S02]  /*39d00*/  @!P1 IMAD.MOV.U32 R30, RZ, RZ, R33 ;  /* 0x000000ffff1e9224 */ /* 0x002fe400078e0021 */
[----:B------:R-:W-:Y:S01]  /*39d10*/  @!P1 IMAD.MOV.U32 R31, RZ, RZ, R35 ;  /* 0x000000ffff1f9224 */ /* 0x000fe200078e0023 */
[----:B------:R-:W3:Y:S04]  /*39d20*/  LDL.LU R37, [R1+0x938] ;  /* 0x0009380001257983 */ /* 0x000ee80000300800 */
[----:B------:R1:W3:Y:S02]  /*39d30*/  @!P1 LDG.E.U8 R29, desc[UR18][R30.64] ;  /* 0x000000121e1d9981 */ /* 0x0002e4000c1e1100 */
[----:B-1----:R-:W-:-:S02]  /*39d40*/  PRMT R30, RZ, 0x7610, R30 ;  /* 0x00007610ff1e7816 */ /* 0x002fc4000000001e */
[----:B--2---:R-:W-:-:S05]  /*39d50*/  IADD3 R0, P3, PT, R5, R0, RZ ;  /* 0x0000000005007210 */ /* 0x004fca0007f7e0ff */
[----:B----4-:R-:W-:Y:S01]  /*39d60*/  IMAD.X R32, R6, 0x1, R32, P3 ;  /* 0x0000000106207824 */ /* 0x010fe200018e0620 */
[----:B------:R-:W-:Y:S03]  /*39d70*/  STL [R1+0x910], R0 ;  /* 0x0009100001007387 */ /* 0x000fe60000100800 */
[----:B0-----:R-:W-:Y:S01]  /*39d80*/  @!P1 IMAD.MOV.U32 R33, RZ, RZ, R32 ;  /* 0x000000ffff219224 */ /* 0x001fe200078e0020 */
[----:B------:R0:W-:Y:S04]  /*39d90*/  STL [R1+0x90c], R32 ;  /* 0x00090c2001007387 */ /* 0x0001e80000100800 */
[----:B------:R-:W2:Y:S01]  /*39da0*/  LDL.LU R36, [R1+0x93c] ;  /* 0x00093c0001247983 */ /* 0x000ea20000300800 */
[----:B0-----:R-:W-:-:S03]  /*39db0*/  @!P1 IMAD.MOV.U32 R32, RZ, RZ, R0 ;  /* 0x000000ffff209224 */ /* 0x001fc600078e0000 */
[----:B------:R-:W4:Y:S04]  /*39dc0*/  LDL.LU R0, [R1+0x940] ;  /* 0x0009400001007983 */ /* 0x000f280000300800 */
[----:B------:R0:W2:Y:S01]  /*39dd0*/  @!P1 LDG.E.U8 R30, desc[UR18][R32.64] ;  /* 0x00000012201e9981 */ /* 0x0000a2000c1e1100 */
[----:B------:R-:W-:-:S05]  /*39de0*/  IADD3 R4, P3, PT, R5, R4, RZ ;  /* 0x0000000405047210 */ /* 0x000fca0007f7e0ff */
[----:B------:R-:W-:Y:S01]  /*39df0*/  IMAD.X R34, R6, 0x1, R34, P3 ;  /* 0x0000000106227824 */ /* 0x000fe200018e0622 */
[----:B------:R1:W-:Y:S01]  /*39e00*/  STL [R1+0x918], R4 ;  /* 0x0009180401007387 */ /* 0x0003e20000100800 */
[----:B0-----:R-:W-:-:S03]  /*39e10*/  @!P1 IMAD.MOV.U32 R32, RZ, RZ, R4 ;  /* 0x000000ffff209224 */ /* 0x001fc600078e0004 */
[----:B------:R0:W-:Y:S04]  /*39e20*/  STL [R1+0x914], R34 ;  /* 0x0009142201007387 */ /* 0x0001e80000100800 */
[----:B------:R-:W2:Y:S04]  /*39e30*/  LDL.LU R38, [R1+0x944] ;  /* 0x0009440001267983 */ /* 0x000ea80000300800 */
[----:B-1----:R-:W2:Y:S01]  /*39e40*/  LDL.LU R4, [R1+0x948] ;  /* 0x0009480001047983 */ /* 0x002ea20000300800 */
[----:B------:R-:W-:Y:S01]  /*39e50*/  @!P1 IMAD.MOV.U32 R33, RZ, RZ, R34 ;  /* 0x000000ffff219224 */ /* 0x000fe200078e0022 */
[----:B------:R-:W-:-:S05]  /*39e60*/  IADD3 R2, P3, PT, R5, R2, RZ ;  /* 0x0000000205027210 */ /* 0x000fca0007f7e0ff */
[----:B------:R-:W-:Y:S01]  /*39e70*/  IMAD.X R3, R6, 0x1, R3, P3 ;  /* 0x0000000106037824 */ /* 0x000fe200018e0603 */
[----:B------:R-:W-:Y:S01]  /*39e80*/  STL [R1+0x920], R2 ;  /* 0x0009200201007387 */ /* 0x000fe20000100800 */
[----:B0-----:R-:W-:Y:S02]  /*39e90*/  @!P1 IMAD.MOV.U32 R34, RZ, RZ, R2 ;  /* 0x000000ffff229224 */ /* 0x001fe400078e0002 */
[----:B------:R-:W-:Y:S01]  /*39ea0*/  @!P1 IMAD.MOV.U32 R35, RZ, RZ, R3 ;  /* 0x000000ffff239224 */ /* 0x000fe200078e0003 */
[----:B------:R0:W-:Y:S04]  /*39eb0*/  STL [R1+0x91c], R3 ;  /* 0x00091c0301007387 */ /* 0x0001e80000100800 */
[----:B0-----:R-:W2:Y:S04]  /*39ec0*/  LDL.LU R3, [R1+0x94c] ;  /* 0x00094c0001037983 */ /* 0x001ea80000300800 */
[----:B------:R-:W2:Y:S01]  /*39ed0*/  LDL.LU R2, [R1+0x950] ;  /* 0x0009500001027983 */ /* 0x000ea20000300800 */
[----:B------:R-:W-:-:S06]  /*39ee0*/  PRMT R31, RZ, 0x7610, R31 ;  /* 0x00007610ff1f7816 */ /* 0x000fcc000000001f */
[----:B------:R0:W2:Y:S01]  /*39ef0*/  @!P1 LDG.E.U8 R31, desc[UR18][R32.64] ;  /* 0x00000012201f9981 */ /* 0x0000a2000c1e1100 */
[----:B---3--:R-:W-:Y:S02]  /*39f00*/  IADD3 R37, P3, PT, R5, R37, RZ ;  /* 0x0000002505257210 */ /* 0x008fe40007f7e0ff */
[----:B0-----:R-:W-:-:S03]  /*39f10*/  PRMT R32, RZ, 0x7610, R32 ;  /* 0x00007610ff207816 */ /* 0x001fc60000000020 */
[----:B------:R-:W-:Y:S01]  /*39f20*/  IMAD.X R39, R6, 0x1, R39, P3 ;  /* 0x0000000106277824 */ /* 0x000fe200018e0627 */
[----:B------:R-:W-:Y:S02]  /*39f30*/  PRMT R33, RZ, 0x7610, R33 ;  /* 0x00007610ff217816 */ /* 0x000fe40000000021 */
[----:B------:R0:W3:Y:S04]  /*39f40*/  @!P1 LDG.E.U8 R32, desc[UR18][R34.64] ;  /* 0x0000001222209981 */ /* 0x0000e8000c1e1100 */
[----:B------:R1:W-:Y:S01]  /*39f50*/  STL [R1+0x938], R37 ;  /* 0x0009382501007387 */ /* 0x0003e20000100800 */
[----:B0-----:R-:W-:Y:S02]  /*39f60*/  @!P1 IMAD.MOV.U32 R34, RZ, RZ, R37 ;  /* 0x000000ffff229224 */ /* 0x001fe400078e0025 */
[----:B------:R-:W-:Y:S01]  /*39f70*/  @!P1 IMAD.MOV.U32 R35, RZ, RZ, R39 ;  /* 0x000000ffff239224 */ /* 0x000fe200078e0027 */
[----:B------:R-:W-:Y:S04]  /*39f80*/  STL [R1+0x934], R39 ;  /* 0x0009342701007387 */ /* 0x000fe80000100800 */
[----:B------:R-:W3:Y:S04]  /*39f90*/  LDL.LU R41, [R1+0x954] ;  /* 0x0009540001297983 */ /* 0x000ee80000300800 */
[----:B------:R0:W3:Y:S02]  /*39fa0*/  @!P1 LDG.E.U8 R33, desc[UR18][R34.64] ;  /* 0x0000001222219981 */ /* 0x0000e4000c1e1100 */
[----:B0-----:R-:W-:-:S02]  /*39fb0*/  PRMT R34, RZ, 0x7610, R34 ;  /* 0x00007610ff227816 */ /* 0x001fc40000000022 */
[----:B----4-:R-:W-:-:S05]  /*39fc0*/  IADD3 R0, P3, PT, R5, R0, RZ ;  /* 0x0000000005007210 */ /* 0x010fca0007f7e0ff */
[----:B--2---:R-:W-:Y:S01]  /*39fd0*/  IMAD.X R36, R6, 0x1, R36, P3 ;  /* 0x0000000106247824 */ /* 0x004fe200018e0624 */
[----:B------:R-:W-:Y:S03]  /*39fe0*/  STL [R1+0x940], R0 ;  /* 0x0009400001007387 */ /* 0x000fe60000100800 */
[----:B-1----:R-:W-:Y:S01]  /*39ff0*/  @!P1 IMAD.MOV.U32 R37, RZ, RZ, R36 ;  /* 0x000000ffff259224 */ /* 0x002fe200078e0024 */
[----:B------:R0:W-:Y:S02]  /*3a000*/  STL [R1+0x93c], R36 ;  /* 0x00093c2401007387 */ /* 0x0001e40000100800 */
[----:B0-----:R-:W-:Y:S02]  /*3a010*/  @!P1 IMAD.MOV.U32 R36, RZ, RZ, R0 ;  /* 0x000000ffff249224 */ /* 0x001fe400078e0000 */
[----:B------:R-:W2:Y:S04]  /*3a020*/  LDL.LU R0, [R1+0x958] ;  /* 0x0009580001007983 */ /* 0x000ea80000300800 */
[----:B------:R-:W4:Y:S04]  /*3a030*/  LDL.LU R40, [R1+0x95c] ;  /* 0x00095c0001287983 */ /* 0x000f280000300800 */
[----:B------:R0:W4:Y:S01]  /*3a040*/  @!P1 LDG.E.U8 R34, desc[UR18][R36.64] ;  /* 0x0000001224229981 */ /* 0x000122000c1e1100 */
[----:B------:R-:W-:-:S05]  /*3a050*/  IADD3 R4, P3, PT, R5, R4, RZ ;  /* 0x0000000405047210 */ /* 0x000fca0007f7e0ff */
[----:B------:R-:W-:Y:S01]  /*3a060*/  IMAD.X R38, R6, 0x1, R38, P3 ;  /* 0x0000000106267824 */ /* 0x000fe200018e0626 */
[----:B------:R1:W-:Y:S01]  /*3a070*/  STL [R1+0x948], R4 ;  /* 0x0009480401007387 */ /* 0x0003e20000100800 */
[----:B0-----:R-:W-:-:S03]  /*3a080*/  @!P1 IMAD.MOV.U32 R36, RZ, RZ, R4 ;  /* 0x000000ffff249224 */ /* 0x001fc600078e0004 */
[----:B------:R0:W-:Y:S04]  /*3a090*/  STL [R1+0x944], R38 ;  /* 0x0009442601007387 */ /* 0x0001e80000100800 */
[----:B-1----:R-:W4:Y:S01]  /*3a0a0*/  LDL.LU R4, [R1+0x960] ;  /* 0x0009600001047983 */ /* 0x002f220000300800 */
[----:B------:R-:W-:Y:S01]  /*3a0b0*/  @!P1 IMAD.MOV.U32 R37, RZ, RZ, R38 ;  /* 0x000000ffff259224 */ /* 0x000fe200078e0026 */
[----:B------:R-:W-:-:S05]  /*3a0c0*/  IADD3 R2, P3, PT, R5, R2, RZ ;  /* 0x0000000205027210 */ /* 0x000fca0007f7e0ff */
[----:B------:R-:W-:Y:S01]  /*3a0d0*/  IMAD.X R3, R6, 0x1, R3, P3 ;  /* 0x0000000106037824 */ /* 0x000fe200018e0603 */
[----:B------:R-:W-:Y:S01]  /*3a0e0*/  STL [R1+0x950], R2 ;  /* 0x0009500201007387 */ /* 0x000fe20000100800 */
[----:B0-----:R-:W-:Y:S02]  /*3a0f0*/  @!P1 IMAD.MOV.U32 R38, RZ, RZ, R2 ;  /* 0x000000ffff269224 */ /* 0x001fe400078e0002 */
[----:B------:R-:W-:Y:S01]  /*3a100*/  @!P1 IMAD.MOV.U32 R39, RZ, RZ, R3 ;  /* 0x000000ffff279224 */ /* 0x000fe200078e0003 */
[----:B------:R0:W-:Y:S04]  /*3a110*/  STL [R1+0x94c], R3 ;  /* 0x00094c0301007387 */ /* 0x0001e80000100800 */
[----:B0-----:R-:W4:Y:S04]  /*3a120*/  LDL.LU R3, [R1+0x974] ;  /* 0x0009740001037983 */ /* 0x001f280000300800 */
[----:B------:R-:W4:Y:S01]  /*3a130*/  LDL.LU R2, [R1+0x978] ;  /* 0x0009780001027983 */ /* 0x000f220000300800 */
[----:B------:R-:W-:-:S06]  /*3a140*/  PRMT R35, RZ, 0x7610, R35 ;  /* 0x00007610ff237816 */ /* 0x000fcc0000000023 */
[----:B------:R0:W4:Y:S02]  /*3a150*/  @!P1 LDG.E.U8 R35, desc[UR18][R36.64] ;  /* 0x0000001224239981 */ /* 0x000124000c1e1100 */
[----:B0-----:R-:W-:Y:S02]  /*3a160*/  PRMT R36, RZ, 0x7610, R36 ;  /* 0x00007610ff247816 */ /* 0x001fe40000000024 */
[----:B------:R-:W-:-:S04]  /*3a170*/  PRMT R37, RZ, 0x7610, R37 ;  /* 0x00007610ff257816 */ /* 0x000fc80000000025 */
[----:B------:R0:W4:Y:S01]  /*3a180*/  @!P1 LDG.E.U8 R36, desc[UR18][R38.64] ;  /* 0x0000001226249981 */ /* 0x000122000c1e1100 */
[----:B--2---:R-:W-:-:S05]  /*3a190*/  IADD3 R0, P3, PT, R5, R0, RZ ;  /* 0x0000000005007210 */ /* 0x004fca0007f7e0ff */
[----:B---3--:R-:W-:Y:S01]  /*3a1a0*/  IMAD.X R41, R6, 0x1, R41, P3 ;  /* 0x0000000106297824 */ /* 0x008fe200018e0629 */
[----:B------:R1:W-:Y:S01]  /*3a1b0*/  STL [R1+0x958], R0 ;  /* 0x0009580001007387 */ /* 0x0003e20000100800 */
[----:B0-----:R-:W-:-:S03]  /*3a1c0*/  @!P1 IMAD.MOV.U32 R38, RZ, RZ, R0 ;  /* 0x000000ffff269224 */ /* 0x001fc600078e0000 */
[----:B------:R0:W-:Y:S04]  /*3a1d0*/  STL [R1+0x954], R41 ;  /* 0x0009542901007387 */ /* 0x0001e80000100800 */
[----:B------:R-:W2:Y:S01]  /*3a1e0*/  LDL.LU R42, [R1+0x97c] ;  /* 0x00097c00012a7983 */ /* 0x000ea20000300800 */
[----:B------:R-:W-:-:S03]  /*3a1f0*/  @!P1 IMAD.MOV.U32 R39, RZ, RZ, R41 ;  /* 0x000000ffff279224 */ /* 0x000fc600078e0029 */
[----:B-1----:R-:W3:Y:S04]  /*3a200*/  LDL.LU R0, [R1+0x980] ;  /* 0x0009800001007983 */ /* 0x002ee80000300800 */
[----:B------:R1:W2:Y:S01]  /*3a210*/  @!P1 LDG.E.U8 R37, desc[UR18][R38.64] ;  /* 0x0000001226259981 */ /* 0x0002a2000c1e1100 */
[----:B----4-:R-:W-:-:S05]  /*3a220*/  IADD3 R4, P3, PT, R5, R4, RZ ;  /* 0x0000000405047210 */ /* 0x010fca0007f7e0ff */
[----:B------:R-:W-:Y:S01]  /*3a230*/  IMAD.X R40, R6, 0x1, R40, P3 ;  /* 0x0000000106287824 */ /* 0x000fe200018e0628 */
[----:B------:R-:W-:Y:S03]  /*3a240*/  STL [R1+0x960], R4 ;  /* 0x0009600401007387 */ /* 0x000fe60000100800 */
[----:B0-----:R-:W-:Y:S01]  /*3a250*/  @!P1 IMAD.MOV.U32 R41, RZ, RZ, R40 ;  /* 0x000000ffff299224 */ /* 0x001fe200078e0028 */
[----:B------:R0:W-:Y:S04]  /*3a260*/  STL [R1+0x95c], R40 ;  /* 0x00095c2801007387 */ /* 0x0001e80000100800 */
[----:B------:R-:W4:Y:S01]  /*3a270*/  LDL.LU R44, [R1+0x984] ;  /* 0x00098400012c7983 */ /* 0x000f220000300800 */
[----:B-1----:R-:W-:Y:S01]  /*3a280*/  PRMT R38, RZ, 0x7610, R38 ;  /* 0x00007610ff267816 */ /* 0x002fe20000000026 */
[----:B0-----:R-:W-:-:S02]  /*3a290*/  @!P1 IMAD.MOV.U32 R40, RZ, RZ, R4 ;  /* 0x000000ffff289224 */ /* 0x001fc400078e0004 */
[----:B------:R-:W4:Y:S04]  /*3a2a0*/  LDL.LU R4, [R1+0x988] ;  /* 0x0009880001047983 */ /* 0x000f280000300800 */
[----:B------:R0:W4:Y:S01]  /*3a2b0*/  @!P1 LDG.E.U8 R38, desc[UR18][R40.64] ;  /* 0x0000001228269981 */ /* 0x000122000c1e1100 */
        /* <DEDUP_REMOVED lines=11> */
[----:B---3--:R-:W-:-:S05]  /*3a370*/  IADD3 R0, P3, PT, R5, R0, RZ ;  /* 0x0000000005007210 */ /* 0x008fca0007f7e0ff */
[----:B--2---:R-:W-:Y:S01]  /*3a380*/  IMAD.X R42, R6, 0x1, R42, P3 ;  /* 0x00000001062a7824 */ /* 0x004fe200018e062a */
[----:B------:R-:W-:Y:S03]  /*3a390*/  STL [R1+0x980], R0 ;  /* 0x0009800001007387 */ /* 0x000fe60000100800 */
[----:B------:R-:W-:Y:S01]  /*3a3a0*/  @!P1 IMAD.MOV.U32 R43, RZ, RZ, R42 ;  /* 0x000000ffff2b9224 */ /* 0x000fe200078e002a */
[----:B------:R0:W-:Y:S04]  /*3a3b0*/  STL [R1+0x97c], R42 ;  /* 0x00097c2a01007387 */ /* 0x0001e80000100800 */
[----:B------:R-:W2:Y:S04]  /*3a3c0*/  LDL.LU R80, [R1+0x994] ;  /* 0x0009940001507983 */ /* 0x000ea80000300800 */
[----:B------:R-:W3:Y:S01]  /*3a3d0*/  LDL.LU R47, [R1+0x998] ;  /* 0x00099800012f7983 */ /* 0x000ee20000300800 */
[----:B0-----:R-:W-:-:S05]  /*3a3e0*/  @!P1 IMAD.MOV.U32 R42, RZ, RZ, R0 ;  /* 0x000000ffff2a9224 */ /* 0x001fca00078e0000 */
[----:B------:R0:W2:Y:S01]  /*3a3f0*/  @!P1 LDG.E.U8 R40, desc[UR18][R42.64] ;  /* 0x000000122a289981 */ /* 0x0000a2000c1e1100 */
[----:B----4-:R-:W-:-:S05]  /*3a400*/  IADD3 R4, P3, PT, R5, R4, RZ ;  /* 0x0000000405047210 */ /* 0x010fca0007f7e0ff */
[----:B------:R-:W-:Y:S01]  /*3a410*/  IMAD.X R44, R6, 0x1, R44, P3 ;  /* 0x00000001062c7824 */ /* 0x000fe200018e062c */
[----:B------:R1:W-:Y:S01]  /*3a420*/  STL [R1+0x988], R4 ;  /* 0x0009880401007387 */ /* 0x0003e20000100800 */
[----:B0-----:R-:W-:-:S03]  /*3a430*/  @!P1 IMAD.MOV.U32 R42, RZ, RZ, R4 ;  /* 0x000000ffff2a9224 */ /* 0x001fc600078e0004 */
[----:B------:R0:W-:Y:S04]  /*3a440*/  STL [R1+0x984], R44 ;  /* 0x0009842c01007387 */ /* 0x0001e80000100800 */
[----:B------:R-:W4:Y:S04]  /*3a450*/  LDL.LU R46, [R1+0x99c] ;  /* 0x00099c00012e7983 */ /* 0x000f280000300800 */
[----:B-1----:R-:W4:Y:S01]  /*3a460*/  LDL.LU R4, [R1+0x9a0] ;  /* 0x0009a00001047983 */ /* 0x002f220000300800 */
[----:B------:R-:W-:Y:S02]  /*3a470*/  IMAD.MOV.U32 R0, RZ, RZ, R45 ;  /* 0x000000ffff007224 */ /* 0x000fe400078e002d */
        /* <DEDUP_REMOVED lines=14> */
[----:B---3--:R-:W-:-:S05]  /*3a560*/  IADD3 R47, P3, PT, R5, R47, RZ ;  /* 0x0000002f052f7210 */ /* 0x008fca0007f7e0ff */
[----:B--2---:R-:W-:Y:S01]  /*3a570*/  IMAD.X R80, R6, 0x1, R80, P3 ;  /* 0x0000000106507824 */ /* 0x004fe200018e0650 */
[----:B------:R1:W-:Y:S04]  /*3a580*/  STL [R1+0x998], R47 ;  /* 0x0009982f01007387 */ /* 0x0003e80000100800 */
[----:B------:R2:W-:Y:S04]  /*3a590*/  STL [R1+0x994], R80 ;  /* 0x0009945001007387 */ /* 0x0005e80000100800 */
[----:B------:R-:W3:Y:S01]  /*3a5a0*/  LDL.LU R84, [R1+0x9bc] ;  /* 0x0009bc0001547983 */ /* 0x000ee20000300800 */
[----:B0-----:R-:W-:-:S03]  /*3a5b0*/  @!P1 IMAD.MOV.U32 R44, RZ, RZ, R47 ;  /* 0x000000ffff2c9224 */ /* 0x001fc600078e002f */
[----:B------:R-:W3:Y:S01]  /*3a5c0*/  LDL.LU R82, [R1+0x9c0] ;  /* 0x0009c00001527983 */ /* 0x000ee20000300800 */
[----:B------:R-:W-:-:S05]  /*3a5d0*/  @!P1 IMAD.MOV.U32 R45, RZ, RZ, R80 ;  /* 0x000000ffff2d9224 */ /* 0x000fca00078e0050 */
[----:B------:R0:W3:Y:S01]  /*3a5e0*/  @!P1 LDG.E.U8 R43, desc[UR18][R44.64] ;  /* 0x000000122c2b9981 */ /* 0x0000e2000c1e1100 */
[----:B----4-:R-:W-:-:S05]  /*3a5f0*/  IADD3 R4, P3, PT, R5, R4, RZ ;  /* 0x0000000405047210 */ /* 0x010fca0007f7e0ff */
[----:B------:R-:W-:Y:S01]  /*3a600*/  IMAD.X R46, R6, 0x1, R46, P3 ;  /* 0x00000001062e7824 */ /* 0x000fe200018e062e */
[----:B------:R-:W-:Y:S03]  /*3a610*/  STL [R1+0x9a0], R4 ;  /* 0x0009a00401007387 */ /* 0x000fe60000100800 */
[----:B-1----:R-:W-:Y:S01]  /*3a620*/  @!P1 IMAD.MOV.U32 R47, RZ, RZ, R46 ;  /* 0x000000ffff2f9224 */ /* 0x002fe200078e002e */
[----:B------:R1:W-:Y:S04]  /*3a630*/  STL [R1+0x99c], R46 ;  /* 0x00099c2e01007387 */ /* 0x0003e80000100800 */
[----:B--2---:R-:W2:Y:S01]  /*3a640*/  LDL.LU R80, [R1+0x9c4] ;  /* 0x0009c40001507983 */ /* 0x004ea20000300800 */
[----:B0-----:R-:W-:Y:S01]  /*3a650*/  PRMT R44, RZ, 0x7610, R44 ;  /* 0x00007610ff2c7816 */ /* 0x001fe2000000002c */
[----:B-1----:R-:W-:-:S02]  /*3a660*/  @!P1 IMAD.MOV.U32 R46, RZ, RZ, R4 ;  /* 0x000000ffff2e9224 */ /* 0x002fc400078e0004 */
[----:B------:R-:W4:Y:S04]  /*3a670*/  LDL.LU R4, [R1+0x9c8] ;  /* 0x0009c80001047983 */ /* 0x000f280000300800 */
[----:B------:R0:W2:Y:S01]  /*3a680*/  @!P1 LDG.E.U8 R44, desc[UR18][R46.64] ;  /* 0x000000122e2c9981 */ /* 0x0000a2000c1e1100 */
        /* <DEDUP_REMOVED lines=8> */
[----:B------:R-:W-:-:S02]  /*3a710*/  PRMT R45, RZ, 0x7610, R45 ;  /* 0x00007610ff2d7816 */ /* 0x000fc4000000002d */
[----:B------:R-:W-:-:S04]  /*3a720*/  PRMT R49, RZ, 0x7610, R49 ;  /* 0x00007610ff317816 */ /* 0x000fc80000000031 */
[----:B------:R0:W2:Y:S01]  /*3a730*/  @!P1 LDG.E.U8 R45, desc[UR18][R46.64] ;  /* 0x000000122e2d9981 */ /* 0x0000a2000c1e1100 */
[----:B------:R-:W-:Y:S02]  /*3a740*/  PRMT R51, RZ, 0x7610, R51 ;  /* 0x00007610ff337816 */ /* 0x000fe40000000033 */
[----:B---3--:R-:W-:-:S05]  /*3a750*/  IADD3 R82, P3, PT, R5, R82, RZ ;  /* 0x0000005205527210 */ /* 0x008fca0007f7e0ff */
[----:B------:R-:W-:Y:S01]  /*3a760*/  IMAD.X R84, R6, 0x1, R84, P3 ;  /* 0x0000000106547824 */ /* 0x000fe200018e0654 */
[----:B------:R-:W-:Y:S01]  /*3a770*/  STL [R1+0x9c0], R82 ;  /* 0x0009c05201007387 */ /* 0x000fe20000100800 */
[----:B0-----:R-:W-:Y:S02]  /*3a780*/  @!P1 IMAD.MOV.U32 R46, RZ, RZ, R82 ;  /* 0x000000ffff2e9224 */ /* 0x001fe400078e0052 */
[----:B------:R-:W-:Y:S01]  /*3a790*/  @!P1 IMAD.MOV.U32 R47, RZ, RZ, R84 ;  /* 0x000000ffff2f9224 */ /* 0x000fe200078e0054 */
[----:B------:R0:W-:Y:S04]  /*3a7a0*/  STL [R1+0x9bc], R84 ;  /* 0x0009bc5401007387 */ /* 0x0001e80000100800 */
[----:B------:R1:W3:Y:S04]  /*3a7b0*/  @!P1 LDG.E.U8 R49, desc[UR18][R46.64] ;  /* 0x000000122e319981 */ /* 0x0002e8000c1e1100 */
[----:B0-----:R-:W3:Y:S04]  /*3a7c0*/  LDL.LU R84, [R1+0x9d4] ;  /* 0x0009d40001547983 */ /* 0x001ee80000300800 */
[----:B------:R-:W3:Y:S01]  /*3a7d0*/  LDL.LU R82, [R1+0x9d8] ;  /* 0x0009d80001527983 */ /* 0x000ee20000300800 */
[----:B----4-:R-:W-:-:S05]  /*3a7e0*/  IADD3 R4, P3, PT, R5, R4, RZ ;  /* 0x0000000405047210 */ /* 0x010fca0007f7e0ff */
[----:B--2---:R-:W-:Y:S01]  /*3a7f0*/  IMAD.X R80, R6, 0x1, R80, P3 ;  /* 0x0000000106507824 */ /* 0x004fe200018e0650 */
[----:B------:R-:W-:Y:S01]  /*3a800*/  STL [R1+0x9c8], R4 ;  /* 0x0009c80401007387 */ /* 0x000fe20000100800 */
[----:B-1----:R-:W-:Y:S02]  /*3a810*/  @!P1 IMAD.MOV.U32 R46, RZ, RZ, R4 ;  /* 0x000000ffff2e9224 */ /* 0x002fe400078e0004 */
[----:B------:R-:W-:Y:S01]  /*3a820*/  @!P1 IMAD.MOV.U32 R47, RZ, RZ, R80 ;  /* 0x000000ffff2f9224 */ /* 0x000fe200078e0050 */
[----:B------:R0:W-:Y:S04]  /*3a830*/  STL [R1+0x9c4], R80 ;  /* 0x0009c45001007387 */ /* 0x0001e80000100800 */
[----:B------:R1:W2:Y:S04]  /*3a840*/  @!P1 LDG.E.U8 R51, desc[UR18][R46.64] ;  /* 0x000000122e339981 */ /* 0x0002a8000c1e1100 */
[----:B0-----:R-:W4:Y:S04]  /*3a850*/  LDL.LU R80, [R1+0x9dc] ;  /* 0x0009dc0001507983 */ /* 0x001f280000300800 */
[----:B------:R-:W2:Y:S01]  /*3a860*/  LDL.LU R4, [R1+0x9e0] ;  /* 0x0009e00001047983 */ /* 0x000ea20000300800 */
        /* <DEDUP_REMOVED lines=8> */
[----:B------:R-:W-:-:S02]  /*3a8f0*/  PRMT R53, RZ, 0x7610, R53 ;  /* 0x00007610ff357816 */ /* 0x000fc40000000035 */
[----:B------:R-:W-:-:S04]  /*3a900*/  PRMT R55, RZ, 0x7610, R55 ;  /* 0x00007610ff377816 */ /* 0x000fc80000000037 */
[----:B------:R0:W4:Y:S01]  /*3a910*/  @!P1 LDG.E.U8 R53, desc[UR18][R46.64] ;  /* 0x000000122e359981 */ /* 0x000122000c1e1100 */
        /* <DEDUP_REMOVED lines=10> */
[----:B--2---:R-:W-:-:S05]  /*3a9c0*/  IADD3 R4, P3, PT, R5, R4, RZ ;  /* 0x0000000405047210 */ /* 0x004fca0007f7e0ff */
[----:B----4-:R-:W-:Y:S01]  /*3a9d0*/  IMAD.X R80, R6, 0x1, R80, P3 ;  /* 0x0000000106507824 */ /* 0x010fe200018e0650 */
        /* <DEDUP_REMOVED lines=81> */
[----:B------:R-:W-:Y:S04]  /*3aef0*/  STL [R1+0xa40], R82 ;  /* 0x000a405201007387 */ /* 0x000fe80000100800 */
[----:B------:R1:W-:Y:S04]  /*3af00*/  STL [R1+0xa3c], R84 ;  /* 0x000a3c5401007387 */ /* 0x0003e80000100800 */
[----:B------:R-:W3:Y:S04]  /*3af10*/  LDL.LU R88, [R1+0xa44] ;  /* 0x000a440001587983 */ /* 0x000ee80000300800 */
[----:B------:R-:W3:Y:S01]  /*3af20*/  LDL.LU R86, [R1+0xa48] ;  /* 0x000a480001567983 */ /* 0x000ee20000300800 */
[----:B0-----:R-:W-:-:S02]  /*3af30*/  @!P1 IMAD.MOV.U32 R46, RZ, RZ, R82 ;  /* 0x000000ffff2e9224 */ /* 0x001fc400078e0052 */
[----:B------:R-:W-:-:S05]  /*3af40*/  @!P1 IMAD.MOV.U32 R47, RZ, RZ, R84 ;  /* 0x000000ffff2f9224 */ /* 0x000fca00078e0054 */
[----:B------:R0:W3:Y:S01]  /*3af50*/  @!P1 LDG.E.U8 R73, desc[UR18][R46.64] ;  /* 0x000000122e499981 */ /* 0x0000e2000c1e1100 */
[----:B--2---:R-:W-:-:S05]  /*3af60*/  IADD3 R4, P3, PT, R5, R4, RZ ;  /* 0x0000000405047210 */ /* 0x004fca0007f7e0ff */
[----:B----4-:R-:W-:Y:S01]  /*3af70*/  IMAD.X R80, R6, 0x1, R80, P3 ;  /* 0x0000000106507824 */ /* 0x010fe200018e0650 */
[----:B------:R-:W-:Y:S04]  /*3af80*/  STL [R1+0xa78], R4 ;  /* 0x000a780401007387 */ /* 0x000fe80000100800 */
[----:B------:R2:W-:Y:S04]  /*3af90*/  STL [R1+0xa74], R80 ;  /* 0x000a745001007387 */ /* 0x0005e80000100800 */
[----:B-1----:R-:W4:Y:S04]  /*3afa0*/  LDL.LU R84, [R1+0xa7c] ;  /* 0x000a7c0001547983 */ /* 0x002f280000300800 */
[----:B------:R-:W4:Y:S01]  /*3afb0*/  LDL.LU R82, [R1+0xa80] ;  /* 0x000a800001527983 */ /* 0x000f220000300800 */
[----:B0-----:R-:W-:-:S02]  /*3afc0*/  @!P1 IMAD.MOV.U32 R46, RZ, RZ, R4 ;  /* 0x000000ffff2e9224 */ /* 0x001fc400078e0004 */
[----:B------:R-:W-:Y:S02]  /*3afd0*/  @!P1 IMAD.MOV.U32 R47, RZ, RZ, R80 ;  /* 0x000000ffff2f9224 */ /* 0x000fe400078e0050 */
[----:B--2---:R-:W2:Y:S04]  /*3afe0*/  LDL.LU R80, [R1+0xa14] ;  /* 0x000a140001507983 */ /* 0x004ea80000300800 */
[----:B------:R-:W2:Y:S04]  /*3aff0*/  LDL.LU R4, [R1+0xa18] ;  /* 0x000a180001047983 */ /* 0x000ea80000300800 */
        /* <DEDUP_REMOVED lines=13> */
[----:B------:R-:W-:Y:S02]  /*3b0d0*/  PRMT R83, RZ, 0x7610, R83 ;  /* 0x00007610ff537816 */ /* 0x000fe40000000053 */
[----:B------:R-:W-:Y:S02]  /*3b0e0*/  PRMT R85, RZ, 0x7610, R85 ;  /* 0x00007610ff557816 */ /* 0x000fe40000000055 */
[----:B---3--:R-:W-:-:S05]  /*3b0f0*/  IADD3 R86, P3, PT, R5, R86, RZ ;  /* 0x0000005605567210 */ /* 0x008fca0007f7e0ff */
[----:B------:R-:W-:Y:S02]  /*3b100*/  IMAD.X R88, R6, 0x1, R88, P3 ;  /* 0x0000000106587824 */ /* 0x000fe400018e0658 */
[----:B0-----:R-:W-:Y:S02]  /*3b110*/  @!P1 IMAD.MOV.U32 R46, RZ, RZ, R86 ;  /* 0x000000ffff2e9224 */ /* 0x001fe400078e0056 */
[----:B------:R-:W-:-:S05]  /*3b120*/  @!P1 IMAD.MOV.U32 R47, RZ, RZ, R88 ;  /* 0x000000ffff2f9224 */ /* 0x000fca00078e0058 */
[----:B------:R0:W3:Y:S04]  /*3b130*/  @!P1 LDG.E.U8 R79, desc[UR18][R46.64] ;  /* 0x000000122e4f9981 */ /* 0x0000e8000c1e1100 */
[----:B------:R-:W-:Y:S04]  /*3b140*/  STL [R1+0xa48], R86 ;  /* 0x000a485601007387 */ /* 0x000fe80000100800 */
[----:B------:R-:W-:Y:S01]  /*3b150*/  STL [R1+0xa44], R88 ;  /* 0x000a445801007387 */ /* 0x000fe20000100800 */
[----:B----4-:R-:W-:-:S05]  /*3b160*/  IADD3 R82, P3, PT, R5, R82, RZ ;  /* 0x0000005205527210 */ /* 0x010fca0007f7e0ff */
[C---:B------:R-:W-:Y:S01]  /*3b170*/  IMAD.X R84, R6.reuse, 0x1, R84, P3 ;  /* 0x0000000106547824 */ /* 0x040fe200018e0654 */
[----:B--2---:R-:W-:Y:S01]  /*3b180*/  IADD3 R4, P3, PT, R5, R4, RZ ;  /* 0x0000000405047210 */ /* 0x004fe20007f7e0ff */
[----:B0-----:R-:W-:Y:S02]  /*3b190*/  @!P1 IMAD.MOV.U32 R46, RZ, RZ, R82 ;  /* 0x000000ffff2e9224 */ /* 0x001fe400078e0052 */
[----:B------:R-:W-:Y:S02]  /*3b1a0*/  @!P1 IMAD.MOV.U32 R47, RZ, RZ, R84 ;  /* 0x000000ffff2f9224 */ /* 0x000fe400078e0054 */
[----:B------:R-:W-:Y:S01]  /*3b1b0*/  IMAD.X R80, R6, 0x1, R80, P3 ;  /* 0x0000000106507824 */ /* 0x000fe200018e0650 */
[----:B------:R-:W-:Y:S04]  /*3b1c0*/  STL [R1+0xa80], R82 ;  /* 0x000a805201007387 */ /* 0x000fe80000100800 */
[----:B------:R0:W2:Y:S04]  /*3b1d0*/  @!P1 LDG.E.U8 R81, desc[UR18][R46.64] ;  /* 0x000000122e519981 */ /* 0x0000a8000c1e1100 */
[----:B------:R-:W-:Y:S01]  /*3b1e0*/  STL [R1+0xa7c], R84 ;  /* 0x000a7c5401007387 */ /* 0x000fe20000100800 */
[----:B0-----:R-:W-:-:S02]  /*3b1f0*/  @!P1 IMAD.MOV.U32 R46, RZ, RZ, R4 ;  /* 0x000000ffff2e9224 */ /* 0x001fc400078e0004 */
[----:B------:R-:W-:Y:S01]  /*3b200*/  @!P1 IMAD.MOV.U32 R47, RZ, RZ, R80 ;  /* 0x000000ffff2f9224 */ /* 0x000fe200078e0050 */
[----:B------:R-:W-:Y:S04]  /*3b210*/  STL [R1+0xa18], R4 ;  /* 0x000a180401007387 */ /* 0x000fe80000100800 */
[----:B------:R0:W-:Y:S04]  /*3b220*/  STL [R1+0xa14], R80 ;  /* 0x000a145001007387 */ /* 0x0001e80000100800 */
[----:B------:R1:W4:Y:S01]  /*3b230*/  @!P1 LDG.E.U8 R83, desc[UR18][R46.64] ;  /* 0x000000122e539981 */ /* 0x000322000c1e1100 */
[----:B0-----:R-:W-:Y:S01]  /*3b240*/  IMAD.MOV.U32 R80, RZ, RZ, R0 ;  /* 0x000000ffff507224 */ /* 0x001fe200078e0000 */
[----:B------:R-:W-:-:S05]  /*3b250*/  IADD3 R2, P3, PT, R5, R2, RZ ;  /* 0x0000000205027210 */ /* 0x000fca0007f7e0ff */
[----:B------:R-:W-:Y:S01]  /*3b260*/  IMAD.X R3, R6, 0x1, R3, P3 ;  /* 0x0000000106037824 */ /* 0x000fe200018e0603 */
[----:B------:R0:W-:Y:S01]  /*3b270*/  STL [R1+0xa50], R2 ;  /* 0x000a500201007387 */ /* 0x0001e20000100800 */
[----:B-1----:R-:W-:-:S03]  /*3b280*/  @!P1 IMAD.MOV.U32 R46, RZ, RZ, R2 ;  /* 0x000000ffff2e9224 */ /* 0x002fc600078e0002 */
[----:B------:R1:W-:Y:S01]  /*3b290*/  STL [R1+0xa4c], R3 ;  /* 0x000a4c0301007387 */ /* 0x0003e20000100800 */
[----:B------:R-:W-:-:S03]  /*3b2a0*/  @!P1 IMAD.MOV.U32 R47, RZ, RZ, R3 ;  /* 0x000000ffff2f9224 */ /* 0x000fc600078e0003 */
        /* <DEDUP_REMOVED lines=9> */
[----:B-1----:R-:W2:Y:S04]  /*3b340*/  LDL.LU R3, [R1+0x10] ;  /* 0x0000100001037983 */ /* 0x002ea80000300800 */
[----:B------:R0:W2:Y:S04]  /*3b350*/  @!P1 LDG.E.U8 R85, desc[UR18][R46.64] ;  /* 0x000000122e559981 */ /* 0x0000a8000c1e1100 */
[----:B------:R-:W2:Y:S04]  /*3b360*/  LDL.LU R46, [R1+0x31c] ;  /* 0x00031c00012e7983 */ /* 0x000ea80000300800 */
[----:B------:R-:W0:Y:S01]  /*3b370*/  LDL.LU R47, [R1+0x320] ;  /* 0x00032000012f7983 */ /* 0x000e220000300800 */
[----:B------:R-:W-:-:S02]  /*3b380*/  PRMT R87, RZ, 0x7610, R87 ;  /* 0x00007610ff577816 */ /* 0x000fc40000000057 */
[----:B0-----:R-:W-:-:S05]  /*3b390*/  IADD3 R47, P3, PT, R5, R47, RZ ;  /* 0x0000002f052f7210 */ /* 0x001fca0007f7e0ff */
[----:B--2---:R-:W-:Y:S01]  /*3b3a0*/  IMAD.X R46, R6, 0x1, R46, P3 ;  /* 0x00000001062e7824 */ /* 0x004fe200018e062e */
[----:B------:R0:W-:Y:S04]  /*3b3b0*/  STL [R1+0x320], R47 ;  /* 0x0003202f01007387 */ /* 0x0001e80000100800 */
[----:B------:R1:W-:Y:S01]  /*3b3c0*/  STL [R1+0x31c], R46 ;  /* 0x00031c2e01007387 */ /* 0x0003e20000100800 */
[----:B0-----:R-:W-:-:S04]  /*3b3d0*/  @!P1 LOP3.LUT R47, R47, R46, RZ, 0x3c, !PT ;  /* 0x0000002e2f2f9212 */ /* 0x001fc800078e3cff */
[----:B-1----:R-:W-:-:S04]  /*3b3e0*/  @!P1 LOP3.LUT R46, R47, R46, RZ, 0x3c, !PT ;  /* 0x0000002e2f2e9212 */ /* 0x002fc800078e3cff */
[----:B------:R-:W-:-:S05]  /*3b3f0*/  @!P1 LOP3.LUT R47, R47, R46, RZ, 0x3c, !PT ;  /* 0x0000002e2f2f9212 */ /* 0x000fca00078e3cff */
[----:B------:R0:W2:Y:S04]  /*3b400*/  @!P1 LDG.E.U8 R87, desc[UR18][R46.64] ;  /* 0x000000122e579981 */ /* 0x0000a8000c1e1100 */
[----:B------:R-:W2:Y:S04]  /*3b410*/  LDL.LU R46, [R1+0x304] ;  /* 0x00030400012e7983 */ /* 0x000ea80000300800 */
[----:B------:R-:W0:Y:S01]  /*3b420*/  LDL.LU R47, [R1+0x308] ;  /* 0x00030800012f7983 */ /* 0x000e220000300800 */
[----:B------:R-:W-:Y:S02]  /*3b430*/  PRMT R89, RZ, 0x7610, R89 ;  /* 0x00007610ff597816 */ /* 0x000fe40000000059 */
[----:B------:R-:W-:-:S02]  /*3b440*/  PRMT R91, RZ, 0x7610, R91 ;  /* 0x00007610ff5b7816 */ /* 0x000fc4000000005b */
[----:B0-----:R-:W-:-:S05]  /*3b450*/  IADD3 R47, P3, PT, R5, R47, RZ ;  /* 0x0000002f052f7210 */ /* 0x001fca0007f7e0ff */
[----:B--2---:R-:W-:Y:S01]  /*3b460*/  IMAD.X R46, R6, 0x1, R46, P3 ;  /* 0x00000001062e7824 */ /* 0x004fe200018e062e */
[----:B------:R0:W-:Y:S01]  /*3b470*/  STL [R1+0x308], R47 ;  /* 0x0003082f01007387 */ /* 0x0001e20000100800 */
[----:B------:R-:W-:-:S03]  /*3b480*/  IADD3 R0, P3, PT, R5, R0, RZ ;  /* 0x0000000005007210 */ /* 0x000fc60007f7e0ff */
[----:B------:R1:W-:Y:S01]  /*3b490*/  STL [R1+0x304], R46 ;  /* 0x0003042e01007387 */ /* 0x0003e20000100800 */
[----:B0-----:R-:W-:-:S04]  /*3b4a0*/  @!P1 LOP3.LUT R47, R47, R46, RZ, 0x3c, !PT ;  /* 0x0000002e2f2f9212 */ /* 0x001fc800078e3cff */
[----:B-1----:R-:W-:Y:S01]  /*3b4b0*/  @!P1 LOP3.LUT R46, R47, R46, RZ, 0x3c, !PT ;  /* 0x0000002e2f2e9212 */ /* 0x002fe200078e3cff */
[----:B------:R-:W-:-:S03]  /*3b4c0*/  IMAD.X R2, R6, 0x1, R2, P3 ;  /* 0x0000000106027824 */ /* 0x000fc600018e0602 */
[----:B------:R-:W-:-:S05]  /*3b4d0*/  @!P1 LOP3.LUT R47, R47, R46, RZ, 0x3c, !PT ;  /* 0x0000002e2f2f9212 */ /* 0x000fca00078e3cff */
[----:B------:R0:W2:Y:S04]  /*3b4e0*/  @!P1 LDG.E.U8 R89, desc[UR18][R46.64] ;  /* 0x000000122e599981 */ /* 0x0000a8000c1e1100 */
[----:B------:R1:W-:Y:S01]  /*3b4f0*/  STL [R1+0x318], R0 ;  /* 0x0003180001007387 */ /* 0x0003e20000100800 */
[----:B0-----:R-:W-:Y:S02]  /*3b500*/  @!P1 IMAD.MOV.U32 R46, RZ, RZ, R0 ;  /* 0x000000ffff2e9224 */ /* 0x001fe400078e0000 */
[----:B------:R-:W-:Y:S01]  /*3b510*/  @!P1 IMAD.MOV.U32 R47, RZ, RZ, R2 ;  /* 0x000000ffff2f9224 */ /* 0x000fe200078e0002 */
[----:B------:R0:W-:Y:S04]  /*3b520*/  STL [R1+0x314], R2 ;  /* 0x0003140201007387 */ /* 0x0001e80000100800 */
[----:B------:R0:W2:Y:S04]  /*3b530*/  @!P1 LDG.E.U8 R91, desc[UR18][R46.64] ;  /* 0x000000122e5b9981 */ /* 0x0000a8000c1e1100 */
[----:B------:R-:W2:Y:S04]  /*3b540*/  LDL.LU R46, [R1+0x30c] ;  /* 0x00030c00012e7983 */ /* 0x000ea80000300800 */
[----:B------:R-:W2:Y:S01]  /*3b550*/  LDL.LU R47, [R1+0x310] ;  /* 0x00031000012f7983 */ /* 0x000ea20000300800 */
[----:B-1----:R-:W1:Y:S01]  /*3b560*/  S2R R0, SR_TID.X ;  /* 0x0000000000007919 */ /* 0x002e620000002100 */
[----:B------:R-:W-:-:S02]  /*3b570*/  PRMT R93, RZ, 0x7610, R93 ;  /* 0x00007610ff5d7816 */ /* 0x000fc4000000005d */
[----:B-1----:R-:W-:-:S04]  /*3b580*/  LOP3.LUT R0, R0, 0x7f, RZ, 0xc0, !PT ;  /* 0x0000007f00007812 */ /* 0x002fc800078ec0ff */
[----:B0-----:R-:W-:-:S05]  /*3b590*/  LOP3.LUT R2, R0, 0x20, RZ, 0x3c, !PT ;  /* 0x0000002000027812 */ /* 0x001fca00078e3cff */
[----:B------:R-:W-:Y:S04]  /*3b5a0*/  STS.U8 [R2+UR9+0x9d00], R80 ;  /* 0x009d005002007988 */ /* 0x000fe80008000009 */
[----:B------:R-:W-:Y:S04]  /*3b5b0*/  STS.U8 [R2+UR9+0xa100], R82 ;  /* 0x00a1005202007988 */ /* 0x000fe80008000009 */
[----:B------:R-:W-:Y:S04]  /*3b5c0*/  STS.U8 [R2+UR9+0xa500], R84 ;  /* 0x00a5005402007988 */ /* 0x000fe80008000009 */
[----:B------:R-:W-:Y:S04]  /*3b5d0*/  STS.U8 [R2+UR9+0xa900], R86 ;  /* 0x00a9005602007988 */ /* 0x000fe80008000009 */
[----:B------:R-:W-:Y:S04]  /*3b5e0*/  STS.U8 [R2+UR9+0xad00], R88 ;  /* 0x00ad005802007988 */ /* 0x000fe80008000009 */
[----:B------:R-:W-:Y:S01]  /*3b5f0*/  STS.U8 [R2+UR9+0xb100], R90 ;  /* 0x00b1005a02007988 */ /* 0x000fe20008000009 */
[----:B--2---:R-:W-:-:S05]  /*3b600*/  IADD3 R47, P3, PT, R5, R47, RZ ;  /* 0x0000002f052f7210 */ /* 0x004fca0007f7e0ff */
[----:B------:R-:W-:Y:S01]  /*3b610*/  IMAD.X R46, R6, 0x1, R46, P3 ;  /* 0x00000001062e7824 */ /* 0x000fe200018e062e */
[----:B------:R0:W-:Y:S04]  /*3b620*/  STL [R1+0x310], R47 ;  /* 0x0003102f01007387 */ /* 0x0001e80000100800 */
[----:B------:R1:W-:Y:S01]  /*3b630*/  STL [R1+0x30c], R46 ;  /* 0x00030c2e01007387 */ /* 0x0003e20000100800 */
[----:B0-----:R-:W-:-:S04]  /*3b640*/  @!P1 LOP3.LUT R47, R47, R46, RZ, 0x3c, !PT ;  /* 0x0000002e2f2f9212 */ /* 0x001fc800078e3cff */
[----:B-1----:R-:W-:-:S04]  /*3b650*/  @!P1 LOP3.LUT R46, R47, R46, RZ, 0x3c, !PT ;  /* 0x0000002e2f2e9212 */ /* 0x002fc800078e3cff */
[----:B------:R-:W-:-:S05]  /*3b660*/  @!P1 LOP3.LUT R47, R47, R46, RZ, 0x3c, !PT ;  /* 0x0000002e2f2f9212 */ /* 0x000fca00078e3cff */
[----:B------:R0:W2:Y:S04]  /*3b670*/  @!P1 LDG.E.U8 R93, desc[UR18][R46.64] ;  /* 0x000000122e5d9981 */ /* 0x0000a8000c1e1100 */
[----:B------:R-:W2:Y:S04]  /*3b680*/  LDL.LU R46, [R1+0x58] ;  /* 0x00005800012e7983 */ /* 0x000ea80000300800 */
[----:B------:R-:W3:Y:S04]  /*3b690*/  LDL.LU R47, [R1+0x40] ;  /* 0x00004000012f7983 */ /* 0x000ee80000300800 */
[----:B------:R-:W4:Y:S04]  /*3b6a0*/  LDL.LU R80, [R1+0x1304] ;  /* 0x0013040001507983 */ /* 0x000f280000300800 */
[----:B------:R-:W4:Y:S04]  /*3b6b0*/  LDL.LU R82, [R1+0x1300] ;  /* 0x0013000001527983 */ /* 0x000f280000300800 */
[----:B------:R-:W4:Y:S04]  /*3b6c0*/  LDL.LU R84, [R1+0x12fc] ;  /* 0x0012fc0001547983 */ /* 0x000f280000300800 */
[----:B------:R-:W4:Y:S04]  /*3b6d0*/  LDL.LU R86, [R1+0x12f8] ;  /* 0x0012f80001567983 */ /* 0x000f280000300800 */
[----:B------:R-:W4:Y:S04]  /*3b6e0*/  LDL.LU R88, [R1+0x12f4] ;  /* 0x0012f40001587983 */ /* 0x000f280000300800 */
[----:B------:R-:W4:Y:S04]  /*3b6f0*/  LDL.LU R90, [R1+0x12f0] ;  /* 0x0012f000015a7983 */ /* 0x000f280000300800 */
[----:B------:R1:W-:Y:S04]  /*3b700*/  STS.U8 [R2+UR9+0xb500], R92 ;  /* 0x00b5005c02007988 */ /* 0x0003e80008000009 */
[----:B-1----:R-:W4:Y:S04]  /*3b710*/  LDL.LU R92, [R1+0x12ec] ;  /* 0x0012ec00015c7983 */ /* 0x002f280000300800 */
[----:B--2---:R-:W-:Y:S04]  /*3b720*/  STS.U8 [R2+UR9+0xb900], R46 ;  /* 0x00b9002e02007988 */ /* 0x004fe80008000009 */
[----:B---3--:R-:W-:Y:S04]  /*3b730*/  STS.U8 [R2+UR9+0xbd00], R47 ;  /* 0x00bd002f02007988 */ /* 0x008fe80008000009 */
[----:B------:R1:W-:Y:S04]  /*3b740*/  STS.U8 [R2+UR9+0xc100], R4 ;  /* 0x00c1000402007988 */ /* 0x0003e80008000009 */
[----:B------:R2:W-:Y:S04]  /*3b750*/  STS.U8 [R2+UR9+0xc500], R3 ;  /* 0x00c5000302007988 */ /* 0x0005e80008000009 */
[----:B-1----:R-:W3:Y:S04]  /*3b760*/  LDL.LU R4, [R1+0x18c] ;  /* 0x00018c0001047983 */ /* 0x002ee80000300800 */
[----:B--2---:R-:W2:Y:S04]  /*3b770*/  LDL.LU R3, [R1+0x178] ;  /* 0x0001780001037983 */ /* 0x004ea80000300800 */
[----:B------:R-:W2:Y:S04]  /*3b780*/  LDL.LU R46, [R1+0x24] ;  /* 0x00002400012e7983 */ /* 0x000ea80000300800 */
[----:B------:R-:W2:Y:S04]  /*3b790*/  LDL.LU R47, [R1+0xc] ;  /* 0x00000c00012f7983 */ /* 0x000ea80000300800 */
[----:B----4-:R1:W-:Y:S04]  /*3b7a0*/  STS.U8 [R2+UR9+0xc900], R90 ;  /* 0x00c9005a02007988 */ /* 0x0103e80008000009 */
[----:B------:R4:W-:Y:S04]  /*3b7b0*/  STS.U8 [R2+UR9+0xcd00], R78 ;  /* 0x00cd004e02007988 */ /* 0x0009e80008000009 */
[----:B------:R0:W-:Y:S04]  /*3b7c0*/  STS.U8 [R2+UR9+0xd100], R66 ;  /* 0x00d1004202007988 */ /* 0x0001e80008000009 */
[----:B-1----:R-:W2:Y:S04]  /*3b7d0*/  LDL.LU R90, [R1+0x3c] ;  /* 0x00003c00015a7983 */ /* 0x002ea80000300800 */
[----:B----4-:R-:W4:Y:S04]  /*3b7e0*/  LDL.LU R78, [R1+0x54] ;  /* 0x00005400014e7983 */ /* 0x010f280000300800 */
[----:B0-----:R-:W4:Y:S04]  /*3b7f0*/  LDL.LU R66, [R1+0x6c] ;  /* 0x00006c0001427983 */ /* 0x001f280000300800 */
[----:B------:R0:W-:Y:S04]  /*3b800*/  STS.U8 [R2+UR9+0xd500], R54 ;  /* 0x00d5003602007988 */ /* 0x0001e80008000009 */
[----:B------:R1:W-:Y:S04]  /*3b810*/  STS.U8 [R2+UR9+0xd900], R9 ;  /* 0x00d9000902007988 */ /* 0x0003e80008000009 */
[----:B------:R1:W-:Y:S04]  /*3b820*/  STS.U8 [R2+UR9+0xdd00], R15 ;  /* 0x00dd000f02007988 */ /* 0x0003e80008000009 */
[----:B0-----:R-:W4:Y:S04]  /*3b830*/  LDL.LU R54, [R1+0x84] ;  /* 0x0000840001367983 */ /* 0x001f280000300800 */
[----:B-1----:R-:W4:Y:S04]  /*3b840*/  LDL.LU R9, [R1+0x9c] ;  /* 0x00009c0001097983 */ /* 0x002f280000300800 */
[----:B------:R-:W4:Y:S04]  /*3b850*/  LDL.LU R15, [R1+0xb4] ;  /* 0x0000b400010f7983 */ /* 0x000f280000300800 */
        /* <DEDUP_REMOVED lines=14> */
[----:B0-----:R-:W4:Y:S04]  /*3b940*/  LDL.LU R61, [R1+0x150] ;  /* 0x00015000013d7983 */ /* 0x001f280000300800 */
[----:B-1----:R-:W4:Y:S04]  /*3b950*/  LDL.LU R2, [R1+0x12e8] ;  /* 0x0012e80001027983 */ /* 0x002f280000300800 */
[----:B------:R-:W4:Y:S01]  /*3b960*/  LDL.LU R63, [R1+0x164] ;  /* 0x00016400013f7983 */ /* 0x000f220000300800 */
[----:B------:R-:W-:-:S05]  /*3b970*/  LOP3.LUT R0, R0, 0x30, RZ, 0x3c, !PT ;  /* 0x0000003000007812 */ /* 0x000fca00078e3cff */
[----:B---3--:R0:W-:Y:S04]  /*3b980*/  STS.U8 [R0+UR9+0x8180], R4 ;  /* 0x0081800400007988 */ /* 0x0081e80008000009 */
[----:B--2---:R1:W-:Y:S04]  /*3b990*/  STS.U8 [R0+UR9+0x8580], R3 ;  /* 0x0085800300007988 */ /* 0x0043e80008000009 */
[----:B0-----:R-:W2:Y:S04]  /*3b9a0*/  LDL.LU R4, [R1+0x12e4] ;  /* 0x0012e40001047983 */ /* 0x001ea80000300800 */
[----:B-1----:R-:W3:Y:S04]  /*3b9b0*/  LDL.LU R3, [R1+0x12e0] ;  /* 0x0012e00001037983 */ /* 0x002ee80000300800 */
[----:B----4-:R0:W-:Y:S04]  /*3b9c0*/  STS.U8 [R0+UR9+0x8980], R63 ;  /* 0x0089803f00007988 */ /* 0x0101e80008000009 */
[----:B------:R1:W-:Y:S04]  /*3b9d0*/  STS.U8 [R0+UR9+0x8d80], R61 ;  /* 0x008d803d00007988 */ /* 0x0003e80008000009 */
[----:B------:R4:W-:Y:S04]  /*3b9e0*/  STS.U8 [R0+UR9+0x9180], R59 ;  /* 0x0091803b00007988 */ /* 0x0009e80008000009 */
[----:B0-----:R-:W2:Y:S04]  /*3b9f0*/  LDL.LU R63, [R1+0x174] ;  /* 0x00017400013f7983 */ /* 0x001ea80000300800 */
[----:B-1----:R-:W2:Y:S04]  /*3ba00*/  LDL.LU R61, [R1+0x160] ;  /* 0x00016000013d7983 */ /* 0x002ea80000300800 */
[----:B------:R0:W-:Y:S04]  /*3ba10*/  STS.U8 [R0+UR9+0x9580], R45 ;  /* 0x0095802d00007988 */ /* 0x0001e80008000009 */
[----:B----4-:R-:W4:Y:S04]  /*3ba20*/  LDL.LU R59, [R1+0x14c] ;  /* 0x00014c00013b7983 */ /* 0x010f280000300800 */
        /* <DEDUP_REMOVED lines=28> */
[----:B------:R0:W-:Y:S02]  /*3bbf0*/  STS.U8 [R0+UR9+0xd180], R64 ;  /* 0x00d1804000007988 */ /* 0x0001e40008000009 */
[----:B0-----:R-:W0:Y:S01]  /*3bc00*/  S2R R64, SR_TID.X ;  /* 0x0000000000407919 */ /* 0x001e220000002100 */
[----:B------:R-:W1:Y:S01]  /*3bc10*/  S2R R76, SR_TID.X ;  /* 0x00000000004c7919 */ /* 0x000e620000002100 */
[----:B------:R-:W3:Y:S01]  /*3bc20*/  LDL.LU R0, [R1+0x12dc] ;  /* 0x0012dc0001007983 */ /* 0x000ee20000300800 */
[----:B0-----:R-:W-:-:S04]  /*3bc30*/  LOP3.LUT R64, R64, 0x7f, RZ, 0xc0, !PT ;  /* 0x0000007f40407812 */ /* 0x001fc800078ec0ff */
[----:B------:R-:W-:-:S05]  /*3bc40*/  LOP3.LUT R64, R64, 0x30, RZ, 0x3c, !PT ;  /* 0x0000003040407812 */ /* 0x000fca00078e3cff */
[----:B------:R0:W-:Y:S02]  /*3bc50*/  STS.U8 [R64+UR9+0xd580], R52 ;  /* 0x00d5803440007988 */ /* 0x0001e40008000009 */
[----:B0-----:R-:W0:Y:S01]  /*3bc60*/  S2R R64, SR_TID.X ;  /* 0x0000000000407919 */ /* 0x001e220000002100 */
[----:B-1----:R-:W-:-:S04]  /*3bc70*/  LOP3.LUT R76, R76, 0x7f, RZ, 0xc0, !PT ;  /* 0x0000007f4c4c7812 */ /* 0x002fc800078ec0ff */
[----:B------:R-:W-:-:S05]  /*3bc80*/  LOP3.LUT R52, R76, 0x30, RZ, 0x3c, !PT ;  /* 0x000000304c347812 */ /* 0x000fca00078e3cff */
        /* <DEDUP_REMOVED lines=12> */
[----:B--2---:R-:W-:Y:S04]  /*3bd50*/  STS.U8 [R76+UR9+0x8200], R88 ;  /* 0x008200584c007988 */ /* 0x004fe80008000009 */
[----:B------:R-:W-:Y:S04]  /*3bd60*/  STS.U8 [R76+UR9+0x8600], R63 ;  /* 0x0086003f4c007988 */ /* 0x000fe80008000009 */
[----:B------:R-:W-:Y:S04]  /*3bd70*/  STS.U8 [R76+UR9+0x8a00], R61 ;  /* 0x008a003d4c007988 */ /* 0x000fe80008000009 */
[----:B----4-:R-:W-:Y:S04]  /*3bd80*/  STS.U8 [R76+UR9+0x8e00], R59 ;  /* 0x008e003b4c007988 */ /* 0x010fe80008000009 */
        /* <DEDUP_REMOVED lines=13> */
[----:B---3--:R0:W-:Y:S04]  /*3be60*/  STS.U8 [R76+UR9+0xc600], R3 ;  /* 0x00c600034c007988 */ /* 0x0081e80008000009 */
        /* <DEDUP_REMOVED lines=91> */
[----:B------:R0:W-:Y:S04]  /*3c420*/  STS.U8 [R61+UR9+0x9700], R33 ;  /* 0x009700213d007988 */ /* 0x0001e80008000009 */
        /* <DEDUP_REMOVED lines=8> */
[----:B------:R-:W2:Y:S04]  /*3c4b0*/  LDL.LU R21, [R1+0x118] ;  /* 0x0001180001157983 */ /* 0x000ea80000300800 */
        /* <DEDUP_REMOVED lines=10> */
[----:B------:R-:W2:Y:S04]  /*3c560*/  LDL.LU R90, [R1+0x8c] ;  /* 0x00008c00015a7983 */ /* 0x000ea80000300800 */
[----:B------:R-:W-:Y:S04]  /*3c570*/  STS.U8 [R61+UR9+0xbf00], R63 ;  /* 0x00bf003f3d007988 */ /* 0x000fe80008000009 */
[----:B0-----:R-:W2:Y:S04]  /*3c580*/  LDL.LU R46, [R1+0x74] ;  /* 0x00007400012e7983 */ /* 0x001ea80000300800 */
[----:B------:R0:W-:Y:S04]  /*3c590*/  STS.U8 [R61+UR9+0xc300], R3 ;  /* 0x00c300033d007988 */ /* 0x0001e80008000009 */
[----:B------:R1:W-:Y:S04]  /*3c5a0*/  STS.U8 [R61+UR9+0xc700], R2 ;  /* 0x00c700023d007988 */ /* 0x0003e80008000009 */
[----:B0-----:R-:W2:Y:S04]  /*3c5b0*/  LDL.LU R3, [R1+0x12d0] ;  /* 0x0012d00001037983 */ /* 0x001ea80000300800 */
[----:B-1----:R-:W2:Y:S04]  /*3c5c0*/  LDL.LU R2, [R1+0x12cc] ;  /* 0x0012cc0001027983 */ /* 0x002ea80000300800 */
        /* <DEDUP_REMOVED lines=29> */
[----:B------:R1:W-:Y:S04]  /*3c7a0*/  STS.U8 [R47+UR9+0xbb80], R3 ;  /* 0x00bb80032f007988 */ /* 0x0003e80008000009 */
[----:B------:R2:W-:Y:S04]  /*3c7b0*/  STS.U8 [R47+UR9+0xbf80], R4 ;  /* 0x00bf80042f007988 */ /* 0x0005e80008000009 */
[----:B0-----:R0:W5:Y:S04]  /*3c7c0*/  LDL.LU R2, [R1+0x12c8] ;  /* 0x0012c80001027983 */ /* 0x0011680000300800 */
[----:B-1----:R0:W5:Y:S04]  /*3c7d0*/  LDL.LU R3, [R1+0x12c4] ;  /* 0x0012c40001037983 */ /* 0x0021680000300800 */
[----:B--2---:R0:W5:Y:S04]  /*3c7e0*/  LDL.LU R4, [R1+0x12c0] ;  /* 0x0012c00001047983 */ /* 0x0041680000300800 */
[----:B------:R1:W-:Y:S04]  /*3c7f0*/  STS.U8 [R47+UR9+0xc380], R0 ;  /* 0x00c380002f007988 */ /* 0x0003e80008000009 */
[----:B-1----:R0:W5:Y:S04]  /*3c800*/  LDL.LU R0, [R1+0x12bc] ;  /* 0x0012bc0001007983 */ /* 0x0021680000300800 */
        /* <DEDUP_REMOVED lines=16> */
[----:B-1----:R-:W1:Y:S01]  /*3c910*/  FENCE.VIEW.ASYNC.S ;  /* 0x00000000000073c6 */ /* 0x002e620000000000 */
[----:B------:R-:W-:Y:S01]  /*3c920*/  ULEA UR6, UR11, UR9, 0x3 ;  /* 0x000000090b067291 */ /* 0x000fe2000f8e18ff */
[----:B------:R-:W-:-:S03]  /*3c930*/  UMOV UR4, UR5 ;  /* 0x0000000500047c82 */ /* 0x000fc60008000000 */
[----:B------:R-:W-:Y:S01]  /*3c940*/  UIADD3 UR6, UPT, UPT, UR6, 0x18000, URZ ;  /* 0x0001800006067890 */ /* 0x000fe2000fffe0ff */
[----:B-1----:R-:W-:Y:S06]  /*3c950*/  BAR.SYNC.DEFER_BLOCKING 0x0 ;  /* 0x0000000000007b1d */ /* 0x002fec0000010000 */
[----:B0-----:R-:W-:Y:S05]  /*3c960*/  @P0 BRA `(.L_x_9) ;  /* 0x0000000000480947 */ /* 0x001fea0003800000 */
[----:B------:R-:W-:Y:S01]  /*3c970*/  UMOV UR13, 0x40004040 ;  /* 0x40004040000d7882 */ /* 0x000fe20000000000 */
[----:B------:R-:W-:Y:S01]  /*3c980*/  UMOV UR15, 0x40004040 ;  /* 0x40004040000f7882 */ /* 0x000fe20000000000 */
[----:B------:R-:W-:Y:S01]  /*3c990*/  UMOV UR16, 0x0 ;  /* 0x0000000000107882 */ /* 0x000fe20000000000 */
[----:B------:R-:W-:Y:S01]  /*3c9a0*/  UMOV UR17, 0x8408490 ;  /* 0x0840849000117882 */ /* 0x000fe20000000000 */
[----:B------:R-:W-:Y:S01]  /*3c9b0*/  UMOV UR32, 0x0 ;  /* 0x0000000000207882 */ /* 0x000fe20000000000 */
[----:B------:R-:W-:Y:S01]  /*3c9c0*/  UMOV UR33, 0x8408490 ;  /* 0x0840849000217882 */ /* 0x000fe20000000000 */
[----:B------:R-:W-:Y:S01]  /*3c9d0*/  UMOV UR34, 0x0 ;  /* 0x0000000000227882 */ /* 0x000fe20000000000 */
[----:B------:R-:W-:Y:S01]  /*3c9e0*/  UMOV UR35, 0x8408490 ;  /* 0x0840849000237882 */ /* 0x000fe20000000000 */
[----:B------:R-:W-:Y:S01]  /*3c9f0*/  UMOV UR7, URZ ;  /* 0x000000ff00077c82 */ /* 0x000fe20008000000 */
[----:B------:R0:W-:Y:S01]  /*3ca00*/  UTCQMMA gdesc[UR12], gdesc[UR14], tmem[UR8], tmem[UR16], idesc[UR17], UPT ;  /* 0x00ff100e0c0075ea */ /* 0x0001e2000b800308 */
        /* <DEDUP_REMOVED lines=8> */
.L_x_9:
[----:B------:R-:W2:Y:S04]  /*3ca90*/  LDL R8, [R1+0xdd4] ;  /* 0x000dd40001087983 */ /* 0x000ea80000100800 */
[----:B------:R-:W2:Y:S01]  /*3caa0*/  LDL.LU R7, [R1+0xdcc] ;  /* 0x000dcc0001077983 */ /* 0x000ea20000300800 */
[----:B------:R-:W-:-:S04]  /*3cab0*/  UIADD3 UR11, UPT, UPT, UR11, 0x1, URZ ;  /* 0x000000010b0b7890 */ /* 0x000fc8000fffe0ff */
[----:B------:R-:W-:-:S04]  /*3cac0*/  UISETP.GT.AND UP1, UPT, UR11, 0x1, UPT ;  /* 0x000000010b00788c */ /* 0x000fc8000bf24270 */
[----:B0-----:R-:W-:Y:S02]  /*3cad0*/  USEL UR5, URZ, 0x1, !UP1 ;  /* 0x00000001ff057887 */ /* 0x001fe4000c800000 */
[----:B------:R-:W-:Y:S02]  /*3cae0*/  USEL UR11, UR11, URZ, !UP1 ;  /* 0x000000ff0b0b7287 */ /* 0x000fe4000c800000 */
[----:B------:R-:W-:Y:S01]  /*3caf0*/  ULOP3.LUT UR5, UR4, UR5, URZ, 0x3c, !UPT ;  /* 0x0000000504057292 */ /* 0x000fe2000f8e3cff */
[----:B--2---:R-:W-:Y:S02]  /*3cb00*/  ISETP.NE.U32.AND P1, PT, R7, R8, PT ;  /* 0x000000080700720c */ /* 0x004fe40003f25070 */
[----:B------:R-:W2:Y:S01]  /*3cb10*/  LDL.LU R8, [R1+0xdd0] ;  /* 0x000dd00001087983 */ /* 0x000ea20000300800 */
[----:B------:R-:W-:-:S03]  /*3cb20*/  IMAD.U32 R7, RZ, RZ, UR4 ;  /* 0x00000004ff077e24 */ /* 0x000fc6000f8e00ff */
[----:B--2---:R0:W-:Y:S07]  /*3cb30*/  STL [R1+0xdcc], R8 ;  /* 0x000dcc0801007387 */ /* 0x0041ee0000100800 */
[----:B------:R-:W-:Y:S05]  /*3cb40*/  @P1 BRA `(.L_x_10) ;  /* 0xfffffeac00081947 */ /* 0x000fea000383ffff */
.L_x_7:
[----:B------:R-:W2:Y:S01]  /*3cb50*/  LDL.LU R9, [R1+0xf04] ;  /* 0x000f040001097983 */ /* 0x000ea20000300800 */
[----:B------:R-:W1:Y:S01]  /*3cb60*/  LDCU UR5, c[0x0][0x3b8] ;  /* 0x00007700ff0577ac */ /* 0x000e620008000800 */
[----:B------:R-:W3:Y:S02]  /*3cb70*/  LDC R12, c[0x0][0x3a0] ;  /* 0x0000e800ff0c7b82 */ /* 0x000ee40000000800 */
[----:B------:R-:W4:Y:S01]  /*3cb80*/  LDL.LU R11, [R1+0xdd8] ;  /* 0x000dd800010b7983 */ /* 0x000f220000300800 */
[----:B------:R-:W2:Y:S03]  /*3cb90*/  LDCU.128 UR12, c[0x0][0x390] ;  /* 0x00007200ff0c77ac */ /* 0x000ea60008000c00 */
[----:B------:R-:W4:Y:S01]  /*3cba0*/  LDL.LU R10, [R1+0xf44] ;  /* 0x000f4400010a7983 */ /* 0x000f220000300800 */
[----:B------:R-:W4:Y:S01]  /*3cbb0*/  LDCU UR20, c[0x0][0x39c] ;  /* 0x00007380ff1477ac */ /* 0x000f220008000800 */
[----:B------:R-:W0:Y:S01]  /*3cbc0*/  LDCU UR11, c[0x0][0x39c] ;  /* 0x00007380ff0b77ac */ /* 0x000e220008000800 */
[----:B------:R-:W0:Y:S02]  /*3cbd0*/  LDCU UR7, c[0x0][0x3b4] ;  /* 0x00007680ff0777ac */ /* 0x000e240008000800 */
[----:B01---5:R-:W-:Y:S01]  /*3cbe0*/  IMAD R8, R0, UR5, RZ ;  /* 0x0000000500087c24 */ /* 0x023fe2000f8e02ff */
[----:B------:R-:W0:Y:S03]  /*3cbf0*/  LDCU UR16, c[0x0][0x39c] ;  /* 0x00007380ff1077ac */ /* 0x000e260008000800 */
[----:B------:R-:W-:Y:S01]  /*3cc00*/  VIADD R7, R8, UR5 ;  /* 0x0000000508077c36 */ /* 0x000fe20008000000 */
[----:B------:R-:W1:Y:S01]  /*3cc10*/  LDCU UR17, c[0x0][0x39c] ;  /* 0x00007380ff1177ac */ /* 0x000e620008000800 */
[----:B---3--:R-:W-:-:S02]  /*3cc20*/  VIADD R12, R12, 0x7f ;  /* 0x0000007f0c0c7836 */ /* 0x008fc40000000000 */
[----:B------:R-:W-:-:S03]  /*3cc30*/  VIADD R6, R7, UR5 ;  /* 0x0000000507067c36 */ /* 0x000fc60008000000 */
[----:B------:R-:W-:Y:S01]  /*3cc40*/  ISETP.GE.AND P4, PT, R12, 0x80, PT ;  /* 0x000000800c00780c */ /* 0x000fe20003f86270 */
[----:B------:R-:W-:-:S04]  /*3cc50*/  VIADD R5, R6, UR5 ;  /* 0x0000000506057c36 */ /* 0x000fc80008000000 */
[----:B------:R-:W-:-:S04]  /*3cc60*/  VIADD R4, R5, UR5 ;  /* 0x0000000505047c36 */ /* 0x000fc80008000000 */
[----:B------:R-:W-:-:S04]  /*3cc70*/  VIADD R79, R4, UR5 ;  /* 0x00000005044f7c36 */ /* 0x000fc80008000000 */
[----:B------:R-:W-:-:S04]  /*3cc80*/  VIADD R81, R79, UR5 ;  /* 0x000000054f517c36 */ /* 0x000fc80008000000 */
[----:B------:R-:W-:-:S04]  /*3cc90*/  VIADD R3, R81, UR5 ;  /* 0x0000000551037c36 */ /* 0x000fc80008000000 */
[----:B------:R-:W-:-:S04]  /*3cca0*/  VIADD R88, R3, UR5 ;  /* 0x0000000503587c36 */ /* 0x000fc80008000000 */
[----:B------:R-:W-:-:S04]  /*3ccb0*/  VIADD R91, R88, UR5 ;  /* 0x00000005585b7c36 */ /* 0x000fc80008000000 */
[----:B------:R-:W-:Y:S01]  /*3ccc0*/  VIADD R84, R91, UR5 ;  /* 0x000000055b547c36 */ /* 0x000fe20008000000 */
[C---:B--2---:R-:W-:Y:S01]  /*3ccd0*/  ISETP.GE.AND P1, PT, R9.reuse, UR14, PT ;  /* 0x0000000e09007c0c */ /* 0x044fe2000bf26270 */
[----:B------:R-:W-:Y:S01]  /*3cce0*/  IMAD R9, R9, UR7, RZ ;  /* 0x0000000709097c24 */ /* 0x000fe2000f8e02ff */
[----:B------:R-:W2:Y:S02]  /*3ccf0*/  LDCU UR14, c[0x0][0x39c] ;  /* 0x00007380ff0e77ac */ /* 0x000ea40008000800 */
[----:B----4-:R-:W-:Y:S02]  /*3cd00*/  ISETP.LT.AND P6, PT, R11, UR20, !P1 ;  /* 0x000000140b007c0c */ /* 0x010fe4000cfc1270 */
[----:B------:R-:W-:Y:S02]  /*3cd10*/  IADD3 R2, P0, PT, R9, UR12, RZ ;  /* 0x0000000c09027c10 */ /* 0x000fe4000ff1e0ff */
[----:B------:R-:W-:Y:S02]  /*3cd20*/  ISETP.LT.AND P5, PT, R10, UR11, !P1 ;  /* 0x0000000b0a007c0c */ /* 0x000fe4000cfa1270 */
[----:B------:R-:W-:-:S02]  /*3cd30*/  P2R R10, PR, RZ, 0x40 ;  /* 0x00000040ff0a7803 */ /* 0x000fc40000000000 */
[----:B------:R-:W-:Y:S02]  /*3cd40*/  ISETP.LT.AND P3, PT, R0, UR15, !P1 ;  /* 0x0000000f00007c0c */ /* 0x000fe4000cf61270 */
[----:B------:R-:W-:Y:S01]  /*3cd50*/  LEA.HI.X.SX32 R0, R9, UR13, 0x1, P0 ;  /* 0x0000000d09007c11 */ /* 0x000fe200080f0eff */
[----:B------:R3:W-:Y:S01]  /*3cd60*/  STL [R1+0x350], R10 ;  /* 0x0003500a01007387 */ /* 0x0007e20000100800 */
[----:B01----:R-:W-:Y:S09]  /*3cd70*/  @!P4 BRA `(.L_x_11) ;  /* 0x000000000010c947 */ /* 0x003ff20003800000 */
[----:B------:R-:W-:-:S06]  /*3cd80*/  USHF.L.U32 UR4, UR4, 0x1f, URZ ;  /* 0x0000001f04047899 */ /* 0x000fcc00080006ff */
[----:B------:R-:W-:-:S04]  /*3cd90*/  IMAD.U32 R9, RZ, RZ, UR4 ;  /* 0x00000004ff097e24 */ /* 0x000fc8000f8e00ff */
[----:B------:R-:W0:Y:S02]  /*3cda0*/  SYNCS.PHASECHK.TRANS64.TRYWAIT P0, [UR6], R9 ;  /* 0x00000009ff0075a7 */ /* 0x000e240008001106 */
[----:B0-----:R-:W-:Y:S05]  /*3cdb0*/  @!P0 BRA `(.L_x_12) ;  /* 0x000000a000c48947 */ /* 0x001fea0003800000 */
.L_x_11:
[----:B------:R-:W-:Y:S01]  /*3cdc0*/  BAR.SYNC.DEFER_BLOCKING 0x0 ;  /* 0x0000000000007b1d */ /* 0x000fe20000010000 */
[CC--:B------:R-:W-:Y:S01]  /*3cdd0*/  IADD3 R70, P0, PT, R7.reuse, R2.reuse, RZ ;  /* 0x0000000207467210 */ /* 0x0c0fe20007f1e0ff */
[----:B------:R-:W-:Y:S01]  /*3cde0*/  VIADD R90, R84, UR5 ;  /* 0x00000005545a7c36 */ /* 0x000fe20008000000 */
[----:B------:R-:W-:Y:S02]  /*3cdf0*/  IADD3 R68, P4, PT, R8, R2, RZ ;  /* 0x0000000208447210 */ /* 0x000fe40007f9e0ff */
[----:B------:R-:W-:Y:S01]  /*3ce00*/  LEA.HI.X.SX32 R71, R7, R0, 0x1, P0 ;  /* 0x0000000007477211 */ /* 0x000fe200000f0eff */
[----:B------:R-:W-:Y:S01]  /*3ce10*/  VIADD R87, R90, UR5 ;  /* 0x000000055a577c36 */ /* 0x000fe20008000000 */
[----:B------:R-:W-:Y:S01]  /*3ce20*/  IADD3 R74, P0, PT, R5, R2, RZ ;  /* 0x00000002054a7210 */ /* 0x000fe20007f1e0ff */
[----:B------:R-:W-:Y:S01]  /*3ce30*/  IMAD.MOV.U32 R93, RZ, RZ, R91 ;  /* 0x000000ffff5d7224 */ /* 0x000fe200078e005b */
[-C--:B------:R-:W-:Y:S01]  /*3ce40*/  LEA.HI.X.SX32 R69, R8, R0.reuse, 0x1, P4 ;  /* 0x0000000008457211 */ /* 0x080fe200020f0eff */
[----:B------:R-:W-:Y:S01]  /*3ce50*/  VIADD R82, R87, UR5 ;  /* 0x0000000557527c36 */ /* 0x000fe20008000000 */
[----:B------:R-:W-:Y:S01]  /*3ce60*/  LEA.HI.X.SX32 R75, R5, R0, 0x1, P0 ;  /* 0x00000000054b7211 */ /* 0x000fe200000f0eff */
[----:B------:R-:W0:Y:S01]  /*3ce70*/  LDCU UR4, c[0x0][0x39c] ;  /* 0x00007380ff0477ac */ /* 0x000e220008000800 */
[CC--:B------:R-:W-:Y:S01]  /*3ce80*/  IADD3 R78, P0, PT, R79.reuse, R2.reuse, RZ ;  /* 0x000000024f4e7210 */ /* 0x0c0fe20007f1e0ff */
[----:B------:R-:W-:Y:S01]  /*3ce90*/  STL.64 [R1+0x13a8], R68 ;  /* 0x0013a84401007387 */ /* 0x000fe20000100a00 */
[----:B------:R-:W-:Y:S01]  /*3cea0*/  VIADD R86, R82, UR5 ;  /* 0x0000000552567c36 */ /* 0x000fe20008000000 */
[----:B------:R-:W-:Y:S01]  /*3ceb0*/  IADD3 R72, P4, PT, R6, R2, RZ ;  /* 0x0000000206487210 */ /* 0x000fe20007f9e0ff */
[----:B------:R-:W1:Y:S01]  /*3cec0*/  LDCU UR6, c[0x0][0x39c] ;  /* 0x00007380ff0677ac */ /* 0x000e620008000800 */
[----:B------:R4:W-:Y:S01]  /*3ced0*/  STL.64 [R1+0x13b0], R70 ;  /* 0x0013b04601007387 */ /* 0x0009e20000100a00 */
[-C--:B------:R-:W-:Y:S01]  /*3cee0*/  LEA.HI.X.SX32 R79, R79, R0.reuse, 0x1, P0 ;  /* 0x000000004f4f7211 */ /* 0x080fe200000f0eff */
[----:B------:R-:W-:Y:S01]  /*3cef0*/  VIADD R89, R86, UR5 ;  /* 0x0000000556597c36 */ /* 0x000fe20008000000 */
[----:B------:R-:W-:Y:S01]  /*3cf00*/  LEA.HI.X.SX32 R73, R6, R0, 0x1, P4 ;  /* 0x0000000006497211 */ /* 0x000fe200020f0eff */
[----:B------:R-:W5:Y:S01]  /*3cf10*/  LDCU UR7, c[0x0][0x39c] ;  /* 0x00007380ff0777ac */ /* 0x000f620008000800 */
[C---:B------:R-:W-:Y:S01]  /*3cf20*/  IADD3 R76, P4, PT, R4.reuse, R2, RZ ;  /* 0x00000002044c7210 */ /* 0x040fe20007f9e0ff */
[----:B------:R-:W3:Y:S02]  /*3cf30*/  @!P2 SYNCS.CCTL.IV [UR9+0x18000] ;  /* 0x01800000ff00a9b1 */ /* 0x000ee40008000009 */
[----:B---3--:R-:W-:Y:S01]  /*3cf40*/  BAR.SYNC.DEFER_BLOCKING 0x0 ;  /* 0x0000000000007b1d */ /* 0x008fe20000010000 */
[----:B------:R-:W-:Y:S01]  /*3cf50*/  VIADD R83, R89, UR5 ;  /* 0x0000000559537c36 */ /* 0x000fe20008000000 */
[----:B------:R-:W-:-:S02]  /*3cf60*/  LEA.HI.X.SX32 R77, R4, R0, 0x1, P4 ;  /* 0x00000000044d7211 */ /* 0x000fc400020f0eff */
[----:B----4-:R-:W-:Y:S01]  /*3cf70*/  IADD3 R70, P0, PT, R3, R2, RZ ;  /* 0x0000000203467210 */ /* 0x010fe20007f1e0ff */
[----:B------:R-:W-:Y:S01]  /*3cf80*/  VIADD R85, R83, UR5 ;  /* 0x0000000553557c36 */ /* 0x000fe20008000000 */
[----:B------:R-:W3:Y:S02]  /*3cf90*/  LDTM.x64 R4, tmem[UR10] ;  /* 0x0000000a000479ee */ /* 0x000ee40008340000 */
[----:B------:R-:W-:Y:S01]  /*3cfa0*/  LEA.HI.X.SX32 R71, R3, R0, 0x1, P0 ;  /* 0x0000000003477211 */ /* 0x000fe200000f0eff */
[----:B------:R-:W-:-:S04]  /*3cfb0*/  VIADD R92, R85, UR5 ;  /* 0x00000005555c7c36 */ /* 0x000fc80008000000 */
[----:B------:R4:W-:Y:S01]  /*3cfc0*/  STL.64 [R1+0x200], R70 ;  /* 0x0002004601007387 */ /* 0x0009e20000100a00 */
[----:B------:R-:W-:Y:S01]  /*3cfd0*/  VIADD R3, R92, UR5 ;  /* 0x000000055c037c36 */ /* 0x000fe20008000000 */
[----:B------:R-:W2:Y:S01]  /*3cfe0*/  @!P2 SYNCS.CCTL.IV [UR9+0x18008] ;  /* 0x01800800ff00a9b1 */ /* 0x000ea20008000009 */
[-C--:B------:R-:W-:Y:S01]  /*3cff0*/  IADD3 R80, P2, PT, R81, R2.reuse, RZ ;  /* 0x0000000251507210 */ /* 0x080fe20007f5e0ff */
[----:B------:R-:W0:Y:S01]  /*3d000*/  LDCU UR9, c[0x0][0x39c] ;  /* 0x00007380ff0977ac */ /* 0x000e220008000800 */
[----:B----4-:R-:W-:Y:S02]  /*3d010*/  IADD3 R70, P0, PT, R91, R2, RZ ;  /* 0x000000025b467210 */ /* 0x010fe40007f1e0ff */
[----:B------:R-:W-:Y:S02]  /*3d020*/  LEA.HI.X.SX32 R81, R81, R0, 0x1, P2 ;  /* 0x0000000051517211 */ /* 0x000fe400010f0eff */
[----:B------:R-:W-:Y:S02]  /*3d030*/  IADD3 R68, P2, PT, R88, R2, RZ ;  /* 0x0000000258447210 */ /* 0x000fe40007f5e0ff */
[----:B------:R-:W-:-:S02]  /*3d040*/  LEA.HI.X.SX32 R71, R91, R0, 0x1, P0 ;  /* 0x000000005b477211 */ /* 0x000fc400000f0eff */
[----:B------:R-:W-:Y:S01]  /*3d050*/  LEA.HI.X.SX32 R69, R88, R0, 0x1, P2 ;  /* 0x0000000058457211 */ /* 0x000fe200010f0eff */
[----:B------:R-:W-:-:S04]  /*3d060*/  VIADD R88, R3, UR5 ;  /* 0x0000000503587c36 */ /* 0x000fc80008000000 */
[----:B------:R4:W-:Y:S04]  /*3d070*/  STL.64 [R1+0x208], R68 ;  /* 0x0002084401007387 */ /* 0x0009e80000100a00 */
[----:B------:R0:W-:Y:S01]  /*3d080*/  STL.64 [R1+0x280], R70 ;  /* 0x0002804601007387 */ /* 0x0001e20000100a00 */
[----:B----4-:R-:W-:-:S04]  /*3d090*/  IADD3 R68, P2, PT, R84, R2, RZ ;  /* 0x0000000254447210 */ /* 0x010fc80007f5e0ff */
[----:B------:R-:W-:Y:S01]  /*3d0a0*/  LEA.HI.X.SX32 R69, R84, R0, 0x1, P2 ;  /* 0x0000000054457211 */ /* 0x000fe200010f0eff */
[----:B------:R-:W-:Y:S01]  /*3d0b0*/  VIADD R84, R88, UR5 ;  /* 0x0000000558547c36 */ /* 0x000fe20008000000 */
[----:B0-----:R-:W-:-:S03]  /*3d0c0*/  IADD3 R70, P0, PT, R90, R2, RZ ;  /* 0x000000025a467210 */ /* 0x001fc60007f1e0ff */
[----:B------:R0:W-:Y:S01]  /*3d0d0*/  STL.64 [R1+0x2a0], R68 ;  /* 0x0002a04401007387 */ /* 0x0001e20000100a00 */
[----:B------:R-:W-:-:S05]  /*3d0e0*/  LEA.HI.X.SX32 R71, R90, R0, 0x1, P0 ;  /* 0x000000005a477211 */ /* 0x000fca00000f0eff */
[----:B------:R4:W-:Y:S01]  /*3d0f0*/  STL.64 [R1+0x2c0], R70 ;  /* 0x0002c04601007387 */ /* 0x0009e20000100a00 */
[----:B0-----:R-:W-:-:S04]  /*3d100*/  IADD3 R68, P2, PT, R87, R2, RZ ;  /* 0x0000000257447210 */ /* 0x001fc80007f5e0ff */
[----:B------:R-:W-:Y:S01]  /*3d110*/  LEA.HI.X.SX32 R69, R87, R0, 0x1, P2 ;  /* 0x0000000057457211 */ /* 0x000fe200010f0eff */
[----:B------:R-:W-:Y:S01]  /*3d120*/  VIADD R87, R84, UR5 ;  /* 0x0000000554577c36 */ /* 0x000fe20008000000 */
[----:B----4-:R-:W-:-:S03]  /*3d130*/  IADD3 R70, P0, PT, R82, R2, RZ ;  /* 0x0000000252467210 */ /* 0x010fc60007f1e0ff */
[----:B------:R0:W-:Y:S01]  /*3d140*/  STL.64 [R1+0x2d0], R68 ;  /* 0x0002d04401007387 */ /* 0x0001e20000100a00 */
[----:B------:R-:W-:Y:S01]  /*3d150*/  LEA.HI.X.SX32 R71, R82, R0, 0x1, P0 ;  /* 0x0000000052477211 */ /* 0x000fe200000f0eff */
[----:B------:R-:W-:-:S04]  /*3d160*/  VIADD R82, R87, UR5 ;  /* 0x0000000557527c36 */ /* 0x000fc80008000000 */
[----:B------:R4:W-:Y:S01]  /*3d170*/  STL.64 [R1+0x2f0], R70 ;  /* 0x0002f04601007387 */ /* 0x0009e20000100a00 */
[----:B0-----:R-:W-:-:S04]  /*3d180*/  IADD3 R68, P2, PT, R86, R2, RZ ;  /* 0x0000000256447210 */ /* 0x001fc80007f5e0ff */
[----:B------:R-:W-:Y:S01]  /*3d190*/  LEA.HI.X.SX32 R69, R86, R0, 0x1, P2 ;  /* 0x0000000056457211 */ /* 0x000fe200010f0eff */
[----:B------:R-:W-:Y:S01]  /*3d1a0*/  VIADD R86, R82, UR5 ;  /* 0x0000000552567c36 */ /* 0x000fe20008000000 */
[----:B----4-:R-:W-:-:S03]  /*3d1b0*/  IADD3 R70, P0, PT, R89, R2, RZ ;  /* 0x0000000259467210 */ /* 0x010fc60007f1e0ff */
[----:B------:R0:W-:Y:S01]  /*3d1c0*/  STL.64 [R1+0x310], R68 ;  /* 0x0003104401007387 */ /* 0x0001e20000100a00 */
[----:B------:R-:W-:-:S05]  /*3d1d0*/  LEA.HI.X.SX32 R71, R89, R0, 0x1, P0 ;  /* 0x0000000059477211 */ /* 0x000fca00000f0eff */
[----:B------:R4:W-:Y:S01]  /*3d1e0*/  STL.64 [R1+0x330], R70 ;  /* 0x0003304601007387 */ /* 0x0009e20000100a00 */
[----:B0-----:R-:W-:-:S04]  /*3d1f0*/  IADD3 R68, P2, PT, R83, R2, RZ ;  /* 0x0000000253447210 */ /* 0x001fc80007f5e0ff */
[----:B------:R-:W-:Y:S02]  /*3d200*/  LEA.HI.X.SX32 R69, R83, R0, 0x1, P2 ;  /* 0x0000000053457211 */ /* 0x000fe400010f0eff */
[----:B----4-:R-:W-:-:S03]  /*3d210*/  IADD3 R70, P0, PT, R85, R2, RZ ;  /* 0x0000000255467210 */ /* 0x010fc60007f1e0ff */
[----:B------:R0:W-:Y:S01]  /*3d220*/  STL.64 [R1+0x340], R68 ;  /* 0x0003404401007387 */ /* 0x0001e20000100a00 */
[----:B------:R-:W-:Y:S02]  /*3d230*/  LEA.HI.X.SX32 R71, R85, R0, 0x1, P0 ;  /* 0x0000000055477211 */ /* 0x000fe400000f0eff */
[----:B------:R-:W-:-:S03]  /*3d240*/  IADD3 R90, P0, PT, R3, R2, RZ ;  /* 0x00000002035a7210 */ /* 0x000fc60007f1e0ff */
[----:B------:R4:W-:Y:S01]  /*3d250*/  STL.64 [R1+0x348], R70 ;  /* 0x0003484601007387 */ /* 0x0009e20000100a00 */
[----:B0-----:R-:W-:-:S04]  /*3d260*/  IADD3 R68, P2, PT, R92, R2, RZ ;  /* 0x000000025c447210 */ /* 0x001fc80007f5e0ff */
[-C--:B------:R-:W-:Y:S01]  /*3d270*/  LEA.HI.X.SX32 R69, R92, R0.reuse, 0x1, P2 ;  /* 0x000000005c457211 */ /* 0x080fe200010f0eff */
[----:B----4-:R-:W4:Y:S01]  /*3d280*/  LDL.LU.64 R70, [R1+0x13b0] ;  /* 0x0013b00001467983 */ /* 0x010f220000300a00 */
[----:B------:R-:W-:Y:S02]  /*3d290*/  IMAD.MOV.U32 R92, RZ, RZ, R90 ;  /* 0x000000ffff5c7224 */ /* 0x000fe400078e005a */
[----:B------:R-:W-:Y:S01]  /*3d2a0*/  VIADD R83, R86, UR5 ;  /* 0x0000000556537c36 */ /* 0x000fe20008000000 */
[----:B------:R0:W-:Y:S01]  /*3d2b0*/  STL.64 [R1+0x338], R68 ;  /* 0x0003384401007387 */ /* 0x0001e20000100a00 */
[----:B------:R-:W-:Y:S02]  /*3d2c0*/  LEA.HI.X.SX32 R93, R3, R0, 0x1, P0 ;  /* 0x00000000035d7211 */ /* 0x000fe400000f0eff */
[----:B------:R-:W-:Y:S01]  /*3d2d0*/  IADD3 R92, P0, PT, R84, R2, RZ ;  /* 0x00000002545c7210 */ /* 0x000fe20007f1e0ff */
[----:B0-----:R-:W2:Y:S01]  /*3d2e0*/  LDL.LU.64 R68, [R1+0x13a8] ;  /* 0x0013a80001447983 */ /* 0x001ea20000300a00 */
[----:B------:R-:W-:-:S03]  /*3d2f0*/  VIADD R85, R83, UR5 ;  /* 0x0000000553557c36 */ /* 0x000fc60008000000 */
[----:B------:R0:W-:Y:S01]  /*3d300*/  STL [R1+0x328], R90 ;  /* 0x0003285a01007387 */ /* 0x0001e20000100800 */
[----:B------:R-:W-:-:S03]  /*3d310*/  VIADD R3, R85, UR5 ;  /* 0x0000000555037c36 */ /* 0x000fc60008000000 */
[----:B------:R1:W-:Y:S01]  /*3d320*/  STL [R1+0x32c], R93 ;  /* 0x00032c5d01007387 */ /* 0x0003e20000100800 */
[----:B0-----:R-:W-:-:S04]  /*3d330*/  IADD3 R90, P2, PT, R88, R2, RZ ;  /* 0x00000002585a7210 */ /* 0x001fc80007f5e0ff */
[-C--:B------:R-:W-:Y:S02]  /*3d340*/  LEA.HI.X.SX32 R91, R88, R0.reuse, 0x1, P2 ;  /* 0x00000000585b7211 */ /* 0x080fe400010f0eff */
[----:B-1----:R-:W-:Y:S01]  /*3d350*/  LEA.HI.X.SX32 R93, R84, R0, 0x1, P0 ;  /* 0x00000000545d7211 */ /* 0x002fe200000f0eff */
[----:B------:R-:W-:Y:S01]  /*3d360*/  VIADD R84, R3, UR5 ;  /* 0x0000000503547c36 */ /* 0x000fe20008000000 */
[C---:B------:R-:W-:Y:S01]  /*3d370*/  IADD3 R88, P0, PT, R82.reuse, R2, RZ ;  /* 0x0000000252587210 */ /* 0x040fe20007f1e0ff */
[----:B------:R0:W-:Y:S03]  /*3d380*/  STL.64 [R1+0x320], R90 ;  /* 0x0003205a01007387 */ /* 0x0001e60000100a00 */
[----:B------:R-:W-:Y:S01]  /*3d390*/  LEA.HI.X.SX32 R89, R82, R0, 0x1, P0 ;  /* 0x0000000052597211 */ /* 0x000fe200000f0eff */
[----:B------:R-:W-:Y:S01]  /*3d3a0*/  STL.64 [R1+0x318], R92 ;  /* 0x0003185c01007387 */ /* 0x000fe20000100a00 */
[----:B------:R-:W-:Y:S01]  /*3d3b0*/  VIADD R82, R84, UR5 ;  /* 0x0000000554527c36 */ /* 0x000fe20008000000 */
[----:B0-----:R-:W-:-:S04]  /*3d3c0*/  IADD3 R90, P2, PT, R87, R2, RZ ;  /* 0x00000002575a7210 */ /* 0x001fc80007f5e0ff */
[----:B------:R-:W-:-:S05]  /*3d3d0*/  LEA.HI.X.SX32 R91, R87, R0, 0x1, P2 ;  /* 0x00000000575b7211 */ /* 0x000fca00010f0eff */
[----:B------:R0:W-:Y:S04]  /*3d3e0*/  STL.64 [R1+0x308], R90 ;  /* 0x0003085a01007387 */ /* 0x0001e80000100a00 */
[----:B------:R1:W-:Y:S01]  /*3d3f0*/  STL.64 [R1+0x300], R88 ;  /* 0x0003005801007387 */ /* 0x0003e20000100a00 */
[CC--:B0-----:R-:W-:Y:S02]  /*3d400*/  IADD3 R90, P2, PT, R86.reuse, R2.reuse, RZ ;  /* 0x00000002565a7210 */ /* 0x0c1fe40007f5e0ff */
[C---:B-1----:R-:W-:Y:S02]  /*3d410*/  IADD3 R88, P0, PT, R83.reuse, R2, RZ ;  /* 0x0000000253587210 */ /* 0x042fe40007f1e0ff */
[-C--:B------:R-:W-:Y:S01]  /*3d420*/  LEA.HI.X.SX32 R91, R86, R0.reuse, 0x1, P2 ;  /* 0x00000000565b7211 */ /* 0x080fe200010f0eff */
[----:B------:R-:W-:Y:S01]  /*3d430*/  VIADD R86, R82, UR5 ;  /* 0x0000000552567c36 */ /* 0x000fe20008000000 */
[----:B------:R-:W-:-:S03]  /*3d440*/  LEA.HI.X.SX32 R89, R83, R0, 0x1, P0 ;  /* 0x0000000053597211 */ /* 0x000fc600000f0eff */
[----:B------:R0:W-:Y:S01]  /*3d450*/  STL.64 [R1+0x2f8], R90 ;  /* 0x0002f85a01007387 */ /* 0x0001e20000100a00 */
[----:B------:R-:W-:-:S03]  /*3d460*/  VIADD R83, R86, UR5 ;  /* 0x0000000556537c36 */ /* 0x000fc60008000000 */
[----:B------:R1:W-:Y:S01]  /*3d470*/  STL.64 [R1+0x2e8], R88 ;  /* 0x0002e85801007387 */ /* 0x0003e20000100a00 */
[-C--:B0-----:R-:W-:Y:S02]  /*3d480*/  IADD3 R90, P2, PT, R85, R2.reuse, RZ ;  /* 0x00000002555a7210 */ /* 0x081fe40007f5e0ff */
[----:B-1----:R-:W-:Y:S02]  /*3d490*/  IADD3 R88, P0, PT, R3, R2, RZ ;  /* 0x0000000203587210 */ /* 0x002fe40007f1e0ff */
[-C--:B------:R-:W-:Y:S02]  /*3d4a0*/  LEA.HI.X.SX32 R91, R85, R0.reuse, 0x1, P2 ;  /* 0x00000000555b7211 */ /* 0x080fe400010f0eff */
[----:B------:R-:W-:Y:S02]  /*3d4b0*/  LEA.HI.X.SX32 R89, R3, R0, 0x1, P0 ;  /* 0x0000000003597211 */ /* 0x000fe400000f0eff */
[-C--:B------:R-:W-:Y:S01]  /*3d4c0*/  IADD3 R92, P2, PT, R84, R2.reuse, RZ ;  /* 0x00000002545c7210 */ /* 0x080fe20007f5e0ff */
[----:B------:R-:W-:Y:S04]  /*3d4d0*/  STL.64 [R1+0x2e0], R90 ;  /* 0x0002e05a01007387 */ /* 0x000fe80000100a00 */
[----:B------:R0:W-:Y:S04]  /*3d4e0*/  STL.64 [R1+0x2d8], R88 ;  /* 0x0002d85801007387 */ /* 0x0001e80000100a00 */
[----:B0-----:R-:W2:Y:S04]  /*3d4f0*/  LDL.LU R89, [R1+0xf50] ;  /* 0x000f500001597983 */ /* 0x001ea80000300800 */
[----:B------:R-:W4:Y:S04]  /*3d500*/  LDL.LU R88, [R1+0xf4c] ;  /* 0x000f4c0001587983 */ /* 0x000f280000300800 */
[----:B------:R-:W5:Y:S01]  /*3d510*/  LDL.LU R85, [R1+0xf48] ;  /* 0x000f480001557983 */ /* 0x000f620000300800 */
[----:B------:R-:W-:Y:S01]  /*3d520*/  IADD3 R90, P0, PT, R82, R2, RZ ;  /* 0x00000002525a7210 */ /* 0x000fe20007f1e0ff */
[----:B------:R-:W-:Y:S01]  /*3d530*/  VIADD R3, R83, UR5 ;  /* 0x0000000553037c36 */ /* 0x000fe20008000000 */
[----:B------:R-:W-:-:S02]  /*3d540*/  LEA.HI.X.SX32 R93, R84, R0, 0x1, P2 ;  /* 0x00000000545d7211 */ /* 0x000fc400010f0eff */
[----:B------:R-:W-:Y:S01]  /*3d550*/  LEA.HI.X.SX32 R91, R82, R0, 0x1, P0 ;  /* 0x00000000525b7211 */ /* 0x000fe200000f0eff */
[----:B------:R-:W-:Y:S02]  /*3d560*/  VIADD R82, R3, UR5 ;  /* 0x0000000503527c36 */ /* 0x000fe40008000000 */
[----:B------:R0:W-:Y:S02]  /*3d570*/  STL.64 [R1+0x2c8], R92 ;  /* 0x0002c85c01007387 */ /* 0x0001e40000100a00 */
[----:B------:R-:W-:Y:S02]  /*3d580*/  VIADD R84, R82, UR5 ;  /* 0x0000000552547c36 */ /* 0x000fe40008000000 */
[----:B------:R1:W-:Y:S01]  /*3d590*/  STL.64 [R1+0x2b8], R90 ;  /* 0x0002b85a01007387 */ /* 0x0003e20000100a00 */
[-C--:B0-----:R-:W-:Y:S02]  /*3d5a0*/  IADD3 R92, P2, PT, R86, R2.reuse, RZ ;  /* 0x00000002565c7210 */ /* 0x081fe40007f5e0ff */
[----:B-1----:R-:W-:-:S02]  /*3d5b0*/  IADD3 R90, P0, PT, R83, R2, RZ ;  /* 0x00000002535a7210 */ /* 0x002fc40007f1e0ff */
[-C--:B------:R-:W-:Y:S02]  /*3d5c0*/  LEA.HI.X.SX32 R93, R86, R0.reuse, 0x1, P2 ;  /* 0x00000000565d7211 */ /* 0x080fe400010f0eff */
[----:B------:R-:W-:Y:S02]  /*3d5d0*/  LEA.HI.X.SX32 R91, R83, R0, 0x1, P0 ;  /* 0x00000000535b7211 */ /* 0x000fe400000f0eff */
[C---:B------:R-:W-:Y:S01]  /*3d5e0*/  IADD3 R86, P4, PT, R84.reuse, R2, RZ ;  /* 0x0000000254567210 */ /* 0x040fe20007f9e0ff */
[----:B------:R0:W-:Y:S01]  /*3d5f0*/  STL.64 [R1+0x2b0], R92 ;  /* 0x0002b05c01007387 */ /* 0x0001e20000100a00 */
[----:B---3--:R-:W-:Y:S02]  /*3d600*/  F2FP.SATFINITE.E5M2.F32.PACK_AB_MERGE_C R83, R7, R6, RZ ;  /* 0x000000060753723e */ /* 0x008fe400048060ff */
[----:B------:R-:W-:Y:S01]  /*3d610*/  LEA.HI.X.SX32 R87, R84, R0, 0x1, P4 ;  /* 0x0000000054577211 */ /* 0x000fe200020f0eff */
[----:B------:R1:W-:Y:S01]  /*3d620*/  STL.64 [R1+0x2a8], R90 ;  /* 0x0002a85a01007387 */ /* 0x0003e20000100a00 */
[----:B0-----:R-:W-:-:S02]  /*3d630*/  IADD3 R92, P2, PT, R3, R2, RZ ;  /* 0x00000002035c7210 */ /* 0x001fc40007f5e0ff */
[C---:B-1----:R-:W-:Y:S02]  /*3d640*/  IADD3 R90, P0, PT, R82.reuse, R2, RZ ;  /* 0x00000002525a7210 */ /* 0x042fe40007f1e0ff */
[-C--:B------:R-:W-:Y:S02]  /*3d650*/  LEA.HI.X.SX32 R93, R3, R0.reuse, 0x1, P2 ;  /* 0x00000000035d7211 */ /* 0x080fe400010f0eff */
[----:B------:R-:W-:Y:S02]  /*3d660*/  LEA.HI.X.SX32 R91, R82, R0, 0x1, P0 ;  /* 0x00000000525b7211 */ /* 0x000fe400000f0eff */
[----:B------:R-:W-:Y:S01]  /*3d670*/  F2FP.SATFINITE.E5M2.F32.PACK_AB_MERGE_C R3, R15, R14, RZ ;  /* 0x0000000e0f03723e */ /* 0x000fe200048060ff */
[----:B------:R-:W-:Y:S01]  /*3d680*/  STL.64 [R1+0x298], R92 ;  /* 0x0002985c01007387 */ /* 0x000fe20000100a00 */
[----:B------:R-:W-:Y:S02]  /*3d690*/  F2FP.SATFINITE.E5M2.F32.PACK_AB_MERGE_C R82, R5, R4, RZ ;  /* 0x000000040552723e */ /* 0x000fe400048060ff */
[----:B------:R-:W-:Y:S01]  /*3d6a0*/  F2FP.SATFINITE.E5M2.F32.PACK_AB_MERGE_C R5, R17, R16, RZ ;  /* 0x000000101105723e */ /* 0x000fe200048060ff */
[----:B------:R-:W-:Y:S01]  /*3d6b0*/  STL.64 [R1+0x290], R90 ;  /* 0x0002905a01007387 */ /* 0x000fe20000100a00 */
[----:B------:R-:W-:-:S03]  /*3d6c0*/  F2FP.SATFINITE.E5M2.F32.PACK_AB_MERGE_C R4, R19, R18, RZ ;  /* 0x000000121304723e */ /* 0x000fc600048060ff */
[----:B------:R0:W-:Y:S04]  /*3d6d0*/  STL.64 [R1+0x288], R86 ;  /* 0x0002885601007387 */ /* 0x0001e80000100a00 */
[----:B------:R1:W-:Y:S04]  /*3d6e0*/  STL [R1+0x354], R3 ;  /* 0x0003540301007387 */ /* 0x0003e80000100800 */
[----:B------:R3:W-:Y:S04]  /*3d6f0*/  STL [R1+0x358], R5 ;  /* 0x0003580501007387 */ /* 0x0007e80000100800 */
[----:B------:R3:W-:Y:S01]  /*3d700*/  STL [R1+0x35c], R4 ;  /* 0x00035c0401007387 */ /* 0x0007e20000100800 */
[----:B0-----:R-:W-:-:S02]  /*3d710*/  F2FP.SATFINITE.E5M2.F32.PACK_AB_MERGE_C R86, R11, R10, RZ ;  /* 0x0000000a0b56723e */ /* 0x001fc400048060ff */
[----:B-1----:R-:W-:Y:S02]  /*3d720*/  F2FP.SATFINITE.E5M2.F32.PACK_AB_MERGE_C R3, R21, R20, RZ ;  /* 0x000000141503723e */ /* 0x002fe400048060ff */
[----:B------:R-:W-:Y:S02]  /*3d730*/  F2FP.SATFINITE.E5M2.F32.PACK_AB_MERGE_C R87, R13, R12, RZ ;  /* 0x0000000c0d57723e */ /* 0x000fe400048060ff */
[----:B---3--:R-:W-:Y:S01]  /*3d740*/  F2FP.SATFINITE.E5M2.F32.PACK_AB_MERGE_C R5, R23, R22, RZ ;  /* 0x000000161705723e */ /* 0x008fe200048060ff */
[----:B------:R0:W-:Y:S01]  /*3d750*/  STL [R1+0x360], R3 ;  /* 0x0003600301007387 */ /* 0x0001e20000100800 */
[----:B------:R-:W-:-:S03]  /*3d760*/  F2FP.SATFINITE.E5M2.F32.PACK_AB_MERGE_C R4, R25, R24, RZ ;  /* 0x000000181904723e */ /* 0x000fc600048060ff */
[----:B------:R1:W-:Y:S04]  /*3d770*/  STL [R1+0x364], R5 ;  /* 0x0003640501007387 */ /* 0x0003e80000100800 */
[----:B------:R3:W-:Y:S01]  /*3d780*/  STL [R1+0x368], R4 ;  /* 0x0003680401007387 */ /* 0x0007e20000100800 */
[----:B0-----:R-:W-:Y:S02]  /*3d790*/  F2FP.SATFINITE.E5M2.F32.PACK_AB_MERGE_C R3, R27, R26, RZ ;  /* 0x0000001a1b03723e */ /* 0x001fe400048060ff */
[----:B-1----:R-:W-:-:S03]  /*3d7a0*/  F2FP.SATFINITE.E5M2.F32.PACK_AB_MERGE_C R5, R29, R28, RZ ;  /* 0x0000001c1d05723e */ /* 0x002fc600048060ff */
[----:B------:R0:W-:Y:S01]  /*3d7b0*/  STL [R1+0x36c], R3 ;  /* 0x00036c0301007387 */ /* 0x0001e20000100800 */
[----:B---3--:R-:W-:-:S03]  /*3d7c0*/  F2FP.SATFINITE.E5M2.F32.PACK_AB_MERGE_C R4, R31, R30, RZ ;  /* 0x0000001e1f04723e */ /* 0x008fc600048060ff */
        /* <DEDUP_REMOVED lines=18> */
[----:B------:R1:W-:Y:S01]  /*3d8f0*/  STL [R1+0x394], R5 ;  /* 0x0003940501007387 */ /* 0x0003e20000100800 */
[----:B0-----:R-:W-:Y:S02]  /*3d900*/  F2FP.SATFINITE.E5M2.F32.PACK_AB_MERGE_C R3, R49, R48, RZ ;  /* 0x000000303103723e */ /* 0x001fe400048060ff */
[----:B-1----:R-:W-:-:S03]  /*3d910*/  F2FP.SATFINITE.E5M2.F32.PACK_AB_MERGE_C R5, R53, R52, RZ ;  /* 0x000000343505723e */ /* 0x002fc600048060ff */
[----:B------:R0:W-:Y:S04]  /*3d920*/  STL [R1+0x398], R3 ;  /* 0x0003980301007387 */ /* 0x0001e80000100800 */
[----:B------:R1:W-:Y:S04]  /*3d930*/  STL [R1+0x39c], R4 ;  /* 0x00039c0401007387 */ /* 0x0003e80000100800 */
[----:B------:R3:W-:Y:S01]  /*3d940*/  STL [R1+0x3a0], R5 ;  /* 0x0003a00501007387 */ /* 0x0007e20000100800 */
[----:B0-----:R-:W-:Y:S02]  /*3d950*/  F2FP.SATFINITE.E5M2.F32.PACK_AB_MERGE_C R3, R55, R54, RZ ;  /* 0x000000363703723e */ /* 0x001fe400048060ff */
[----:B-1----:R-:W-:-:S03]  /*3d960*/  F2FP.SATFINITE.E5M2.F32.PACK_AB_MERGE_C R4, R57, R56, RZ ;  /* 0x000000383904723e */ /* 0x002fc600048060ff */
[----:B------:R0:W-:Y:S01]  /*3d970*/  STL [R1+0x3a4], R3 ;  /* 0x0003a40301007387 */ /* 0x0001e20000100800 */
[----:B---3--:R-:W-:-:S03]  /*3d980*/  F2FP.SATFINITE.E5M2.F32.PACK_AB_MERGE_C R5, R59, R58, RZ ;  /* 0x0000003a3b05723e */ /* 0x008fc600048060ff */
[----:B------:R1:W-:Y:S04]  /*3d990*/  STL [R1+0x3a8], R4 ;  /* 0x0003a80401007387 */ /* 0x0003e80000100800 */
[----:B------:R-:W-:Y:S01]  /*3d9a0*/  STL [R1+0x3ac], R5 ;  /* 0x0003ac0501007387 */ /* 0x000fe20000100800 */
[----:B0-----:R-:W-:Y:S02]  /*3d9b0*/  F2FP.SATFINITE.E5M2.F32.PACK_AB_MERGE_C R3, R61, R60, RZ ;  /* 0x0000003c3d03723e */ /* 0x001fe400048060ff */
[----:B-1----:R-:W-:-:S03]  /*3d9c0*/  F2FP.SATFINITE.E5M2.F32.PACK_AB_MERGE_C R4, R63, R62, RZ ;  /* 0x0000003e3f04723e */ /* 0x002fc600048060ff */
[----:B------:R0:W-:Y:S04]  /*3d9d0*/  STL [R1+0x3b0], R3 ;  /* 0x0003b00301007387 */ /* 0x0001e80000100800 */
[----:B------:R1:W-:Y:S01]  /*3d9e0*/  STL [R1+0x3b4], R4 ;  /* 0x0003b40401007387 */ /* 0x0003e20000100800 */
[----:B0-----:R-:W-:Y:S02]  /*3d9f0*/  F2FP.SATFINITE.E5M2.F32.PACK_AB_MERGE_C R3, R67, R66, RZ ;  /* 0x000000424303723e */ /* 0x001fe400048060ff */
[----:B--2---:R-:W-:Y:S02]  /*3da00*/  ISETP.LT.AND P2, PT, R89, UR16, !P1 ;  /* 0x0000001059007c0c */ /* 0x004fe4000cf41270 */
[----:B----4-:R-:W-:Y:S02]  /*3da10*/  ISETP.LT.AND P0, PT, R88, UR17, !P1 ;  /* 0x0000001158007c0c */ /* 0x010fe4000cf01270 */
[----:B------:R-:W-:-:S02]  /*3da20*/  F2FP.SATFINITE.E5M2.F32.PACK_AB_MERGE_C R88, R65, R64, RZ ;  /* 0x000000404158723e */ /* 0x000fc400048060ff */
[----:B-----5:R-:W-:Y:S02]  /*3da30*/  ISETP.LT.AND P4, PT, R85, UR14, !P1 ;  /* 0x0000000e55007c0c */ /* 0x020fe4000cf81270 */
[----:B------:R-:W-:Y:S01]  /*3da40*/  F2FP.SATFINITE.E5M2.F32.PACK_AB_MERGE_C R85, R9, R8, RZ ;  /* 0x000000080955723e */ /* 0x000fe200048060ff */
[----:B------:R-:W-:Y:S01]  /*3da50*/  STL [R1+0x3bc], R88 ;  /* 0x0003bc5801007387 */ /* 0x000fe20000100800 */
[----:B-1----:R-:W0:Y:S03]  /*3da60*/  LDTM.x64 R4, tmem[UR10+0x40] ;  /* 0x0000400a000479ee */ /* 0x002e260008340000 */
[----:B0-----:R-:W-:Y:S04]  /*3da70*/  STL.64 [R1+0x100], R4 ;  /* 0x0001000401007387 */ /* 0x001fe80000100a00 */
[----:B------:R0:W-:Y:S04]  /*3da80*/  STL [R1+0x3b8], R3 ;  /* 0x0003b80301007387 */ /* 0x0001e80000100800 */
[----:B------:R-:W-:Y:S04]  /*3da90*/  STL.64 [R1+0x108], R6 ;  /* 0x0001080601007387 */ /* 0x000fe80000100a00 */
        /* <DEDUP_REMOVED lines=29> */
[----:B------:R1:W-:Y:S04]  /*3dc70*/  STL.64 [R1+0x1f8], R66 ;  /* 0x0001f84201007387 */ /* 0x0003e80000100a00 */
[----:B0-----:R-:W2:Y:S04]  /*3dc80*/  LDL.LU R3, [R1+0xe0c] ;  /* 0x000e0c0001037983 */ /* 0x001ea80000300800 */
[----:B------:R-:W3:Y:S01]  /*3dc90*/  LDL.LU R89, [R1+0xf54] ;  /* 0x000f540001597983 */ /* 0x000ee20000300800 */
[----:B-1----:R-:W0:Y:S03]  /*3dca0*/  LDTM.x64 R4, tmem[UR10+0x80] ;  /* 0x0000800a000479ee */ /* 0x002e260008340000 */
[----:B0-----:R-:W-:Y:S04]  /*3dcb0*/  STL.64 [R1], R4 ;  /* 0x0000000401007387 */ /* 0x001fe80000100a00 */
        /* <DEDUP_REMOVED lines=31> */
[----:B------:R-:W4:Y:S01]  /*3deb0*/  LDL.LU R88, [R1+0xf58] ;  /* 0x000f580001587983 */ /* 0x000f220000300800 */
[----:B0-----:R-:W0:Y:S01]  /*3dec0*/  LDTM.x64 R4, tmem[UR10+0xc0] ;  /* 0x0000c00a000479ee */ /* 0x001e220008340000 */
[----:B------:R-:W-:Y:S01]  /*3ded0*/  NOP ;  /* 0x0000000000007918 */ /* 0x000fe20000000000 */
[----:B------:R-:W1:Y:S01]  /*3dee0*/  LDCU UR10, c[0x0][0x39c] ;  /* 0x00007380ff0a77ac */ /* 0x000e620008000800 */
[----:B0-----:R0:W-:Y:S04]  /*3def0*/  STL.64 [R1+0x13a0], R14 ;  /* 0x0013a00e01007387 */ /* 0x0011e80000100a00 */
[----:B------:R5:W-:Y:S04]  /*3df00*/  STL.64 [R1+0x1398], R16 ;  /* 0x0013981001007387 */ /* 0x000be80000100a00 */
[----:B------:R-:W-:Y:S04]  /*3df10*/  STL.64 [R1+0x1390], R18 ;  /* 0x0013901201007387 */ /* 0x000fe80000100a00 */
[----:B------:R-:W-:Y:S04]  /*3df20*/  STL.64 [R1+0x1388], R20 ;  /* 0x0013881401007387 */ /* 0x000fe80000100a00 */
[----:B------:R-:W-:Y:S04]  /*3df30*/  STL [R1+0x1380], R23 ;  /* 0x0013801701007387 */ /* 0x000fe80000100800 */
[----:B------:R-:W-:Y:S04]  /*3df40*/  STL.64 [R1+0x1378], R24 ;  /* 0x0013781801007387 */ /* 0x000fe80000100a00 */
[----:B------:R-:W-:Y:S04]  /*3df50*/  STL.64 [R1+0x1370], R26 ;  /* 0x0013701a01007387 */ /* 0x000fe80000100a00 */
[----:B------:R-:W-:Y:S04]  /*3df60*/  STL.64 [R1+0x1368], R28 ;  /* 0x0013681c01007387 */ /* 0x000fe80000100a00 */
[----:B------:R-:W-:Y:S04]  /*3df70*/  STL [R1+0x1360], R44 ;  /* 0x0013602c01007387 */ /* 0x000fe80000100800 */
[----:B------:R-:W-:Y:S04]  /*3df80*/  STL.64 [R1+0x1358], R30 ;  /* 0x0013581e01007387 */ /* 0x000fe80000100a00 */
[----:B------:R-:W-:Y:S04]  /*3df90*/  STL.64 [R1+0x1350], R32 ;  /* 0x0013502001007387 */ /* 0x000fe80000100a00 */
[----:B------:R-:W-:Y:S04]  /*3dfa0*/  STL.64 [R1+0x1348], R34 ;  /* 0x0013482201007387 */ /* 0x000fe80000100a00 */
[----:B------:R-:W-:Y:S04]  /*3dfb0*/  STL.64 [R1+0x1340], R36 ;  /* 0x0013402401007387 */ /* 0x000fe80000100a00 */
[----:B------:R-:W-:Y:S04]  /*3dfc0*/  STL.64 [R1+0x1338], R38 ;  /* 0x0013382601007387 */ /* 0x000fe80000100a00 */
[----:B------:R-:W-:Y:S04]  /*3dfd0*/  STL.64 [R1+0x1330], R40 ;  /* 0x0013302801007387 */ /* 0x000fe80000100a00 */
[----:B------:R-:W-:Y:S04]  /*3dfe0*/  STL.64 [R1+0x1328], R42 ;  /* 0x0013282a01007387 */ /* 0x000fe80000100a00 */
[----:B------:R-:W-:Y:S04]  /*3dff0*/  STL [R1+0x1320], R45 ;  /* 0x0013202d01007387 */ /* 0x000fe80000100800 */
[----:B------:R-:W-:Y:S04]  /*3e000*/  STL.64 [R1+0x1318], R46 ;  /* 0x0013182e01007387 */ /* 0x000fe80000100a00 */
[----:B------:R-:W-:Y:S04]  /*3e010*/  STL.64 [R1+0x1310], R48 ;  /* 0x0013103001007387 */ /* 0x000fe80000100a00 */
[----:B------:R-:W-:Y:S04]  /*3e020*/  STL [R1+0x1308], R54 ;  /* 0x0013083601007387 */ /* 0x000fe80000100800 */
[----:B------:R-:W-:Y:S04]  /*3e030*/  STL.64 [R1+0x1300], R50 ;  /* 0x0013003201007387 */ /* 0x000fe80000100a00 */
[----:B------:R-:W-:Y:S04]  /*3e040*/  STL.64 [R1+0x12f8], R52 ;  /* 0x0012f83401007387 */ /* 0x000fe80000100a00 */
[----:B------:R-:W-:Y:S04]  /*3e050*/  STL [R1+0x12f4], R55 ;  /* 0x0012f43701007387 */ /* 0x000fe80000100800 */
[----:B------:R-:W-:Y:S04]  /*3e060*/  STL [R1+0x12f0], R58 ;  /* 0x0012f03a01007387 */ /* 0x000fe80000100800 */
[----:B------:R-:W-:Y:S04]  /*3e070*/  STL.64 [R1+0x12e8], R56 ;  /* 0x0012e83801007387 */ /* 0x000fe80000100a00 */
[----:B------:R-:W-:Y:S04]  /*3e080*/  STL [R1+0x12e0], R59 ;  /* 0x0012e03b01007387 */ /* 0x000fe80000100800 */
[----:B------:R-:W-:Y:S04]  /*3e090*/  STL.64 [R1+0x12d8], R60 ;  /* 0x0012d83c01007387 */ /* 0x000fe80000100a00 */
[----:B------:R-:W-:Y:S04]  /*3e0a0*/  STL [R1+0x12d4], R62 ;  /* 0x0012d43e01007387 */ /* 0x000fe80000100800 */
[----:B------:R-:W-:Y:S04]  /*3e0b0*/  STL [R1+0x12d0], R63 ;  /* 0x0012d03f01007387 */ /* 0x000fe80000100800 */
[----:B------:R-:W-:Y:S04]  /*3e0c0*/  STL.64 [R1+0x12c8], R64 ;  /* 0x0012c84001007387 */ /* 0x000fe80000100a00 */
[----:B------:R-:W-:Y:S04]  /*3e0d0*/  STL [R1+0x12c0], R66 ;  /* 0x0012c04201007387 */ /* 0x000fe80000100800 */
[----:B------:R-:W-:Y:S04]  /*3e0e0*/  STL [R1+0x12bc], R67 ;  /* 0x0012bc4301007387 */ /* 0x000fe80000100800 */
[----:B0-----:R-:W4:Y:S04]  /*3e0f0*/  LDL.LU R14, [R1+0xf5c] ;  /* 0x000f5c00010e7983 */ /* 0x001f280000300800 */
[----:B------:R-:W4:Y:S04]  /*3e100*/  LDL.LU R15, [R1+0xf60] ;  /* 0x000f6000010f7983 */ /* 0x000f280000300800 */
[----:B------:R0:W-:Y:S01]  /*3e110*/  @P3 STG.E.U8 desc[UR18][R68.64], R82 ;  /* 0x0000005244003986 */ /* 0x0001e2000c101112 */
[----:B--2---:R-:W-:Y:S01]  /*3e120*/  ISETP.LT.AND P3, PT, R3, UR4, !P1 ;  /* 0x0000000403007c0c */ /* 0x004fe2000cf61270 */
[----:B------:R-:W3:Y:S02]  /*3e130*/  LDCU UR4, c[0x0][0x39c] ;  /* 0x00007380ff0477ac */ /* 0x000ee40008000800 */
[----:B-----5:R-:W2:Y:S01]  /*3e140*/  LDL.LU R16, [R1+0xf64] ;  /* 0x000f640001107983 */ /* 0x020ea20000300800 */
[----:B0-----:R-:W-:-:S04]  /*3e150*/  PRMT R68, R82, 0x9910, RZ ;  /* 0x0000991052447816 */ /* 0x001fc800000000ff */
[----:B------:R-:W-:-:S05]  /*3e160*/  SHF.R.S32.HI R68, RZ, 0x8, R68 ;  /* 0x00000008ff447819 */ /* 0x000fca0000011444 */
[----:B------:R0:W-:Y:S01]  /*3e170*/  @P5 STG.E.U8 desc[UR18][R70.64], R68 ;  /* 0x0000004446005986 */ /* 0x0001e2000c101112 */
[----:B---3--:R-:W-:Y:S01]  /*3e180*/  ISETP.LT.AND P5, PT, R89, UR4, !P1 ;  /* 0x0000000459007c0c */ /* 0x008fe2000cfa1270 */
[----:B------:R-:W4:Y:S02]  /*3e190*/  LDCU UR4, c[0x0][0x39c] ;  /* 0x00007380ff0477ac */ /* 0x000f240008000800 */
[----:B------:R-:W-:Y:S01]  /*3e1a0*/  @P2 STG.E.U8 desc[UR18][R72.64], R83 ;  /* 0x0000005348002986 */ /* 0x000fe2000c101112 */
[----:B0-----:R-:W-:-:S04]  /*3e1b0*/  PRMT R68, R83, 0x9910, RZ ;  /* 0x0000991053447816 */ /* 0x001fc800000000ff */
[----:B------:R-:W-:-:S05]  /*3e1c0*/  SHF.R.S32.HI R68, RZ, 0x8, R68 ;  /* 0x00000008ff447819 */ /* 0x000fca0000011444 */
[----:B------:R0:W-:Y:S01]  /*3e1d0*/  @P0 STG.E.U8 desc[UR18][R74.64], R68 ;  /* 0x000000444a000986 */ /* 0x0001e2000c101112 */
[----:B----4-:R-:W-:Y:S01]  /*3e1e0*/  ISETP.LT.AND P2, PT, R88, UR4, !P1 ;  /* 0x0000000458007c0c */ /* 0x010fe2000cf41270 */
[----:B------:R-:W3:Y:S02]  /*3e1f0*/  LDCU UR4, c[0x0][0x39c] ;  /* 0x00007380ff0477ac */ /* 0x000ee40008000800 */
[----:B---3--:R-:W-:Y:S01]  /*3e200*/  ISETP.LT.AND P0, PT, R14, UR4, !P1 ;  /* 0x000000040e007c0c */ /* 0x008fe2000cf01270 */
[----:B------:R-:W3:Y:S01]  /*3e210*/  LDCU UR4, c[0x0][0x39c] ;  /* 0x00007380ff0477ac */ /* 0x000ee20008000800 */
[----:B------:R-:W4:Y:S04]  /*3e220*/  LDL.LU R14, [R1+0xf68] ;  /* 0x000f6800010e7983 */ /* 0x000f280000300800 */
[----:B------:R-:W-:Y:S04]  /*3e230*/  @P4 STG.E.U8 desc[UR18][R76.64], R85 ;  /* 0x000000554c004986 */ /* 0x000fe8000c101112 */
[----:B------:R-:W5:Y:S01]  /*3e240*/  LDL.LU.64 R88, [R1+0x200] ;  /* 0x0002000001587983 */ /* 0x000f620000300a00 */
[----:B---3--:R-:W-:Y:S01]  /*3e250*/  ISETP.LT.AND P4, PT, R15, UR4, !P1 ;  /* 0x000000040f007c0c */ /* 0x008fe2000cf81270 */
[----:B------:R-:W2:Y:S02]  /*3e260*/  LDCU UR4, c[0x0][0x39c] ;  /* 0x00007380ff0477ac */ /* 0x000ea40008000800 */
[----:B------:R-:W3:Y:S01]  /*3e270*/  LDL.LU R15, [R1+0xf6c] ;  /* 0x000f6c00010f7983 */ /* 0x000ee20000300800 */
[----:B0-----:R-:W-:-:S03]  /*3e280*/  PRMT R68, R85, 0x9910, RZ ;  /* 0x0000991055447816 */ /* 0x001fc600000000ff */
[----:B------:R-:W3:Y:S01]  /*3e290*/  LDL.LU.64 R92, [R1+0x208] ;  /* 0x00020800015c7983 */ /* 0x000ee20000300a00 */
[----:B------:R-:W-:-:S03]  /*3e2a0*/  SHF.R.S32.HI R68, RZ, 0x8, R68 ;  /* 0x00000008ff447819 */ /* 0x000fc60000011444 */
[----:B------:R-:W3:Y:S04]  /*3e2b0*/  LDL.LU R17, [R1+0xf70] ;  /* 0x000f700001117983 */ /* 0x000ee80000300800 */
[----:B------:R0:W-:Y:S04]  /*3e2c0*/  @P3 STG.E.U8 desc[UR18][R78.64], R68 ;  /* 0x000000444e003986 */ /* 0x0001e8000c101112 */
[----:B------:R-:W3:Y:S01]  /*3e2d0*/  LDL.LU.64 R90, [R1+0x280] ;  /* 0x00028000015a7983 */ /* 0x000ee20000300a00 */
[----:B--2---:R-:W-:Y:S01]  /*3e2e0*/  ISETP.LT.AND P3, PT, R16, UR4, !P1 ;  /* 0x0000000410007c0c */ /* 0x004fe2000cf61270 */
[----:B------:R-:W4:Y:S02]  /*3e2f0*/  LDCU UR4, c[0x0][0x39c] ;  /* 0x00007380ff0477ac */ /* 0x000f240008000800 */
[----:B------:R-:W-:Y:S01]  /*3e300*/  @P5 STG.E.U8 desc[UR18][R80.64], R86 ;  /* 0x0000005650005986 */ /* 0x000fe2000c101112 */
[----:B0-----:R-:W-:-:S04]  /*3e310*/  PRMT R68, R86, 0x9910, RZ ;  /* 0x0000991056447816 */ /* 0x001fc800000000ff */
[----:B------:R-:W-:Y:S02]  /*3e320*/  SHF.R.S32.HI R68, RZ, 0x8, R68 ;  /* 0x00000008ff447819 */ /* 0x000fe40000011444 */
[----:B----4-:R-:W-:Y:S01]  /*3e330*/  ISETP.LT.AND P5, PT, R14, UR4, !P1 ;  /* 0x000000040e007c0c */ /* 0x010fe2000cfa1270 */
[----:B------:R-:W3:Y:S01]  /*3e340*/  LDCU UR4, c[0x0][0x39c] ;  /* 0x00007380ff0477ac */ /* 0x000ee20008000800 */
[----:B------:R-:W2:Y:S04]  /*3e350*/  LDL.LU R14, [R1+0xf74] ;  /* 0x000f7400010e7983 */ /* 0x000ea80000300800 */
[----:B-----5:R0:W-:Y:S01]  /*3e360*/  @P2 STG.E.U8 desc[UR18][R88.64], R68 ;  /* 0x0000004458002986 */ /* 0x0201e2000c101112 */
[----:B---3--:R-:W-:-:S03]  /*3e370*/  ISETP.LT.AND P2, PT, R15, UR4, !P1 ;  /* 0x000000040f007c0c */ /* 0x008fc6000cf41270 */
[----:B0-----:R-:W3:Y:S01]  /*3e380*/  LDL.LU.64 R88, [R1+0x2a0] ;  /* 0x0002a00001587983 */ /* 0x001ee20000300a00 */
[----:B------:R-:W0:Y:S03]  /*3e390*/  LDCU UR4, c[0x0][0x39c] ;  /* 0x00007380ff0477ac */ /* 0x000e260008000800 */
[----:B------:R-:W4:Y:S04]  /*3e3a0*/  LDL.LU R16, [R1+0xf78] ;  /* 0x000f780001107983 */ /* 0x000f280000300800 */
[----:B------:R-:W3:Y:S04]  /*3e3b0*/  LDL.LU R15, [R1+0x354] ;  /* 0x00035400010f7983 */ /* 0x000ee80000300800 */
[----:B------:R-:W-:Y:S04]  /*3e3c0*/  @P0 STG.E.U8 desc[UR18][R92.64], R87 ;  /* 0x000000575c000986 */ /* 0x000fe8000c101112 */
[----:B------:R-:W5:Y:S01]  /*3e3d0*/  LDL.LU.64 R18, [R1+0x2c0] ;  /* 0x0002c00001127983 */ /* 0x000f620000300a00 */
[----:B0-----:R-:W-:Y:S01]  /*3e3e0*/  ISETP.LT.AND P0, PT, R17, UR4, !P1 ;  /* 0x0000000411007c0c */ /* 0x001fe2000cf01270 */
[----:B------:R-:W2:Y:S02]  /*3e3f0*/  LDCU UR4, c[0x0][0x39c] ;  /* 0x00007380ff0477ac */ /* 0x000ea40008000800 */
[----:B------:R-:W5:Y:S01]  /*3e400*/  LDL.LU R17, [R1+0xf7c] ;  /* 0x000f7c0001117983 */ /* 0x000f620000300800 */
[----:B------:R-:W-:-:S03]  /*3e410*/  PRMT R68, R87, 0x9910, RZ ;  /* 0x0000991057447816 */ /* 0x000fc600000000ff */
[----:B------:R-:W5:Y:S01]  /*3e420*/  LDL.LU.64 R24, [R1+0x2d0] ;  /* 0x0002d00001187983 */ /* 0x000f620000300a00 */
[----:B------:R-:W-:-:S03]  /*3e430*/  SHF.R.S32.HI R68, RZ, 0x8, R68 ;  /* 0x00000008ff447819 */ /* 0x000fc60000011444 */
[----:B------:R-:W5:Y:S04]  /*3e440*/  LDL.LU R23, [R1+0xf80] ;  /* 0x000f800001177983 */ /* 0x000f680000300800 */
[----:B------:R0:W-:Y:S01]  /*3e450*/  @P4 STG.E.U8 desc[UR18][R90.64], R68 ;  /* 0x000000445a004986 */ /* 0x0001e2000c101112 */
[----:B--2---:R-:W-:Y:S01]  /*3e460*/  ISETP.LT.AND P4, PT, R14, UR4, !P1 ;  /* 0x000000040e007c0c */ /* 0x004fe2000cf81270 */
[----:B------:R-:W4:Y:S02]  /*3e470*/  LDCU UR4, c[0x0][0x39c] ;  /* 0x00007380ff0477ac */ /* 0x000f240008000800 */
[----:B------:R-:W2:Y:S04]  /*3e480*/  LDL.LU R14, [R1+0x358] ;  /* 0x00035800010e7983 */ /* 0x000ea80000300800 */
[----:B------:R-:W2:Y:S04]  /*3e490*/  LDL.LU.64 R20, [R1+0x2f0] ;  /* 0x0002f00001147983 */ /* 0x000ea80000300a00 */
[----:B---3--:R3:W-:Y:S01]  /*3e4a0*/  @P3 STG.E.U8 desc[UR18][R88.64], R15 ;  /* 0x0000000f58003986 */ /* 0x0087e2000c101112 */
[----:B----4-:R-:W-:Y:S01]  /*3e4b0*/  ISETP.LT.AND P3, PT, R16, UR4, !P1 ;  /* 0x0000000410007c0c */ /* 0x010fe2000cf61270 */
[----:B------:R-:W4:Y:S02]  /*3e4c0*/  LDCU UR4, c[0x0][0x39c] ;  /* 0x00007380ff0477ac */ /* 0x000f240008000800 */
[----:B------:R-:W2:Y:S01]  /*3e4d0*/  LDL.LU R16, [R1+0xf88] ;  /* 0x000f880001107983 */ /* 0x000ea20000300800 */
[----:B0-----:R-:W-:-:S04]  /*3e4e0*/  PRMT R68, R15, 0x9910, RZ ;  /* 0x000099100f447816 */ /* 0x001fc800000000ff */
[----:B------:R-:W-:Y:S01]  /*3e4f0*/  SHF.R.S32.HI R68, RZ, 0x8, R68 ;  /* 0x00000008ff447819 */ /* 0x000fe20000011444 */
[----:B---3--:R-:W3:Y:S04]  /*3e500*/  LDL.LU R15, [R1+0x35c] ;  /* 0x00035c00010f7983 */ /* 0x008ee80000300800 */
[----:B-----5:R0:W-:Y:S01]  /*3e510*/  @P5 STG.E.U8 desc[UR18][R18.64], R68 ;  /* 0x0000004412005986 */ /* 0x0201e2000c101112 */
[----:B----4-:R-:W-:Y:S01]  /*3e520*/  ISETP.LT.AND P5, PT, R17, UR4, !P1 ;  /* 0x0000000411007c0c */ /* 0x010fe2000cfa1270 */
[----:B------:R-:W4:Y:S02]  /*3e530*/  LDCU UR4, c[0x0][0x39c] ;  /* 0x00007380ff0477ac */ /* 0x000f240008000800 */
[----:B0-----:R-:W5:Y:S04]  /*3e540*/  LDL.LU.64 R18, [R1+0x310] ;  /* 0x0003100001127983 */ /* 0x001f680000300a00 */
[----:B------:R-:W5:Y:S04]  /*3e550*/  LDL.LU R17, [R1+0xf8c] ;  /* 0x000f8c0001117983 */ /* 0x000f680000300800 */
[----:B------:R-:W5:Y:S04]  /*3e560*/  LDL.LU.64 R26, [R1+0x330] ;  /* 0x00033000011a7983 */ /* 0x000f680000300a00 */
[----:B--2---:R0:W-:Y:S01]  /*3e570*/  @P2 STG.E.U8 desc[UR18][R24.64], R14 ;  /* 0x0000000e18002986 */ /* 0x0041e2000c101112 */
[----:B------:R-:W-:-:S03]  /*3e580*/  PRMT R68, R14, 0x9910, RZ ;  /* 0x000099100e447816 */ /* 0x000fc600000000ff */
[----:B0-----:R-:W2:Y:S01]  /*3e590*/  LDL.LU R14, [R1+0xf90] ;  /* 0x000f9000010e7983 */ /* 0x001ea20000300800 */
[----:B----4-:R-:W-:Y:S01]  /*3e5a0*/  ISETP.LT.AND P2, PT, R23, UR4, !P1 ;  /* 0x0000000417007c0c */ /* 0x010fe2000cf41270 */
[----:B------:R-:W0:Y:S01]  /*3e5b0*/  LDCU UR4, c[0x0][0x39c] ;  /* 0x00007380ff0477ac */ /* 0x000e220008000800 */
[----:B------:R-:W-:Y:S01]  /*3e5c0*/  SHF.R.S32.HI R68, RZ, 0x8, R68 ;  /* 0x00000008ff447819 */ /* 0x000fe20000011444 */
[----:B------:R-:W4:Y:S04]  /*3e5d0*/  LDL.LU.64 R24, [R1+0x340] ;  /* 0x0003400001187983 */ /* 0x000f280000300a00 */
[----:B------:R0:W-:Y:S02]  /*3e5e0*/  @P0 STG.E.U8 desc[UR18][R20.64], R68 ;  /* 0x0000004414000986 */ /* 0x0001e4000c101112 */
[----:B0-----:R-:W-:-:S02]  /*3e5f0*/  ISETP.LT.AND P0, PT, R16, UR4, !P1 ;  /* 0x0000000410007c0c */ /* 0x001fc4000cf01270 */
[----:B------:R-:W4:Y:S01]  /*3e600*/  LDL.LU R21, [R1+0x360] ;  /* 0x0003600001157983 */ /* 0x000f220000300800 */
[----:B------:R-:W0:Y:S03]  /*3e610*/  LDCU UR4, c[0x0][0x39c] ;  /* 0x00007380ff0477ac */ /* 0x000e260008000800 */
[----:B------:R-:W4:Y:S04]  /*3e620*/  LDL.LU R16, [R1+0xf94] ;  /* 0x000f940001107983 */ /* 0x000f280000300800 */
[----:B------:R-:W4:Y:S01]  /*3e630*/  LDL.LU R20, [R1+0x350] ;  /* 0x0003500001147983 */ /* 0x000f220000300800 */
[----:B------:R-:W-:Y:S01]  /*3e640*/  VIADD R3, R84, UR5 ;  /* 0x0000000554037c36 */ /* 0x000fe20008000000 */
[----:B---3--:R-:W-:-:S02]  /*3e650*/  PRMT R68, R15, 0x9910, RZ ;  /* 0x000099100f447816 */ /* 0x008fc400000000ff */
[----:B------:R-:W3:Y:S04]  /*3e660*/  LDL.LU.64 R54, [R1+0x348] ;  /* 0x0003480001367983 */ /* 0x000ee80000300a00 */
[----:B-----5:R5:W-:Y:S01]  /*3e670*/  @P4 STG.E.U8 desc[UR18][R18.64], R15 ;  /* 0x0000000f12004986 */ /* 0x020be2000c101112 */
[----:B0-----:R-:W-:Y:S01]  /*3e680*/  ISETP.LT.AND P4, PT, R17, UR4, !P1 ;  /* 0x0000000411007c0c */ /* 0x001fe2000cf81270 */
[----:B------:R-:W2:Y:S01]  /*3e690*/  LDCU UR4, c[0x0][0x39c] ;  /* 0x00007380ff0477ac */ /* 0x000ea20008000800 */
[C---:B------:R-:W-:Y:S01]  /*3e6a0*/  IADD3 R28, P6, PT, R3.reuse, R2, RZ ;  /* 0x00000002031c7210 */ /* 0x040fe20007fde0ff */
[----:B------:R-:W3:Y:S01]  /*3e6b0*/  LDL.LU R17, [R1+0x364] ;  /* 0x0003640001117983 */ /* 0x000ee20000300800 */
[----:B------:R-:W-:Y:S02]  /*3e6c0*/  SHF.R.S32.HI R68, RZ, 0x8, R68 ;  /* 0x00000008ff447819 */ /* 0x000fe40000011444 */
[C---:B------:R-:W-:Y:S01]  /*3e6d0*/  LEA.HI.X.SX32 R29, R3.reuse, R0, 0x1, P6 ;  /* 0x00000000031d7211 */ /* 0x040fe200030f0eff */
[----:B------:R-:W-:Y:S01]  /*3e6e0*/  VIADD R3, R3, UR5 ;  /* 0x0000000503037c36 */ /* 0x000fe20008000000 */
[----:B-----5:R-:W5:Y:S04]  /*3e6f0*/  LDL.LU.64 R18, [R1+0x338] ;  /* 0x0003380001127983 */ /* 0x020f680000300a00 */
[----:B------:R0:W-:Y:S01]  /*3e700*/  @P3 STG.E.U8 desc[UR18][R26.64], R68 ;  /* 0x000000441a003986 */ /* 0x0001e2000c101112 */
[----:B------:R-:W-:-:S03]  /*3e710*/  IADD3 R30, P6, PT, R3, R2, RZ ;  /* 0x00000002031e7210 */ /* 0x000fc60007fde0ff */
[----:B------:R-:W3:Y:S04]  /*3e720*/  LDL.LU.64 R44, [R1+0x328] ;  /* 0x00032800012c7983 */ /* 0x000ee80000300a00 */
[----:B------:R-:W3:Y:S01]  /*3e730*/  LDL.LU R15, [R1+0x368] ;  /* 0x00036800010f7983 */ /* 0x000ee20000300800 */
[C---:B------:R-:W-:Y:S01]  /*3e740*/  LEA.HI.X.SX32 R31, R3.reuse, R0, 0x1, P6 ;  /* 0x00000000031f7211 */ /* 0x040fe200030f0eff */
[----:B------:R-:W-:-:S05]  /*3e750*/  VIADD R3, R3, UR5 ;  /* 0x0000000503037c36 */ /* 0x000fca0008000000 */
[----:B------:R-:W-:-:S04]  /*3e760*/  IADD3 R32, P6, PT, R3, R2, RZ ;  /* 0x0000000203207210 */ /* 0x000fc80007fde0ff */
        /* <DEDUP_REMOVED lines=31> */
[----:B------:R-:W-:Y:S01]  /*3e960*/  VIADD R3, R3, UR5 ;  /* 0x0000000503037c36 */ /* 0x000fe20008000000 */
[----:B--2---:R-:W-:Y:S01]  /*3e970*/  ISETP.LT.AND P3, PT, R14, UR4, !P1 ;  /* 0x000000040e007c0c */ /* 0x004fe2000cf61270 */
[----:B------:R-:W2:Y:S01]  /*3e980*/  LDCU UR4, c[0x0][0x39c] ;  /* 0x00007380ff0477ac */ /* 0x000ea20008000800 */
[----:B------:R-:W5:Y:S02]  /*3e990*/  LDL.LU R14, [R1+0xf9c] ;  /* 0x000f9c00010e7983 */ /* 0x000f640000300800 */
[C---:B------:R-:W-:Y:S02]  /*3e9a0*/  IADD3 R56, P6, PT, R3.reuse, R2, RZ ;  /* 0x0000000203387210 */ /* 0x040fe40007fde0ff */
[----:B0-----:R-:W5:Y:S02]  /*3e9b0*/  LDL.LU.64 R26, [R1+0x320] ;  /* 0x00032000011a7983 */ /* 0x001f640000300a00 */
        /* <DEDUP_REMOVED lines=26> */
[----:B----4-:R0:W-:Y:S04]  /*3eb60*/  @P5 STG.E.U8 desc[UR18][R24.64], R21 ;  /* 0x0000001518005986 */ /* 0x0101e8000c101112 */
[C---:B------:R-:W-:Y:S02]  /*3eb70*/  IADD3 R80, P6, PT, R3.reuse, R2, RZ ;  /* 0x0000000203507210 */ /* 0x040fe40007fde0ff */
[----:B--2---:R-:W-:Y:S01]  /*3eb80*/  ISETP.LT.AND P5, PT, R16, UR4, !P1 ;  /* 0x0000000410007c0c */ /* 0x004fe2000cfa1270 */
[----:B------:R-:W5:Y:S01]  /*3eb90*/  LDCU UR4, c[0x0][0x39c] ;  /* 0x00007380ff0477ac */ /* 0x000f620008000800 */
[C---:B------:R-:W-:Y:S01]  /*3eba0*/  LEA.HI.X.SX32 R81, R3.reuse, R0, 0x1, P6 ;  /* 0x0000000003517211 */ /* 0x040fe200030f0eff */
[----:B------:R-:W-:Y:S01]  /*3ebb0*/  VIADD R3, R3, UR5 ;  /* 0x0000000503037c36 */ /* 0x000fe20008000000 */
[----:B------:R-:W2:Y:S04]  /*3ebc0*/  LDL.LU R16, [R1+0xf98] ;  /* 0x000f980001107983 */ /* 0x000ea80000300800 */
[C---:B------:R-:W-:Y:S01]  /*3ebd0*/  IADD3 R78, P6, PT, R3.reuse, R2, RZ ;  /* 0x00000002034e7210 */ /* 0x040fe20007fde0ff */
[----:B------:R-:W4:Y:S03]  /*3ebe0*/  LDL.LU.64 R58, [R1+0x318] ;  /* 0x00031800013a7983 */ /* 0x000f260000300a00 */
        /* <DEDUP_REMOVED lines=15> */
[----:B------:R-:W-:Y:S02]  /*3ece0*/  LEA.HI.X.SX32 R69, R3, R0, 0x1, P6 ;  /* 0x0000000003457211 */ /* 0x000fe400030f0eff */
[----:B------:R-:W-:Y:S02]  /*3ecf0*/  ISETP.NE.AND P6, PT, R20, RZ, PT ;  /* 0x000000ff1400720c */ /* 0x000fe40003fc5270 */
[----:B------:R-:W-:Y:S02]  /*3ed00*/  PRMT R20, R21, 0x9910, RZ ;  /* 0x0000991015147816 */ /* 0x000fe400000000ff */
[----:B0-----:R-:W4:Y:S02]  /*3ed10*/  LDL.LU R21, [R1+0x36c] ;  /* 0x00036c0001157983 */ /* 0x001f240000300800 */
[----:B------:R-:W-:Y:S02]  /*3ed20*/  SHF.R.S32.HI R23, RZ, 0x8, R20 ;  /* 0x00000008ff177819 */ /* 0x000fe40000011414 */
[----:B------:R-:W4:Y:S04]  /*3ed30*/  LDL.LU R20, [R1+0xfa4] ;  /* 0x000fa40001147983 */ /* 0x000f280000300800 */
[----:B---3--:R0:W-:Y:S04]  /*3ed40*/  @P2 STG.E.U8 desc[UR18][R54.64], R23 ;  /* 0x0000001736002986 */ /* 0x0081e8000c101112 */
[----:B------:R-:W3:Y:S01]  /*3ed50*/  LDL.LU.64 R24, [R1+0x308] ;  /* 0x0003080001187983 */ /* 0x000ee20000300a00 */
[----:B-----5:R-:W-:Y:S01]  /*3ed60*/  ISETP.LT.AND P2, PT, R14, UR4, !P1 ;  /* 0x000000040e007c0c */ /* 0x020fe2000cf41270 */
[----:B------:R-:W2:Y:S02]  /*3ed70*/  LDCU UR4, c[0x0][0x39c] ;  /* 0x00007380ff0477ac */ /* 0x000ea40008000800 */
[----:B------:R-:W5:Y:S04]  /*3ed80*/  LDL.LU R14, [R1+0xfa0] ;  /* 0x000fa000010e7983 */ /* 0x000f680000300800 */
[----:B------:R1:W-:Y:S04]  /*3ed90*/  @P0 STG.E.U8 desc[UR18][R18.64], R17 ;  /* 0x0000001112000986 */ /* 0x0003e8000c101112 */
[----:B0-----:R-:W3:Y:S01]  /*3eda0*/  LDL.LU.64 R54, [R1+0x300] ;  /* 0x0003000001367983 */ /* 0x001ee20000300a00 */
[----:B--2---:R-:W-:Y:S01]  /*3edb0*/  ISETP.LT.AND P0, PT, R16, UR4, !P1 ;  /* 0x0000000410007c0c */ /* 0x004fe2000cf01270 */
[----:B------:R-:W4:Y:S01]  /*3edc0*/  LDCU UR4, c[0x0][0x39c] ;  /* 0x00007380ff0477ac */ /* 0x000f220008000800 */
[----:B------:R-:W-:-:S02]  /*3edd0*/  PRMT R16, R17, 0x9910, RZ ;  /* 0x0000991011107816 */ /* 0x000fc400000000ff */
[----:B-1----:R-:W2:Y:S02]  /*3ede0*/  LDL.LU R17, [R1+0x370] ;  /* 0x0003700001117983 */ /* 0x002ea40000300800 */
[----:B------:R-:W-:Y:S02]  /*3edf0*/  SHF.R.S32.HI R23, RZ, 0x8, R16 ;  /* 0x00000008ff177819 */ /* 0x000fe40000011410 */
[----:B------:R-:W2:Y:S04]  /*3ee00*/  LDL.LU R16, [R1+0xfac] ;  /* 0x000fac0001107983 */ /* 0x000ea80000300800 */
[----:B------:R0:W-:Y:S04]  /*3ee10*/  @P4 STG.E.U8 desc[UR18][R44.64], R23 ;  /* 0x000000172c004986 */ /* 0x0001e8000c101112 */
[----:B------:R-:W2:Y:S04]  /*3ee20*/  LDL.LU.64 R18, [R1+0x2f8] ;  /* 0x0002f80001127983 */ /* 0x000ea80000300a00 */
[----:B0-----:R-:W2:Y:S04]  /*3ee30*/  LDL.LU R23, [R1+0xfa8] ;  /* 0x000fa80001177983 */ /* 0x001ea80000300800 */
[----:B------:R0:W-:Y:S01]  /*3ee40*/  @P3 STG.E.U8 desc[UR18][R26.64], R15 ;  /* 0x0000000f1a003986 */ /* 0x0001e2000c101112 */
[----:B----4-:R-:W-:Y:S01]  /*3ee50*/  ISETP.LT.AND P4, PT, R20, UR4, !P1 ;  /* 0x0000000414007c0c */ /* 0x010fe2000cf81270 */
[----:B------:R-:W5:Y:S01]  /*3ee60*/  LDCU UR4, c[0x0][0x39c] ;  /* 0x00007380ff0477ac */ /* 0x000f620008000800 */
[----:B------:R-:W-:-:S05]  /*3ee70*/  PRMT R20, R15, 0x9910, RZ ;  /* 0x000099100f147816 */ /* 0x000fca00000000ff */
[----:B0-----:R-:W-:Y:S01]  /*3ee80*/  IMAD.MOV.U32 R26, RZ, RZ, R20 ;  /* 0x000000ffff1a7224 */ /* 0x001fe200078e0014 */
[----:B-----5:R-:W-:Y:S01]  /*3ee90*/  ISETP.LT.AND P3, PT, R14, UR4, !P1 ;  /* 0x000000040e007c0c */ /* 0x020fe2000cf61270 */
[----:B------:R-:W2:Y:S01]  /*3eea0*/  LDCU UR4, c[0x0][0x39c] ;  /* 0x00007380ff0477ac */ /* 0x000ea20008000800 */
[----:B------:R-:W4:Y:S04]  /*3eeb0*/  LDL.LU.64 R14, [R1+0x2e8] ;  /* 0x0002e800010e7983 */ /* 0x000f280000300a00 */
[----:B------:R-:W5:Y:S04]  /*3eec0*/  LDL.LU R44, [R1+0x374] ;  /* 0x00037400012c7983 */ /* 0x000f680000300800 */
[----:B------:R-:W4:Y:S01]  /*3eed0*/  LDL.LU R20, [R1+0xfb4] ;  /* 0x000fb40001147983 */ /* 0x000f220000300800 */
[----:B------:R-:W-:-:S03]  /*3eee0*/  SHF.R.S32.HI R26, RZ, 0x8, R26 ;  /* 0x00000008ff1a7819 */ /* 0x000fc6000001141a */
[----:B------:R-:W5:Y:S04]  /*3eef0*/  LDL.LU.64 R62, [R1+0x2e0] ;  /* 0x0002e000013e7983 */ /* 0x000f680000300a00 */
[----:B------:R-:W-:Y:S04]  /*3ef00*/  @P5 STG.E.U8 desc[UR18][R58.64], R26 ;  /* 0x0000001a3a005986 */ /* 0x000fe8000c101112 */
[----:B---3--:R0:W-:Y:S02]  /*3ef10*/  @P2 STG.E.U8 desc[UR18][R24.64], R21 ;  /* 0x0000001518002986 */ /* 0x0081e4000c101112 */
[----:B0-----:R-:W-:-:S04]  /*3ef20*/  PRMT R21, R21, 0x9910, RZ ;  /* 0x0000991015157816 */ /* 0x001fc800000000ff */
[----:B------:R-:W-:Y:S02]  /*3ef30*/  SHF.R.S32.HI R26, RZ, 0x8, R21 ;  /* 0x00000008ff1a7819 */ /* 0x000fe40000011415 */
[----:B--2---:R-:W-:Y:S01]  /*3ef40*/  ISETP.LT.AND P5, PT, R16, UR4, !P1 ;  /* 0x0000000410007c0c */ /* 0x004fe2000cfa1270 */
[----:B------:R-:W0:Y:S01]  /*3ef50*/  LDCU UR4, c[0x0][0x39c] ;  /* 0x00007380ff0477ac */ /* 0x000e220008000800 */
[----:B------:R-:W2:Y:S04]  /*3ef60*/  LDL.LU R16, [R1+0xfb0] ;  /* 0x000fb00001107983 */ /* 0x000ea80000300800 */
[----:B------:R-:W3:Y:S01]  /*3ef70*/  LDL.LU.64 R58, [R1+0x2d8] ;  /* 0x0002d800013a7983 */ /* 0x000ee20000300a00 */
[----:B0-----:R-:W-:Y:S01]  /*3ef80*/  ISETP.LT.AND P2, PT, R23, UR4, !P1 ;  /* 0x0000000417007c0c */ /* 0x001fe2000cf41270 */
[----:B------:R-:W4:Y:S02]  /*3ef90*/  LDCU UR4, c[0x0][0x39c] ;  /* 0x00007380ff0477ac */ /* 0x000f240008000800 */
[----:B------:R-:W3:Y:S04]  /*3efa0*/  LDL.LU R23, [R1+0x378] ;  /* 0x0003780001177983 */ /* 0x000ee80000300800 */
[----:B------:R-:W3:Y:S04]  /*3efb0*/  LDL.LU R21, [R1+0xfbc] ;  /* 0x000fbc0001157983 */ /* 0x000ee80000300800 */
[----:B------:R-:W-:Y:S04]  /*3efc0*/  @P0 STG.E.U8 desc[UR18][R54.64], R26 ;  /* 0x0000001a36000986 */ /* 0x000fe8000c101112 */
[----:B------:R-:W3:Y:S01]  /*3efd0*/  LDL.LU.64 R24, [R1+0x2c8] ;  /* 0x0002c80001187983 */ /* 0x000ee20000300a00 */
[----:B----4-:R-:W-:Y:S01]  /*3efe0*/  ISETP.LT.AND P0, PT, R20, UR4, !P1 ;  /* 0x0000000414007c0c */ /* 0x010fe2000cf01270 */
[----:B------:R-:W2:Y:S02]  /*3eff0*/  LDCU UR4, c[0x0][0x39c] ;  /* 0x00007380ff0477ac */ /* 0x000ea40008000800 */
[----:B------:R-:W4:Y:S04]  /*3f000*/  LDL.LU R20, [R1+0xfb8] ;  /* 0x000fb80001147983 */ /* 0x000f280000300800 */
[----:B------:R0:W-:Y:S01]  /*3f010*/  @P4 STG.E.U8 desc[UR18][R18.64], R17 ;  /* 0x0000001112004986 */ /* 0x0001e2000c101112 */
[----:B--2---:R-:W-:Y:S01]  /*3f020*/  ISETP.LT.AND P4, PT, R16, UR4, !P1 ;  /* 0x0000000410007c0c */ /* 0x004fe2000cf81270 */
[----:B------:R-:W3:Y:S01]  /*3f030*/  LDCU UR4, c[0x0][0x39c] ;  /* 0x00007380ff0477ac */ /* 0x000ee20008000800 */
[----:B------:R-:W-:-:S05]  /*3f040*/  PRMT R16, R17, 0x9910, RZ ;  /* 0x0000991011107816 */ /* 0x000fca00000000ff */
[----:B0-----:R-:W-:Y:S02]  /*3f050*/  IMAD.MOV.U32 R18, RZ, RZ, R16 ;  /* 0x000000ffff127224 */ /* 0x001fe400078e0010 */
[----:B------:R-:W2:Y:S04]  /*3f060*/  LDL.LU.64 R16, [R1+0x2b8] ;  /* 0x0002b80001107983 */ /* 0x000ea80000300a00 */
[----:B------:R-:W2:Y:S04]  /*3f070*/  LDL.LU R54, [R1+0x37c] ;  /* 0x00037c0001367983 */ /* 0x000ea80000300800 */
[----:B------:R-:W2:Y:S01]  /*3f080*/  LDL.LU R27, [R1+0xfd4] ;  /* 0x000fd400011b7983 */ /* 0x000ea20000300800 */
[----:B------:R-:W-:-:S03]  /*3f090*/  SHF.R.S32.HI R26, RZ, 0x8, R18 ;  /* 0x00000008ff1a7819 */ /* 0x000fc60000011412 */
[----:B------:R-:W2:Y:S04]  /*3f0a0*/  LDL.LU.64 R18, [R1+0x2b0] ;  /* 0x0002b00001127983 */ /* 0x000ea80000300a00 */
[----:B------:R0:W-:Y:S04]  /*3f0b0*/  @P3 STG.E.U8 desc[UR18][R14.64], R26 ;  /* 0x0000001a0e003986 */ /* 0x0001e8000c101112 */
[----:B0-----:R-:W2:Y:S04]  /*3f0c0*/  LDL.LU.64 R14, [R1+0x13a0] ;  /* 0x0013a000010e7983 */ /* 0x001ea80000300a00 */
[----:B------:R-:W2:Y:S01]  /*3f0d0*/  LDL.LU R26, [R1+0xfd0] ;  /* 0x000fd000011a7983 */ /* 0x000ea20000300800 */
[----:B---3--:R-:W-:Y:S01]  /*3f0e0*/  ISETP.LT.AND P3, PT, R21, UR4, !P1 ;  /* 0x0000000415007c0c */ /* 0x008fe2000cf61270 */
[----:B------:R-:W4:Y:S02]  /*3f0f0*/  LDCU UR4, c[0x0][0x39c] ;  /* 0x00007380ff0477ac */ /* 0x000f240008000800 */
[----:B-----5:R0:W-:Y:S02]  /*3f100*/  @P5 STG.E.U8 desc[UR18][R62.64], R44 ;  /* 0x0000002c3e005986 */ /* 0x0201e4000c101112 */
[----:B0-----:R-:W-:-:S04]  /*3f110*/  PRMT R44, R44, 0x9910, RZ ;  /* 0x000099102c2c7816 */ /* 0x001fc800000000ff */
[----:B------:R-:W-:-:S05]  /*3f120*/  SHF.R.S32.HI R44, RZ, 0x8, R44 ;  /* 0x00000008ff2c7819 */ /* 0x000fca000001142c */
[----:B------:R0:W-:Y:S01]  /*3f130*/  @P2 STG.E.U8 desc[UR18][R58.64], R44 ;  /* 0x0000002c3a002986 */ /* 0x0001e2000c101112 */
[----:B----4-:R-:W-:Y:S01]  /*3f140*/  ISETP.LT.AND P5, PT, R20, UR4, !P1 ;  /* 0x0000000414007c0c */ /* 0x010fe2000cfa1270 */
[----:B------:R-:W2:Y:S02]  /*3f150*/  LDCU UR4, c[0x0][0x39c] ;  /* 0x00007380ff0477ac */ /* 0x000ea40008000800 */
[----:B------:R-:W3:Y:S04]  /*3f160*/  LDL.LU.64 R20, [R1+0x2a8] ;  /* 0x0002a80001147983 */ /* 0x000ee80000300a00 */
[----:B------:R-:W4:Y:S04]  /*3f170*/  LDL.LU R45, [R1+0x380] ;  /* 0x00038000012d7983 */ /* 0x000f280000300800 */
[----:B------:R-:W4:Y:S04]  /*3f180*/  LDL.LU.64 R62, [R1+0x298] ;  /* 0x00029800013e7983 */ /* 0x000f280000300a00 */
[----:B------:R-:W5:Y:S04]  /*3f190*/  LDL.LU R55, [R1+0x1024] ;  /* 0x0010240001377983 */ /* 0x000f680000300800 */
[----:B0-----:R-:W3:Y:S01]  /*3f1a0*/  LDL.LU R58, [R1+0xfe4] ;  /* 0x000fe400013a7983 */ /* 0x001ee20000300800 */
[----:B------:R-:W-:-:S03]  /*3f1b0*/  PRMT R59, R23, 0x9910, RZ ;  /* 0x00009910173b7816 */ /* 0x000fc600000000ff */
[----:B------:R0:W-:Y:S04]  /*3f1c0*/  @P0 STG.E.U8 desc[UR18][R24.64], R23 ;  /* 0x0000001718000986 */ /* 0x0001e8000c101112 */
[----:B0-----:R-:W4:Y:S04]  /*3f1d0*/  LDL.LU.64 R24, [R1+0x290] ;  /* 0x0002900001187983 */ /* 0x001f280000300a00 */
[----:B------:R-:W4:Y:S01]  /*3f1e0*/  LDL.LU R44, [R1+0x384] ;  /* 0x00038400012c7983 */ /* 0x000f220000300800 */
[----:B------:R-:W-:Y:S02]  /*3f1f0*/  SHF.R.S32.HI R59, RZ, 0x8, R59 ;  /* 0x00000008ff3b7819 */ /* 0x000fe4000001143b */
[----:B--2---:R-:W-:Y:S01]  /*3f200*/  ISETP.LT.AND P2, PT, R27, UR4, !P1 ;  /* 0x000000041b007c0c */ /* 0x004fe2000cf41270 */
[----:B------:R-:W0:Y:S02]  /*3f210*/  LDCU UR4, c[0x0][0x39c] ;  /* 0x00007380ff0477ac */ /* 0x000e240008000800 */
[----:B------:R1:W-:Y:S01]  /*3f220*/  @P4 STG.E.U8 desc[UR18][R16.64], R59 ;  /* 0x0000003b10004986 */ /* 0x0003e2000c101112 */
[----:B0-----:R-:W-:Y:S01]  /*3f230*/  ISETP.LT.AND P0, PT, R26, UR4, !P1 ;  /* 0x000000041a007c0c */ /* 0x001fe2000cf01270 */
[----:B------:R-:W5:Y:S02]  /*3f240*/  LDCU UR4, c[0x0][0x39c] ;  /* 0x00007380ff0477ac */ /* 0x000f640008000800 */
[----:B------:R-:W2:Y:S04]  /*3f250*/  LDL.LU.64 R26, [R1+0x288] ;  /* 0x00028800011a7983 */ /* 0x000ea80000300a00 */
[----:B------:R-:W2:Y:S04]  /*3f260*/  LDL.LU R23, [R1+0x1074] ;  /* 0x0010740001177983 */ /* 0x000ea80000300800 */
[----:B-1----:R-:W2:Y:S04]  /*3f270*/  LDL.LU.64 R16, [R1+0x1398] ;  /* 0x0013980001107983 */ /* 0x002ea80000300a00 */
[----:B------:R-:W2:Y:S04]  /*3f280*/  LDL.LU R59, [R1+0x1048] ;  /* 0x00104800013b7983 */ /* 0x000ea80000300800 */
[----:B------:R0:W-:Y:S04]  /*3f290*/  @P3 STG.E.U8 desc[UR18][R18.64], R54 ;  /* 0x0000003612003986 */ /* 0x0001e8000c101112 */
[----:B0-----:R-:W2:Y:S01]  /*3f2a0*/  LDL.LU.64 R18, [R1+0x1390] ;  /* 0x0013900001127983 */ /* 0x001ea20000300a00 */
[----:B------:R-:W-:-:S04]  /*3f2b0*/  PRMT R54, R54, 0x9910, RZ ;  /* 0x0000991036367816 */ /* 0x000fc800000000ff */
[----:B------:R-:W-:Y:S02]  /*3f2c0*/  SHF.R.S32.HI R54, RZ, 0x8, R54 ;  /* 0x00000008ff367819 */ /* 0x000fe40000011436 */
[----:B-----5:R-:W-:Y:S01]  /*3f2d0*/  ISETP.LT.AND P4, PT, R55, UR4, !P1 ;  /* 0x0000000437007c0c */ /* 0x020fe2000cf81270 */
[----:B------:R-:W3:Y:S01]  /*3f2e0*/  LDCU UR4, c[0x0][0x39c] ;  /* 0x00007380ff0477ac */ /* 0x000ee20008000800 */
[----:B------:R-:W5:Y:S01]  /*3f2f0*/  LDL.LU R55, [R1+0x388] ;  /* 0x0003880001377983 */ /* 0x000f620000300800 */
[----:B---3--:R-:W-:-:S03]  /*3f300*/  ISETP.LT.AND P3, PT, R58, UR4, !P1 ;  /* 0x000000043a007c0c */ /* 0x008fc6000cf61270 */
[----:B------:R0:W-:Y:S01]  /*3f310*/  @P5 STG.E.U8 desc[UR18][R20.64], R54 ;  /* 0x0000003614005986 */ /* 0x0001e2000c101112 */
[----:B------:R-:W2:Y:S03]  /*3f320*/  LDCU UR4, c[0x0][0x39c] ;  /* 0x00007380ff0477ac */ /* 0x000ea60008000800 */
[----:B------:R-:W3:Y:S04]  /*3f330*/  LDL.LU R58, [R1+0x108c] ;  /* 0x00108c00013a7983 */ /* 0x000ee80000300800 */
[----:B0-----:R-:W5:Y:S04]  /*3f340*/  LDL.LU.64 R20, [R1+0x1388] ;  /* 0x0013880001147983 */ /* 0x001f680000300a00 */
[----:B------:R-:W5:Y:S04]  /*3f350*/  LDL.LU R54, [R1+0x1084] ;  /* 0x0010840001367983 */ /* 0x000f680000300800 */
[----:B----4-:R0:W-:Y:S02]  /*3f360*/  @P2 STG.E.U8 desc[UR18][R62.64], R45 ;  /* 0x0000002d3e002986 */ /* 0x0101e4000c101112 */
[----:B0-----:R-:W-:-:S04]  /*3f370*/  PRMT R45, R45, 0x9910, RZ ;  /* 0x000099102d2d7816 */ /* 0x001fc800000000ff */
[----:B------:R-:W-:Y:S02]  /*3f380*/  SHF.R.S32.HI R63, RZ, 0x8, R45 ;  /* 0x00000008ff3f7819 */ /* 0x000fe4000001142d */
[----:B--2---:R-:W-:Y:S01]  /*3f390*/  ISETP.LT.AND P5, PT, R23, UR4, !P1 ;  /* 0x0000000417007c0c */ /* 0x004fe2000cfa1270 */
[----:B------:R-:W0:Y:S01]  /*3f3a0*/  LDCU UR4, c[0x0][0x39c] ;  /* 0x00007380ff0477ac */ /* 0x000e220008000800 */
[----:B------:R-:W2:Y:S04]  /*3f3b0*/  LDL.LU R23, [R1+0x1380] ;  /* 0x0013800001177983 */ /* 0x000ea80000300800 */
[----:B------:R-:W4:Y:S01]  /*3f3c0*/  LDL.LU R62, [R1+0x38c] ;  /* 0x00038c00013e7983 */ /* 0x000f220000300800 */
[----:B0-----:R-:W-:Y:S01]  /*3f3d0*/  ISETP.LT.AND P2, PT, R59, UR4, !P1 ;  /* 0x000000043b007c0c */ /* 0x001fe2000cf41270 */
[----:B------:R-:W3:Y:S02]  /*3f3e0*/  LDCU UR4, c[0x0][0x39c] ;  /* 0x00007380ff0477ac */ /* 0x000ee40008000800 */
[----:B------:R-:W2:Y:S04]  /*3f3f0*/  LDL.LU R59, [R1+0x10e0] ;  /* 0x0010e000013b7983 */ /* 0x000ea80000300800 */
[----:B------:R-:W4:Y:S04]  /*3f400*/  LDL.LU R45, [R1+0x10d8] ;  /* 0x0010d800012d7983 */ /* 0x000f280000300800 */
[----:B------:R0:W-:Y:S04]  /*3f410*/  @P0 STG.E.U8 desc[UR18][R24.64], R63 ;  /* 0x0000003f18000986 */ /* 0x0001e8000c101112 */
[----:B------:R1:W-:Y:S04]  /*3f420*/  @P4 STG.E.U8 desc[UR18][R26.64], R44 ;  /* 0x0000002c1a004986 */ /* 0x0003e8000c101112 */
[----:B0-----:R-:W4:Y:S04]  /*3f430*/  LDL.LU.64 R24, [R1+0x1378] ;  /* 0x0013780001187983 */ /* 0x001f280000300a00 */
[----:B-1----:R-:W4:Y:S01]  /*3f440*/  LDL.LU.64 R26, [R1+0x1370] ;  /* 0x00137000011a7983 */ /* 0x002f220000300a00 */
[----:B---3--:R-:W-:Y:S01]  /*3f450*/  ISETP.LT.AND P0, PT, R58, UR4, !P1 ;  /* 0x000000043a007c0c */ /* 0x008fe2000cf01270 */
[----:B------:R-:W5:Y:S02]  /*3f460*/  LDCU UR4, c[0x0][0x39c] ;  /* 0x00007380ff0477ac */ /* 0x000f640008000800 */
[----:B------:R-:W3:Y:S04]  /*3f470*/  LDL.LU R58, [R1+0x390] ;  /* 0x00039000013a7983 */ /* 0x000ee80000300800 */
[----:B------:R-:W3:Y:S01]  /*3f480*/  LDL.LU R63, [R1+0x1128] ;  /* 0x00112800013f7983 */ /* 0x000ee20000300800 */
[----:B-----5:R-:W-:Y:S01]  /*3f490*/  ISETP.LT.AND P4, PT, R54, UR4, !P1 ;  /* 0x0000000436007c0c */ /* 0x020fe2000cf81270 */
[----:B------:R-:W2:Y:S02]  /*3f4a0*/  LDCU UR4, c[0x0][0x39c] ;  /* 0x00007380ff0477ac */ /* 0x000ea40008000800 */
[----:B------:R-:W5:Y:S01]  /*3f4b0*/  LDL.LU R54, [R1+0x1124] ;  /* 0x0011240001367983 */ /* 0x000f620000300800 */
[----:B------:R-:W-:-:S04]  /*3f4c0*/  PRMT R44, R44, 0x9910, RZ ;  /* 0x000099102c2c7816 */ /* 0x000fc800000000ff */
[----:B------:R-:W-:-:S05]  /*3f4d0*/  SHF.R.S32.HI R44, RZ, 0x8, R44 ;  /* 0x00000008ff2c7819 */ /* 0x000fca000001142c */
[----:B------:R0:W-:Y:S04]  /*3f4e0*/  @P3 STG.E.U8 desc[UR18][R28.64], R44 ;  /* 0x0000002c1c003986 */ /* 0x0001e8000c101112 */
[----:B------:R1:W-:Y:S04]  /*3f4f0*/  @P5 STG.E.U8 desc[UR18][R30.64], R55 ;  /* 0x000000371e005986 */ /* 0x0003e8000c101112 */
[----:B0-----:R-:W5:Y:S04]  /*3f500*/  LDL.LU.64 R28, [R1+0x1368] ;  /* 0x00136800011c7983 */ /* 0x001f680000300a00 */
[----:B------:R-:W5:Y:S04]  /*3f510*/  LDL.LU R44, [R1+0x1360] ;  /* 0x00136000012c7983 */ /* 0x000f680000300800 */
[----:B-1----:R-:W5:Y:S01]  /*3f520*/  LDL.LU.64 R30, [R1+0x1358] ;  /* 0x00135800011e7983 */ /* 0x002f620000300a00 */
[----:B--2---:R-:W-:Y:S01]  /*3f530*/  ISETP.LT.AND P3, PT, R59, UR4, !P1 ;  /* 0x000000043b007c0c */ /* 0x004fe2000cf61270 */
[----:B------:R-:W4:Y:S01]  /*3f540*/  LDCU UR4, c[0x0][0x39c] ;  /* 0x00007380ff0477ac */ /* 0x000f220008000800 */
[----:B------:R-:W-:-:S02]  /*3f550*/  PRMT R59, R55, 0x9910, RZ ;  /* 0x00009910373b7816 */ /* 0x000fc400000000ff */
[----:B----4-:R-:W-:Y:S01]  /*3f560*/  ISETP.LT.AND P5, PT, R45, UR4, !P1 ;  /* 0x000000042d007c0c */ /* 0x010fe2000cfa1270 */
[----:B------:R-:W3:Y:S01]  /*3f570*/  LDCU UR4, c[0x0][0x39c] ;  /* 0x00007380ff0477ac */ /* 0x000ee20008000800 */
[----:B------:R-:W2:Y:S04]  /*3f580*/  LDL.LU R45, [R1+0x394] ;  /* 0x00039400012d7983 */ /* 0x000ea80000300800 */
[----:B------:R-:W4:Y:S01]  /*3f590*/  LDL.LU R55, [R1+0x1104] ;  /* 0x0011040001377983 */ /* 0x000f220000300800 */
[----:B------:R-:W-:-:S05]  /*3f5a0*/  SHF.R.S32.HI R59, RZ, 0x8, R59 ;  /* 0x00000008ff3b7819 */ /* 0x000fca000001143b */
[----:B------:R0:W-:Y:S04]  /*3f5b0*/  @P2 STG.E.U8 desc[UR18][R32.64], R59 ;  /* 0x0000003b20002986 */ /* 0x0001e8000c101112 */
[----:B0-----:R-:W2:Y:S04]  /*3f5c0*/  LDL.LU.64 R32, [R1+0x1350] ;  /* 0x0013500001207983 */ /* 0x001ea80000300a00 */
[----:B------:R-:W2:Y:S04]  /*3f5d0*/  LDL.LU R59, [R1+0x1100] ;  /* 0x00110000013b7983 */ /* 0x000ea80000300800 */
[----:B------:R0:W-:Y:S04]  /*3f5e0*/  @P0 STG.E.U8 desc[UR18][R34.64], R62 ;  /* 0x0000003e22000986 */ /* 0x0001e8000c101112 */
[----:B0-----:R-:W2:Y:S01]  /*3f5f0*/  LDL.LU.64 R34, [R1+0x1348] ;  /* 0x0013480001227983 */ /* 0x001ea20000300a00 */
[----:B---3--:R-:W-:Y:S01]  /*3f600*/  ISETP.LT.AND P2, PT, R63, UR4, !P1 ;  /* 0x000000043f007c0c */ /* 0x008fe2000cf41270 */
[----:B------:R-:W5:Y:S01]  /*3f610*/  LDCU UR4, c[0x0][0x39c] ;  /* 0x00007380ff0477ac */ /* 0x000f620008000800 */
[----:B------:R-:W-:-:S02]  /*3f620*/  PRMT R63, R62, 0x9910, RZ ;  /* 0x000099103e3f7816 */ /* 0x000fc400000000ff */
[----:B-----5:R-:W-:Y:S01]  /*3f630*/  ISETP.LT.AND P0, PT, R54, UR4, !P1 ;  /* 0x0000000436007c0c */ /* 0x020fe2000cf01270 */
[----:B------:R-:W4:Y:S01]  /*3f640*/  LDCU UR4, c[0x0][0x39c] ;  /* 0x00007380ff0477ac */ /* 0x000f220008000800 */
[----:B------:R-:W3:Y:S04]  /*3f650*/  LDL.LU R54, [R1+0x398] ;  /* 0x0003980001367983 */ /* 0x000ee80000300800 */
[----:B------:R-:W5:Y:S01]  /*3f660*/  LDL.LU R62, [R1+0x10d4] ;  /* 0x0010d400013e7983 */ /* 0x000f620000300800 */
[----:B------:R-:W-:-:S05]  /*3f670*/  SHF.R.S32.HI R63, RZ, 0x8, R63 ;  /* 0x00000008ff3f7819 */ /* 0x000fca000001143f */
[----:B------:R0:W-:Y:S04]  /*3f680*/  @P4 STG.E.U8 desc[UR18][R36.64], R63 ;  /* 0x0000003f24004986 */ /* 0x0001e8000c101112 */
[----:B0-----:R-:W3:Y:S04]  /*3f690*/  LDL.LU.64 R36, [R1+0x1340] ;  /* 0x0013400001247983 */ /* 0x001ee80000300a00 */
[----:B------:R-:W3:Y:S04]  /*3f6a0*/  LDL.LU R63, [R1+0x10d0] ;  /* 0x0010d000013f7983 */ /* 0x000ee80000300800 */
[----:B------:R0:W-:Y:S04]  /*3f6b0*/  @P3 STG.E.U8 desc[UR18][R38.64], R58 ;  /* 0x0000003a26003986 */ /* 0x0001e8000c101112 */
[----:B0-----:R-:W3:Y:S01]  /*3f6c0*/  LDL.LU.64 R38, [R1+0x1338] ;  /* 0x0013380001267983 */ /* 0x001ee20000300a00 */
[----:B------:R-:W-:-:S04]  /*3f6d0*/  PRMT R58, R58, 0x9910, RZ ;  /* 0x000099103a3a7816 */ /* 0x000fc800000000ff */
[----:B------:R-:W-:-:S05]  /*3f6e0*/  SHF.R.S32.HI R58, RZ, 0x8, R58 ;  /* 0x00000008ff3a7819 */ /* 0x000fca000001143a */
[----:B------:R0:W-:Y:S01]  /*3f6f0*/  @P5 STG.E.U8 desc[UR18][R40.64], R58 ;  /* 0x0000003a28005986 */ /* 0x0001e2000c101112 */
[----:B----4-:R-:W-:Y:S01]  /*3f700*/  ISETP.LT.AND P4, PT, R55, UR4, !P1 ;  /* 0x0000000437007c0c */ /* 0x010fe2000cf81270 */
[----:B------:R-:W2:Y:S02]  /*3f710*/  LDCU UR4, c[0x0][0x39c] ;  /* 0x00007380ff0477ac */ /* 0x000ea40008000800 */
[----:B------:R-:W4:Y:S01]  /*3f720*/  LDL.LU R55, [R1+0x39c] ;  /* 0x00039c0001377983 */ /* 0x000f220000300800 */
[----:B--2---:R-:W-:Y:S01]  /*3f730*/  ISETP.LT.AND P3, PT, R59, UR4, !P1 ;  /* 0x000000043b007c0c */ /* 0x004fe2000cf61270 */
[----:B------:R-:W5:Y:S02]  /*3f740*/  LDCU UR4, c[0x0][0x39c] ;  /* 0x00007380ff0477ac */ /* 0x000f640008000800 */
[----:B------:R-:W2:Y:S04]  /*3f750*/  LDL.LU R59, [R1+0x10f0] ;  /* 0x0010f000013b7983 */ /* 0x000ea80000300800 */
[----:B0-----:R-:W4:Y:S04]  /*3f760*/  LDL.LU.64 R40, [R1+0x1330] ;  /* 0x0013300001287983 */ /* 0x001f280000300a00 */
[----:B------:R-:W4:Y:S04]  /*3f770*/  LDL.LU R58, [R1+0x10b8] ;  /* 0x0010b800013a7983 */ /* 0x000f280000300800 */
[----:B------:R0:W-:Y:S01]  /*3f780*/  @P2 STG.E.U8 desc[UR18][R66.64], R45 ;  /* 0x0000002d42002986 */ /* 0x0001e2000c101112 */
[----:B-----5:R-:W-:Y:S01]  /*3f790*/  ISETP.LT.AND P5, PT, R62, UR4, !P1 ;  /* 0x000000043e007c0c */ /* 0x020fe2000cfa1270 */
[----:B------:R-:W3:Y:S02]  /*3f7a0*/  LDCU UR4, c[0x0][0x39c] ;  /* 0x00007380ff0477ac */ /* 0x000ee40008000800 */
[----:B------:R-:W5:Y:S01]  /*3f7b0*/  LDL.LU R62, [R1+0x3a0] ;  /* 0x0003a000013e7983 */ /* 0x000f620000300800 */
[----:B---3--:R-:W-:Y:S01]  /*3f7c0*/  ISETP.LT.AND P2, PT, R63, UR4, !P1 ;  /* 0x000000043f007c0c */ /* 0x008fe2000cf41270 */
[----:B------:R-:W2:Y:S02]  /*3f7d0*/  LDCU UR4, c[0x0][0x39c] ;  /* 0x00007380ff0477ac */ /* 0x000ea40008000800 */
[----:B------:R-:W3:Y:S04]  /*3f7e0*/  LDL.LU R63, [R1+0x10c0] ;  /* 0x0010c000013f7983 */ /* 0x000ee80000300800 */
[----:B0-----:R-:W5:Y:S01]  /*3f7f0*/  LDL.LU R67, [R1+0x1080] ;  /* 0x0010800001437983 */ /* 0x001f620000300800 */
[----:B------:R-:W-:-:S03]  /*3f800*/  PRMT R45, R45, 0x9910, RZ ;  /* 0x000099102d2d7816 */ /* 0x000fc600000000ff */
[----:B------:R-:W5:Y:S01]  /*3f810*/  LDL.LU R66, [R1+0x3a4] ;  /* 0x0003a40001427983 */ /* 0x000f620000300800 */
[----:B------:R-:W-:-:S05]  /*3f820*/  SHF.R.S32.HI R45, RZ, 0x8, R45 ;  /* 0x00000008ff2d7819 */ /* 0x000fca000001142d */
[----:B------:R0:W-:Y:S04]  /*3f830*/  @P0 STG.E.U8 desc[UR18][R42.64], R45 ;  /* 0x0000002d2a000986 */ /* 0x0001e8000c101112 */
[----:B------:R1:W-:Y:S04]  /*3f840*/  @P4 STG.E.U8 desc[UR18][R46.64], R54 ;  /* 0x000000362e004986 */ /* 0x0003e8000c101112 */
[----:B0-----:R-:W5:Y:S04]  /*3f850*/  LDL.LU.64 R42, [R1+0x1328] ;  /* 0x00132800012a7983 */ /* 0x001f680000300a00 */
[----:B------:R-:W5:Y:S04]  /*3f860*/  LDL.LU R45, [R1+0x1320] ;  /* 0x00132000012d7983 */ /* 0x000f680000300800 */
[----:B-1----:R-:W5:Y:S01]  /*3f870*/  LDL.LU.64 R46, [R1+0x1318] ;  /* 0x00131800012e7983 */ /* 0x002f620000300a00 */
[----:B------:R-:W-:-:S04]  /*3f880*/  PRMT R54, R54, 0x9910, RZ ;  /* 0x0000991036367816 */ /* 0x000fc800000000ff */
[----:B------:R-:W-:-:S05]  /*3f890*/  SHF.R.S32.HI R54, RZ, 0x8, R54 ;  /* 0x00000008ff367819 */ /* 0x000fca0000011436 */
[----:B------:R0:W-:Y:S01]  /*3f8a0*/  @P3 STG.E.U8 desc[UR18][R48.64], R54 ;  /* 0x0000003630003986 */ /* 0x0001e2000c101112 */
[----:B--2---:R-:W-:Y:S01]  /*3f8b0*/  ISETP.LT.AND P0, PT, R59, UR4, !P1 ;  /* 0x000000043b007c0c */ /* 0x004fe2000cf01270 */
[----:B------:R-:W4:Y:S02]  /*3f8c0*/  LDCU UR4, c[0x0][0x39c] ;  /* 0x00007380ff0477ac */ /* 0x000f240008000800 */
[----:B----4-:R-:W-:Y:S01]  /*3f8d0*/  ISETP.LT.AND P4, PT, R58, UR4, !P1 ;  /* 0x000000043a007c0c */ /* 0x010fe2000cf81270 */
[----:B------:R-:W3:Y:S01]  /*3f8e0*/  LDCU UR4, c[0x0][0x39c] ;  /* 0x00007380ff0477ac */ /* 0x000ee20008000800 */
[----:B------:R-:W2:Y:S04]  /*3f8f0*/  LDL.LU R58, [R1+0x1098] ;  /* 0x00109800013a7983 */ /* 0x000ea80000300800 */
[----:B------:R-:W4:Y:S04]  /*3f900*/  LDL.LU R59, [R1+0x1094] ;  /* 0x00109400013b7983 */ /* 0x000f280000300800 */
[----:B0-----:R-:W4:Y:S04]  /*3f910*/  LDL.LU.64 R48, [R1+0x1310] ;  /* 0x0013100001307983 */ /* 0x001f280000300a00 */
[----:B------:R-:W4:Y:S04]  /*3f920*/  LDL.LU R54, [R1+0x1308] ;  /* 0x0013080001367983 */ /* 0x000f280000300800 */
[----:B------:R0:W-:Y:S04]  /*3f930*/  @P5 STG.E.U8 desc[UR18][R50.64], R55 ;  /* 0x0000003732005986 */ /* 0x0001e8000c101112 */
[----:B0-----:R-:W4:Y:S01]  /*3f940*/  LDL.LU.64 R50, [R1+0x1300] ;  /* 0x0013000001327983 */ /* 0x001f220000300a00 */
[----:B---3--:R-:W-:Y:S01]  /*3f950*/  ISETP.LT.AND P3, PT, R63, UR4, !P1 ;  /* 0x000000043f007c0c */ /* 0x008fe2000cf61270 */
[----:B------:R-:W5:Y:S02]  /*3f960*/  LDCU UR4, c[0x0][0x39c] ;  /* 0x00007380ff0477ac */ /* 0x000f640008000800 */
        /* <DEDUP_REMOVED lines=8> */
[----:B0-----:R-:W5:Y:S01]  /*3f9f0*/  LDL.LU.64 R52, [R1+0x12f8] ;  /* 0x0012f80001347983 */ /* 0x001f620000300a00 */
[----:B-1----:R-:W-:-:S03]  /*3fa00*/  PRMT R62, R62, 0x9910, RZ ;  /* 0x000099103e3e7816 */ /* 0x002fc600000000ff */
[----:B------:R-:W5:Y:S01]  /*3fa10*/  LDL.LU R55, [R1+0x12f4] ;  /* 0x0012f40001377983 */ /* 0x000f620000300800 */
[----:B------:R-:W-:-:S05]  /*3fa20*/  SHF.R.S32.HI R62, RZ, 0x8, R62 ;  /* 0x00000008ff3e7819 */ /* 0x000fca000001143e */
[----:B------:R-:W-:Y:S04]  /*3fa30*/  @P4 STG.E.U8 desc[UR18][R60.64], R62 ;  /* 0x0000003e3c004986 */ /* 0x000fe8000c101112 */
[----:B------:R0:W-:Y:S02]  /*3fa40*/  @P3 STG.E.U8 desc[UR18][R64.64], R66 ;  /* 0x0000004240003986 */ /* 0x0001e4000c101112 */
[----:B0-----:R-:W-:-:S04]  /*3fa50*/  PRMT R66, R66, 0x9910, RZ ;  /* 0x0000991042427816 */ /* 0x001fc800000000ff */
[----:B------:R-:W-:Y:S02]  /*3fa60*/  SHF.R.S32.HI R66, RZ, 0x8, R66 ;  /* 0x00000008ff427819 */ /* 0x000fe40000011442 */
[----:B--2---:R-:W-:Y:S01]  /*3fa70*/  ISETP.LT.AND P2, PT, R58, UR4, !P1 ;  /* 0x000000043a007c0c */ /* 0x004fe2000cf41270 */
[----:B------:R-:W4:Y:S01]  /*3fa80*/  LDCU UR4, c[0x0][0x39c] ;  /* 0x00007380ff0477ac */ /* 0x000f220008000800 */
[----:B------:R-:W2:Y:S04]  /*3fa90*/  LDL.LU R58, [R1+0x12f0] ;  /* 0x0012f000013a7983 */ /* 0x000ea80000300800 */
[----:B------:R-:W2:Y:S01]  /*3faa0*/  LDL.LU.64 R56, [R1+0x12e8] ;  /* 0x0012e80001387983 */ /* 0x000ea20000300a00 */
[----:B----4-:R-:W-:Y:S01]  /*3fab0*/  ISETP.LT.AND P0, PT, R59, UR4, !P1 ;  /* 0x000000043b007c0c */ /* 0x010fe2000cf01270 */
[----:B------:R-:W3:Y:S02]  /*3fac0*/  LDCU UR4, c[0x0][0x39c] ;  /* 0x00007380ff0477ac */ /* 0x000ee40008000800 */
[----:B------:R-:W4:Y:S04]  /*3fad0*/  LDL.LU R59, [R1+0x12e0] ;  /* 0x0012e000013b7983 */ /* 0x000f280000300800 */
[----:B------:R-:W2:Y:S04]  /*3fae0*/  LDL.LU.64 R60, [R1+0x12d8] ;  /* 0x0012d800013c7983 */ /* 0x000ea80000300a00 */
[----:B------:R-:W2:Y:S04]  /*3faf0*/  LDL.LU R62, [R1+0x12d4] ;  /* 0x0012d400013e7983 */ /* 0x000ea80000300800 */
[----:B------:R0:W-:Y:S01]  /*3fb00*/  @P5 STG.E.U8 desc[UR18][R92.64], R66 ;  /* 0x000000425c005986 */ /* 0x0001e2000c101112 */
[----:B---3--:R-:W-:Y:S01]  /*3fb10*/  ISETP.LT.AND P4, PT, R63, UR4, !P1 ;  /* 0x000000043f007c0c */ /* 0x008fe2000cf81270 */
[----:B------:R-:W5:Y:S02]  /*3fb20*/  LDCU UR4, c[0x0][0x39c] ;  /* 0x00007380ff0477ac */ /* 0x000f640008000800 */
[----:B------:R-:W3:Y:S04]  /*3fb30*/  LDL.LU R63, [R1+0x12d0] ;  /* 0x0012d000013f7983 */ /* 0x000ee80000300800 */
[----:B------:R-:W2:Y:S01]  /*3fb40*/  LDL.LU.64 R64, [R1+0x12c8] ;  /* 0x0012c80001407983 */ /* 0x000ea20000300a00 */
[----:B-----5:R-:W-:Y:S01]  /*3fb50*/  ISETP.LT.AND P3, PT, R67, UR4, !P1 ;  /* 0x0000000443007c0c */ /* 0x020fe2000cf61270 */
[----:B------:R-:W1:Y:S02]  /*3fb60*/  LDCU UR4, c[0x0][0x39c] ;  /* 0x00007380ff0477ac */ /* 0x000e640008000800 */
[----:B------:R-:W5:Y:S04]  /*3fb70*/  LDL.LU R67, [R1+0x1054] ;  /* 0x0010540001437983 */ /* 0x000f680000300800 */
[----:B0-----:R-:W2:Y:S04]  /*3fb80*/  LDL.LU R66, [R1+0x12c0] ;  /* 0x0012c00001427983 */ /* 0x001ea80000300800 */
[----:B------:R-:W1:Y:S04]  /*3fb90*/  LDL.LU R92, [R1+0x1044] ;  /* 0x00104400015c7983 */ /* 0x000e680000300800 */
[----:B------:R-:W2:Y:S01]  /*3fba0*/  LDL.LU R93, [R1+0x3a8] ;  /* 0x0003a800015d7983 */ /* 0x000ea20000300800 */
[----:B-1----:R-:W-:Y:S01]  /*3fbb0*/  ISETP.LT.AND P5, PT, R92, UR4, !P1 ;  /* 0x000000045c007c0c */ /* 0x002fe2000cfa1270 */
[----:B------:R-:W0:Y:S02]  /*3fbc0*/  LDCU UR4, c[0x0][0x39c] ;  /* 0x00007380ff0477ac */ /* 0x000e240008000800 */
[----:B------:R-:W3:Y:S04]  /*3fbd0*/  LDL.LU R92, [R1+0x100c] ;  /* 0x00100c00015c7983 */ /* 0x000ee80000300800 */
[----:B--2---:R1:W-:Y:S04]  /*3fbe0*/  @P2 STG.E.U8 desc[UR18][R90.64], R93 ;  /* 0x0000005d5a002986 */ /* 0x0043e8000c101112 */
[----:B-1----:R-:W0:Y:S01]  /*3fbf0*/  LDL.LU R91, [R1+0x103c] ;  /* 0x00103c00015b7983 */ /* 0x002e220000300800 */
[----:B------:R-:W-:-:S04]  /*3fc00*/  PRMT R90, R93, 0x9910, RZ ;  /* 0x000099105d5a7816 */ /* 0x000fc800000000ff */
[----:B------:R-:W-:-:S05]  /*3fc10*/  SHF.R.S32.HI R90, RZ, 0x8, R90 ;  /* 0x00000008ff5a7819 */ /* 0x000fca000001145a */
[----:B------:R1:W-:Y:S01]  /*3fc20*/  @P0 STG.E.U8 desc[UR18][R88.64], R90 ;  /* 0x0000005a58000986 */ /* 0x0003e2000c101112 */
[----:B0-----:R-:W-:Y:S01]  /*3fc30*/  ISETP.LT.AND P2, PT, R91, UR4, !P1 ;  /* 0x000000045b007c0c */ /* 0x001fe2000cf41270 */
[----:B------:R-:W5:Y:S02]  /*3fc40*/  LDCU UR4, c[0x0][0x39c] ;  /* 0x00007380ff0477ac */ /* 0x000f640008000800 */
[----:B------:R-:W2:Y:S04]  /*3fc50*/  LDL.LU R91, [R1+0x3b4] ;  /* 0x0003b400015b7983 */ /* 0x000ea80000300800 */
[----:B------:R-:W2:Y:S04]  /*3fc60*/  LDL.LU R93, [R1+0x1014] ;  /* 0x00101400015d7983 */ /* 0x000ea80000300800 */
[----:B-1----:R-:W2:Y:S04]  /*3fc70*/  LDL.LU R90, [R1+0x3ac] ;  /* 0x0003ac00015a7983 */ /* 0x002ea80000300800 */
[----:B------:R-:W4:Y:S04]  /*3fc80*/  LDL.LU R88, [R1+0xfe0] ;  /* 0x000fe00001587983 */ /* 0x000f280000300800 */
[----:B------:R-:W4:Y:S01]  /*3fc90*/  LDL.LU R89, [R1+0x3b0] ;  /* 0x0003b00001597983 */ /* 0x000f220000300800 */
[----:B-----5:R-:W-:Y:S01]  /*3fca0*/  ISETP.LT.AND P0, PT, R67, UR4, !P1 ;  /* 0x0000000443007c0c */ /* 0x020fe2000cf01270 */
[----:B------:R-:W3:Y:S02]  /*3fcb0*/  LDCU UR4, c[0x0][0x39c] ;  /* 0x00007380ff0477ac */ /* 0x000ee40008000800 */
[----:B------:R-:W5:Y:S04]  /*3fcc0*/  LDL.LU R67, [R1+0x12bc] ;  /* 0x0012bc0001437983 */ /* 0x000f680000300800 */
[----:B--2---:R0:W-:Y:S01]  /*3fcd0*/  @P4 STG.E.U8 desc[UR18][R86.64], R90 ;  /* 0x0000005a56004986 */ /* 0x0041e2000c101112 */
[----:B---3--:R-:W-:Y:S01]  /*3fce0*/  ISETP.LT.AND P4, PT, R92, UR4, !P1 ;  /* 0x000000045c007c0c */ /* 0x008fe2000cf81270 */
[----:B------:R-:W1:Y:S02]  /*3fcf0*/  LDCU UR4, c[0x0][0x39c] ;  /* 0x00007380ff0477ac */ /* 0x000e640008000800 */
[----:B------:R-:W2:Y:S04]  /*3fd00*/  LDL.LU R92, [R1+0x3bc] ;  /* 0x0003bc00015c7983 */ /* 0x000ea80000300800 */
[----:B0-----:R-:W3:Y:S01]  /*3fd10*/  LDL.LU R87, [R1+0xffc] ;  /* 0x000ffc0001577983 */ /* 0x001ee20000300800 */
[----:B------:R-:W-:-:S04]  /*3fd20*/  PRMT R86, R90, 0x9910, RZ ;  /* 0x000099105a567816 */ /* 0x000fc800000000ff */
[----:B------:R-:W-:-:S05]  /*3fd30*/  SHF.R.S32.HI R86, RZ, 0x8, R86 ;  /* 0x00000008ff567819 */ /* 0x000fca0000011456 */
[----:B------:R0:W-:Y:S04]  /*3fd40*/  @P3 STG.E.U8 desc[UR18][R84.64], R86 ;  /* 0x0000005654003986 */ /* 0x0001e8000c101112 */
[----:B0-----:R-:W5:Y:S01]  /*3fd50*/  LDL.LU R85, [R1+0xff8] ;  /* 0x000ff80001557983 */ /* 0x001f620000300800 */
[----:B-1----:R-:W-:Y:S01]  /*3fd60*/  ISETP.LT.AND P3, PT, R93, UR4, !P1 ;  /* 0x000000045d007c0c */ /* 0x002fe2000cf61270 */
[----:B------:R-:W0:Y:S02]  /*3fd70*/  LDCU UR4, c[0x0][0x39c] ;  /* 0x00007380ff0477ac */ /* 0x000e240008000800 */
[----:B----4-:R1:W-:Y:S04]  /*3fd80*/  @P5 STG.E.U8 desc[UR18][R82.64], R89 ;  /* 0x0000005952005986 */ /* 0x0103e8000c101112 */
[----:B------:R-:W4:Y:S01]  /*3fd90*/  LDL.LU R93, [R1+0x3b8] ;  /* 0x0003b800015d7983 */ /* 0x000f220000300800 */
[----:B0-----:R-:W-:Y:S01]  /*3fda0*/  ISETP.LT.AND P5, PT, R88, UR4, !P1 ;  /* 0x0000000458007c0c */ /* 0x001fe2000cfa1270 */
[----:B------:R-:W3:Y:S01]  /*3fdb0*/  LDCU UR4, c[0x0][0x39c] ;  /* 0x00007380ff0477ac */ /* 0x000ee20008000800 */
[----:B-1----:R-:W-:-:S02]  /*3fdc0*/  PRMT R82, R89, 0x9910, RZ ;  /* 0x0000991059527816 */ /* 0x002fc400000000ff */
[----:B------:R-:W4:Y:S02]  /*3fdd0*/  LDL.LU R89, [R1+0xfd8] ;  /* 0x000fd80001597983 */ /* 0x000f240000300800 */
[----:B------:R-:W-:Y:S02]  /*3fde0*/  SHF.R.S32.HI R82, RZ, 0x8, R82 ;  /* 0x00000008ff527819 */ /* 0x000fe40000011452 */
[----:B------:R-:W4:Y:S04]  /*3fdf0*/  LDL.LU R86, [R1+0xfdc] ;  /* 0x000fdc0001567983 */ /* 0x000f280000300800 */
[----:B------:R-:W-:Y:S04]  /*3fe00*/  @P2 STG.E.U8 desc[UR18][R80.64], R82 ;  /* 0x0000005250002986 */ /* 0x000fe8000c101112 */
[----:B------:R-:W4:Y:S04]  /*3fe10*/  LDL.LU R84, [R1+0xfc4] ;  /* 0x000fc40001547983 */ /* 0x000f280000300800 */
[----:B------:R0:W-:Y:S04]  /*3fe20*/  @P0 STG.E.U8 desc[UR18][R78.64], R91 ;  /* 0x0000005b4e000986 */ /* 0x0001e8000c101112 */
[----:B------:R-:W4:Y:S01]  /*3fe30*/  LDL.LU R83, [R1+0xfc0] ;  /* 0x000fc00001537983 */ /* 0x000f220000300800 */
[----:B0-----:R-:W-:-:S04]  /*3fe40*/  PRMT R78, R91, 0x9910, RZ ;  /* 0x000099105b4e7816 */ /* 0x001fc800000000ff */
[----:B------:R-:W-:-:S05]  /*3fe50*/  SHF.R.S32.HI R78, RZ, 0x8, R78 ;  /* 0x00000008ff4e7819 */ /* 0x000fca000001144e */
[----:B------:R0:W-:Y:S01]  /*3fe60*/  @P4 STG.E.U8 desc[UR18][R76.64], R78 ;  /* 0x0000004e4c004986 */ /* 0x0001e2000c101112 */
[----:B---3--:R-:W-:Y:S01]  /*3fe70*/  ISETP.LT.AND P2, PT, R87, UR4, !P1 ;  /* 0x0000000457007c0c */ /* 0x008fe2000cf41270 */
[----:B------:R-:W5:Y:S01]  /*3fe80*/  LDCU UR4, c[0x0][0x39c] ;  /* 0x00007380ff0477ac */ /* 0x000f620008000800 */
[----:B--2---:R-:W-:-:S04]  /*3fe90*/  PRMT R79, R92, 0x9910, RZ ;  /* 0x000099105c4f7816 */ /* 0x004fc800000000ff */
[----:B0-----:R-:W-:Y:S02]  /*3fea0*/  SHF.R.S32.HI R76, RZ, 0x8, R79 ;  /* 0x00000008ff4c7819 */ /* 0x001fe4000001144f */
[----:B-----5:R-:W-:Y:S01]  /*3feb0*/  ISETP.LT.AND P0, PT, R85, UR4, !P1 ;  /* 0x0000000455007c0c */ /* 0x020fe2000cf01270 */
[----:B------:R-:W-:Y:S01]  /*3fec0*/  @P3 STG.E.U8 desc[UR18][R74.64], R92 ;  /* 0x0000005c4a003986 */ /* 0x000fe2000c101112 */
[----:B------:R-:W0:Y:S03]  /*3fed0*/  LDCU UR4, c[0x0][0x39c] ;  /* 0x00007380ff0477ac */ /* 0x000e260008000800 */
[----:B------:R-:W2:Y:S04]  /*3fee0*/  LDL.LU R85, [R1+0x100] ;  /* 0x0001000001557983 */ /* 0x000ea80000300800 */
[----:B------:R-:W2:Y:S04]  /*3fef0*/  LDL.LU R87, [R1+0x104] ;  /* 0x0001040001577983 */ /* 0x000ea80000300800 */
[----:B------:R-:W3:Y:S04]  /*3ff00*/  LDL.LU R90, [R1+0x108] ;  /* 0x00010800015a7983 */ /* 0x000ee80000300800 */
[----:B------:R-:W3:Y:S04]  /*3ff10*/  LDL.LU R88, [R1+0x10c] ;  /* 0x00010c0001587983 */ /* 0x000ee80000300800 */
[----:B------:R-:W5:Y:S04]  /*3ff20*/  LDL.LU R79, [R1+0x1020] ;  /* 0x00102000014f7983 */ /* 0x000f680000300800 */
[----:B------:R1:W-:Y:S04]  /*3ff30*/  @P5 STG.E.U8 desc[UR18][R72.64], R76 ;  /* 0x0000004c48005986 */ /* 0x0003e8000c101112 */
[----:B------:R-:W3:Y:S04]  /*3ff40*/  LDL.LU R77, [R1+0xff0] ;  /* 0x000ff000014d7983 */ /* 0x000ee80000300800 */
[----:B-1----:R-:W5:Y:S04]  /*3ff50*/  LDL.LU R76, [R1+0xff4] ;  /* 0x000ff400014c7983 */ /* 0x002f680000300800 */
[----:B------:R-:W5:Y:S01]  /*3ff60*/  LDL.LU R75, [R1+0xfcc] ;  /* 0x000fcc00014b7983 */ /* 0x000f620000300800 */
[----:B----4-:R-:W-:-:S05]  /*3ff70*/  PRMT R74, R93, 0x9910, RZ ;  /* 0x000099105d4a7816 */ /* 0x010fca00000000ff */
[----:B------:R-:W-:Y:S01]  /*3ff80*/  IMAD.MOV.U32 R72, RZ, RZ, R74 ;  /* 0x000000ffff487224 */ /* 0x000fe200078e004a */
[----:B------:R1:W-:Y:S01]  /*3ff90*/  @P2 STG.E.U8 desc[UR18][R70.64], R93 ;  /* 0x0000005d46002986 */ /* 0x0003e2000c101112 */
[----:B0-----:R-:W-:Y:S01]  /*3ffa0*/  ISETP.LT.AND P4, PT, R89, UR4, !P1 ;  /* 0x0000000459007c0c */ /* 0x001fe2000cf81270 */
[----:B------:R-:W0:Y:S01]  /*3ffb0*/  LDCU UR4, c[0x0][0x39c] ;  /* 0x00007380ff0477ac */ /* 0x000e220008000800 */
[----:B------:R-:W-:Y:S01]  /*3ffc0*/  ISETP.LT.AND P3, PT, R86, UR6, !P1 ;  /* 0x0000000656007c0c */ /* 0x000fe2000cf61270 */
[----:B------:R-:W4:Y:S01]  /*3ffd0*/  LDL.LU R89, [R1+0x110] ;  /* 0x0001100001597983 */ /* 0x000f220000300800 */
[----:B------:R-:W-:Y:S01]  /*3ffe0*/  ISETP.LT.AND P5, PT, R84, UR7, !P1 ;  /* 0x0000000754007c0c */ /* 0x000fe2000cfa1270 */
[----:B------:R-:W3:Y:S02]  /*3fff0*/  LDCU UR6, c[0x0][0x39c] ;  /* 0x00007380ff0677ac */ /* 0x000ee40008000800 */
[----:B------:R-:W4:Y:S01]  /*40000*/  LDL.LU R91, [R1+0x114] ;  /* 0x00011400015b7983 */ /* 0x000f220000300800 */
[----:B------:R-:W5:Y:S01]  /*40010*/  LDCU UR7, c[0x0][0x39c] ;  /* 0x00007380ff0777ac */ /* 0x000f620008000800 */
[----:B-1----:R-:W-:Y:S01]  /*40020*/  SHF.R.S32.HI R70, RZ, 0x8, R72 ;  /* 0x00000008ff467819 */ /* 0x002fe20000011448 */
[----:B------:R-:W-:Y:S01]  /*40030*/  VIADD R71, R3, UR5 ;  /* 0x0000000503477c36 */ /* 0x000fe20008000000 */
[----:B------:R-:W4:Y:S04]  /*40040*/  LDL.LU R78, [R1+0xfc8] ;  /* 0x000fc800014e7983 */ /* 0x000f280000300800 */
[----:B------:R1:W-:Y:S01]  /*40050*/  @P0 STG.E.U8 desc[UR18][R68.64], R70 ;  /* 0x0000004644000986 */ /* 0x0003e2000c101112 */
[----:B------:R-:W-:Y:S01]  /*40060*/  VIADD R3, R71, UR5 ;  /* 0x0000000547037c36 */ /* 0x000fe20008000000 */
[----:B------:R-:W-:Y:S01]  /*40070*/  ISETP.LT.AND P2, PT, R83, UR9, !P1 ;  /* 0x0000000953007c0c */ /* 0x000fe2000cf41270 */
[----:B------:R-:W0:Y:S01]  /*40080*/  LDCU UR9, c[0x0][0x39c] ;  /* 0x00007380ff0977ac */ /* 0x000e220008000800 */
[----:B------:R-:W4:Y:S04]  /*40090*/  LDL.LU R92, [R1+0x118] ;  /* 0x00011800015c7983 */ /* 0x000f280000300800 */
[----:B------:R-:W4:Y:S01]  /*400a0*/  LDL.LU R93, [R1+0x11c] ;  /* 0x00011c00015d7983 */ /* 0x000f220000300800 */
[----:B-1----:R-:W-:-:S04]  /*400b0*/  IADD3 R70, P0, PT, R71, R2, RZ ;  /* 0x0000000247467210 */ /* 0x002fc80007f1e0ff */
[----:B------:R-:W-:Y:S02]  /*400c0*/  LEA.HI.X.SX32 R71, R71, R0, 0x1, P0 ;  /* 0x0000000047477211 */ /* 0x000fe400000f0eff */
[----:B------:R-:W-:-:S04]  /*400d0*/  IADD3 R68, P0, PT, R3, R2, RZ ;  /* 0x0000000203447210 */ /* 0x000fc80007f1e0ff */
[----:B------:R-:W-:Y:S02]  /*400e0*/  LEA.HI.X.SX32 R69, R3, R0, 0x1, P0 ;  /* 0x0000000003457211 */ /* 0x000fe400000f0eff */
[----:B--2---:R-:W-:-:S04]  /*400f0*/  F2FP.SATFINITE.E5M2.F32.PACK_AB_MERGE_C R74, R87, R85, RZ ;  /* 0x00000055574a723e */ /* 0x004fc800048060ff */
[----:B------:R-:W-:Y:S01]  /*40100*/  PRMT R72, R74, 0x9910, RZ ;  /* 0x000099104a487816 */ /* 0x000fe200000000ff */
[----:B------:R1:W-:Y:S03]  /*40110*/  @P4 STG.E.U8 desc[UR18][R70.64], R74 ;  /* 0x0000004a46004986 */ /* 0x0003e6000c101112 */
[----:B------:R-:W-:Y:S01]  /*40120*/  SHF.R.S32.HI R72, RZ, 0x8, R72 ;  /* 0x00000008ff487819 */ /* 0x000fe20000011448 */
[----:B-1----:R-:W-:-:S04]  /*40130*/  VIADD R71, R3, UR5 ;  /* 0x0000000503477c36 */ /* 0x002fc80008000000 */
[----:B------:R-:W-:Y:S01]  /*40140*/  VIADD R3, R71, UR5 ;  /* 0x0000000547037c36 */ /* 0x000fe20008000000 */
[----:B------:R1:W-:Y:S01]  /*40150*/  @P3 STG.E.U8 desc[UR18][R68.64], R72 ;  /* 0x0000004844003986 */ /* 0x0003e2000c101112 */
[----:B---3--:R-:W-:Y:S01]  /*40160*/  ISETP.LT.AND P3, PT, R77, UR6, !P1 ;  /* 0x000000064d007c0c */ /* 0x008fe2000cf61270 */
[----:B------:R-:W2:Y:S01]  /*40170*/  LDCU UR6, c[0x0][0x39c] ;  /* 0x00007380ff0677ac */ /* 0x000ea20008000800 */
[----:B------:R-:W-:Y:S01]  /*40180*/  F2FP.SATFINITE.E5M2.F32.PACK_AB_MERGE_C R73, R88, R90, RZ ;  /* 0x0000005a5849723e */ /* 0x000fe200048060ff */
[----:B------:R-:W3:Y:S01]  /*40190*/  LDL.LU R77, [R1+0x1008] ;  /* 0x00100800014d7983 */ /* 0x000ee20000300800 */
[----:B-1----:R-:W-:-:S04]  /*401a0*/  IADD3 R68, P4, PT, R3, R2, RZ ;  /* 0x0000000203447210 */ /* 0x002fc80007f9e0ff */
[----:B------:R-:W-:Y:S02]  /*401b0*/  LEA.HI.X.SX32 R69, R3, R0, 0x1, P4 ;  /* 0x0000000003457211 */ /* 0x000fe400020f0eff */
[----:B-----5:R-:W-:Y:S02]  /*401c0*/  ISETP.LT.AND P4, PT, R76, UR7, !P1 ;  /* 0x000000074c007c0c */ /* 0x020fe4000cf81270 */
[----:B------:R-:W-:Y:S01]  /*401d0*/  IADD3 R70, P0, PT, R71, R2, RZ ;  /* 0x0000000247467210 */ /* 0x000fe20007f1e0ff */
[----:B------:R-:W2:Y:S01]  /*401e0*/  LDL.LU R76, [R1+0xfec] ;  /* 0x000fec00014c7983 */ /* 0x000ea20000300800 */
[----:B------:R-:W-:Y:S01]  /*401f0*/  PRMT R72, R73, 0x9910, RZ ;  /* 0x0000991049487816 */ /* 0x000fe200000000ff */
[----:B------:R-:W-:Y:S01]  /*40200*/  VIADD R3, R3, UR5 ;  /* 0x0000000503037c36 */ /* 0x000fe20008000000 */
[----:B------:R-:W-:Y:S01]  /*40210*/  LEA.HI.X.SX32 R71, R71, R0, 0x1, P0 ;  /* 0x0000000047477211 */ /* 0x000fe200000f0eff */
[----:B------:R-:W1:Y:S01]  /*40220*/  LDCU UR7, c[0x0][0x39c] ;  /* 0x00007380ff0777ac */ /* 0x000e620008000800 */
[----:B------:R-:W-:-:S03]  /*40230*/  SHF.R.S32.HI R72, RZ, 0x8, R72 ;  /* 0x00000008ff487819 */ /* 0x000fc60000011448 */
[----:B------:R-:W-:Y:S04]  /*40240*/  @P5 STG.E.U8 desc[UR18][R70.64], R73 ;  /* 0x0000004946005986 */ /* 0x000fe8000c101112 */
[----:B------:R5:W-:Y:S01]  /*40250*/  @P2 STG.E.U8 desc[UR18][R68.64], R72 ;  /* 0x0000004844002986 */ /* 0x000be2000c101112 */
[----:B0-----:R-:W-:Y:S01]  /*40260*/  ISETP.LT.AND P2, PT, R75, UR9, !P1 ;  /* 0x000000094b007c0c */ /* 0x001fe2000cf41270 */
[----:B------:R-:W0:Y:S02]  /*40270*/  LDCU UR9, c[0x0][0x39c] ;  /* 0x00007380ff0977ac */ /* 0x000e240008000800 */
[----:B------:R-:W1:Y:S01]  /*40280*/  LDL.LU R75, [R1+0xfe8] ;  /* 0x000fe800014b7983 */ /* 0x000e620000300800 */
[----:B------:R-:W-:Y:S01]  /*40290*/  ISETP.LT.AND P0, PT, R79, UR4, !P1 ;  /* 0x000000044f007c0c */ /* 0x000fe2000cf01270 */
[----:B------:R-:W3:Y:S02]  /*402a0*/  LDCU UR4, c[0x0][0x39c] ;  /* 0x00007380ff0477ac */ /* 0x000ee40008000800 */
[----:B------:R-:W2:Y:S01]  /*402b0*/  LDL.LU R85, [R1+0x120] ;  /* 0x0001200001557983 */ /* 0x000ea20000300800 */
[----:B-----5:R-:W-:-:S03]  /*402c0*/  IADD3 R68, P5, PT, R3, R2, RZ ;  /* 0x0000000203447210 */ /* 0x020fc60007fbe0ff */
[----:B------:R-:W5:Y:S01]  /*402d0*/  LDL.LU R87, [R1+0x124] ;  /* 0x0001240001577983 */ /* 0x000f620000300800 */
[----:B----4-:R-:W-:Y:S02]  /*402e0*/  F2FP.SATFINITE.E5M2.F32.PACK_AB_MERGE_C R70, R91, R89, RZ ;  /* 0x000000595b46723e */ /* 0x010fe400048060ff */
[C---:B------:R-:W-:Y:S01]  /*402f0*/  LEA.HI.X.SX32 R69, R3.reuse, R0, 0x1, P5 ;  /* 0x0000000003457211 */ /* 0x040fe200028f0eff */
[----:B------:R-:W-:Y:S01]  /*40300*/  VIADD R3, R3, UR5 ;  /* 0x0000000503037c36 */ /* 0x000fe20008000000 */
[----:B------:R-:W4:Y:S03]  /*40310*/  LDL.LU R90, [R1+0x128] ;  /* 0x00012800015a7983 */ /* 0x000f260000300800 */
[----:B------:R-:W-:Y:S01]  /*40320*/  VIADD R71, R3, UR5 ;  /* 0x0000000503477c36 */ /* 0x000fe20008000000 */
[----:B------:R0:W-:Y:S01]  /*40330*/  @P0 STG.E.U8 desc[UR18][R68.64], R70 ;  /* 0x0000004644000986 */ /* 0x0001e2000c101112 */
[----:B------:R-:W-:-:S02]  /*40340*/  PRMT R72, R70, 0x9910, RZ ;  /* 0x0000991046487816 */ /* 0x000fc400000000ff */
[----:B------:R-:W-:Y:S01]  /*40350*/  F2FP.SATFINITE.E5M2.F32.PACK_AB_MERGE_C R73, R93, R92, RZ ;  /* 0x0000005c5d49723e */ /* 0x000fe200048060ff */
[----:B------:R-:W4:Y:S01]  /*40360*/  LDL.LU R88, [R1+0x12c] ;  /* 0x00012c0001587983 */ /* 0x000f220000300800 */
[----:B0-----:R-:W-:-:S03]  /*40370*/  IADD3 R68, P0, PT, R3, R2, RZ ;  /* 0x0000000203447210 */ /* 0x001fc60007f1e0ff */
[----:B------:R-:W4:Y:S01]  /*40380*/  LDL.LU R79, [R1+0x102c] ;  /* 0x00102c00014f7983 */ /* 0x000f220000300800 */
[----:B------:R-:W-:Y:S02]  /*40390*/  LEA.HI.X.SX32 R69, R3, R0, 0x1, P0 ;  /* 0x0000000003457211 */ /* 0x000fe400000f0eff */
[C---:B------:R-:W-:Y:S01]  /*403a0*/  IADD3 R70, P0, PT, R71.reuse, R2, RZ ;  /* 0x0000000247467210 */ /* 0x040fe20007f1e0ff */
[C---:B------:R-:W-:Y:S01]  /*403b0*/  VIADD R3, R71.reuse, UR5 ;  /* 0x0000000547037c36 */ /* 0x040fe20008000000 */
[----:B------:R-:W-:Y:S02]  /*403c0*/  SHF.R.S32.HI R72, RZ, 0x8, R72 ;  /* 0x00000008ff487819 */ /* 0x000fe40000011448 */
[----:B------:R-:W-:-:S03]  /*403d0*/  LEA.HI.X.SX32 R71, R71, R0, 0x1, P0 ;  /* 0x0000000047477211 */ /* 0x000fc600000f0eff */
[----:B------:R0:W-:Y:S04]  /*403e0*/  @P3 STG.E.U8 desc[UR18][R68.64], R72 ;  /* 0x0000004844003986 */ /* 0x0001e8000c101112 */
[----:B------:R3:W-:Y:S01]  /*403f0*/  @P4 STG.E.U8 desc[UR18][R70.64], R73 ;  /* 0x0000004946004986 */ /* 0x0007e2000c101112 */
[----:B0-----:R-:W-:-:S04]  /*40400*/  IADD3 R68, P3, PT, R3, R2, RZ ;  /* 0x0000000203447210 */ /* 0x001fc80007f7e0ff */
[----:B------:R-:W-:Y:S02]  /*40410*/  LEA.HI.X.SX32 R69, R3, R0, 0x1, P3 ;  /* 0x0000000003457211 */ /* 0x000fe400018f0eff */
[----:B---3--:R-:W-:Y:S02]  /*40420*/  ISETP.LT.AND P0, PT, R77, UR4, !P1 ;  /* 0x000000044d007c0c */ /* 0x008fe4000cf01270 */
[----:B------:R-:W-:Y:S01]  /*40430*/  PRMT R74, R73, 0x9910, RZ ;  /* 0x00009910494a7816 */ /* 0x000fe200000000ff */
[----:B------:R-:W3:Y:S01]  /*40440*/  LDL.LU R77, [R1+0x101c] ;  /* 0x00101c00014d7983 */ /* 0x000ee20000300800 */
[----:B------:R-:W-:Y:S01]  /*40450*/  VIADD R71, R3, UR5 ;  /* 0x0000000503477c36 */ /* 0x000fe20008000000 */
[----:B------:R-:W-:Y:S01]  /*40460*/  ISETP.LT.AND P5, PT, R78, UR10, !P1 ;  /* 0x0000000a4e007c0c */ /* 0x000fe2000cfa1270 */
[----:B------:R-:W0:Y:S01]  /*40470*/  LDCU UR4, c[0x0][0x39c] ;  /* 0x00007380ff0477ac */ /* 0x000e220008000800 */
[----:B--2---:R-:W-:Y:S02]  /*40480*/  ISETP.LT.AND P4, PT, R76, UR6, !P1 ;  /* 0x000000064c007c0c */ /* 0x004fe4000cf81270 */
[----:B-1----:R-:W-:Y:S01]  /*40490*/  ISETP.LT.AND P3, PT, R75, UR7, !P1 ;  /* 0x000000074b007c0c */ /* 0x002fe2000cf61270 */
[----:B------:R-:W2:Y:S01]  /*404a0*/  LDL.LU R76, [R1+0x1034] ;  /* 0x00103400014c7983 */ /* 0x000ea20000300800 */
[----:B------:R-:W-:Y:S01]  /*404b0*/  IMAD.MOV.U32 R72, RZ, RZ, R74 ;  /* 0x000000ffff487224 */ /* 0x000fe200078e004a */
[----:B------:R-:W3:Y:S02]  /*404c0*/  LDCU UR6, c[0x0][0x39c] ;  /* 0x00007380ff0677ac */ /* 0x000ee40008000800 */
[----:B------:R-:W2:Y:S02]  /*404d0*/  LDL.LU R75, [R1+0x1004] ;  /* 0x00100400014b7983 */ /* 0x000ea40000300800 */
[----:B------:R-:W-:Y:S01]  /*404e0*/  SHF.R.S32.HI R70, RZ, 0x8, R72 ;  /* 0x00000008ff467819 */ /* 0x000fe20000011448 */
[----:B------:R-:W-:Y:S01]  /*404f0*/  VIADD R3, R71, UR5 ;  /* 0x0000000547037c36 */ /* 0x000fe20008000000 */
[----:B-----5:R-:W-:Y:S01]  /*40500*/  F2FP.SATFINITE.E5M2.F32.PACK_AB_MERGE_C R74, R87, R85, RZ ;  /* 0x00000055574a723e */ /* 0x020fe200048060ff */
[----:B------:R-:W5:Y:S01]  /*40510*/  LDL.LU R89, [R1+0x130] ;  /* 0x0001300001597983 */ /* 0x000f620000300800 */
[----:B------:R-:W2:Y:S03]  /*40520*/  LDCU UR7, c[0x0][0x39c] ;  /* 0x00007380ff0777ac */ /* 0x000ea60008000800 */
[----:B------:R1:W-:Y:S01]  /*40530*/  @P2 STG.E.U8 desc[UR18][R68.64], R70 ;  /* 0x0000004644002986 */ /* 0x0003e2000c101112 */
[----:B------:R-:W-:Y:S01]  /*40540*/  PRMT R72, R74, 0x9910, RZ ;  /* 0x000099104a487816 */ /* 0x000fe200000000ff */
[----:B------:R-:W0:Y:S02]  /*40550*/  LDCU UR10, c[0x0][0x39c] ;  /* 0x00007380ff0a77ac */ /* 0x000e240008000800 */
[----:B------:R-:W5:Y:S01]  /*40560*/  LDL.LU R91, [R1+0x134] ;  /* 0x00013400015b7983 */ /* 0x000f620000300800 */
[----:B-1----:R-:W-:-:S03]  /*40570*/  IADD3 R70, P2, PT, R71, R2, RZ ;  /* 0x0000000247467210 */ /* 0x002fc60007f5e0ff */
[----:B------:R-:W5:Y:S01]  /*40580*/  LDL.LU R78, [R1+0x1000] ;  /* 0x00100000014e7983 */ /* 0x000f620000300800 */
[----:B------:R-:W-:-:S03]  /*40590*/  LEA.HI.X.SX32 R71, R71, R0, 0x1, P2 ;  /* 0x0000000047477211 */ /* 0x000fc600010f0eff */
[----:B------:R-:W5:Y:S01]  /*405a0*/  LDL.LU R92, [R1+0x138] ;  /* 0x00013800015c7983 */ /* 0x000f620000300800 */
[C---:B------:R-:W-:Y:S02]  /*405b0*/  IADD3 R68, P2, PT, R3.reuse, R2, RZ ;  /* 0x0000000203447210 */ /* 0x040fe40007f5e0ff */
[----:B------:R-:W-:Y:S01]  /*405c0*/  SHF.R.S32.HI R72, RZ, 0x8, R72 ;  /* 0x00000008ff487819 */ /* 0x000fe20000011448 */
[----:B------:R1:W-:Y:S01]  /*405d0*/  @P5 STG.E.U8 desc[UR18][R70.64], R74 ;  /* 0x0000004a46005986 */ /* 0x0003e2000c101112 */
[C---:B------:R-:W-:Y:S02]  /*405e0*/  LEA.HI.X.SX32 R69, R3.reuse, R0, 0x1, P2 ;  /* 0x0000000003457211 */ /* 0x040fe400010f0eff */
[----:B----4-:R-:W-:Y:S01]  /*405f0*/  F2FP.SATFINITE.E5M2.F32.PACK_AB_MERGE_C R73, R88, R90, RZ ;  /* 0x0000005a5849723e */ /* 0x010fe200048060ff */
[----:B------:R-:W4:Y:S04]  /*40600*/  LDL.LU R93, [R1+0x13c] ;  /* 0x00013c00015d7983 */ /* 0x000f280000300800 */
[----:B------:R0:W-:Y:S01]  /*40610*/  @P0 STG.E.U8 desc[UR18][R68.64], R72 ;  /* 0x0000004844000986 */ /* 0x0001e2000c101112 */
[----:B-1----:R-:W-:-:S05]  /*40620*/  VIADD R71, R3, UR5 ;  /* 0x0000000503477c36 */ /* 0x002fca0008000000 */
[C---:B------:R-:W-:Y:S01]  /*40630*/  IADD3 R70, P0, PT, R71.reuse, R2, RZ ;  /* 0x0000000247467210 */ /* 0x040fe20007f1e0ff */
[----:B------:R-:W-:-:S03]  /*40640*/  VIADD R3, R71, UR5 ;  /* 0x0000000547037c36 */ /* 0x000fc60008000000 */
[----:B------:R-:W-:-:S05]  /*40650*/  LEA.HI.X.SX32 R71, R71, R0, 0x1, P0 ;  /* 0x0000000047477211 */ /* 0x000fca00000f0eff */
[----:B------:R-:W-:Y:S01]  /*40660*/  @P4 STG.E.U8 desc[UR18][R70.64], R73 ;  /* 0x0000004946004986 */ /* 0x000fe2000c101112 */
[----:B0-----:R-:W-:Y:S02]  /*40670*/  PRMT R72, R73, 0x9910, RZ ;  /* 0x0000991049487816 */ /* 0x001fe400000000ff */
[C---:B------:R-:W-:Y:S02]  /*40680*/  IADD3 R68, P5, PT, R3.reuse, R2, RZ ;  /* 0x0000000203447210 */ /* 0x040fe40007fbe0ff */
[----:B------:R-:W-:Y:S02]  /*40690*/  SHF.R.S32.HI R72, RZ, 0x8, R72 ;  /* 0x00000008ff487819 */ /* 0x000fe40000011448 */
[----:B------:R-:W-:-:S05]  /*406a0*/  LEA.HI.X.SX32 R69, R3, R0, 0x1, P5 ;  /* 0x0000000003457211 */ /* 0x000fca00028f0eff */
[----:B------:R0:W-:Y:S01]  /*406b0*/  @P3 STG.E.U8 desc[UR18][R68.64], R72 ;  /* 0x0000004844003986 */ /* 0x0001e2000c101112 */
[----:B---3--:R-:W-:Y:S02]  /*406c0*/  ISETP.LT.AND P2, PT, R77, UR6, !P1 ;  /* 0x000000064d007c0c */ /* 0x008fe4000cf41270 */
[----:B--2---:R-:W-:Y:S01]  /*406d0*/  ISETP.LT.AND P4, PT, R76, UR7, !P1 ;  /* 0x000000074c007c0c */ /* 0x004fe2000cf81270 */
[----:B------:R-:W2:Y:S01]  /*406e0*/  LDL.LU R77, [R1+0x1010] ;  /* 0x00101000014d7983 */ /* 0x000ea20000300800 */
[----:B------:R-:W-:Y:S01]  /*406f0*/  VIADD R3, R3, UR5 ;  /* 0x0000000503037c36 */ /* 0x000fe20008000000 */
[----:B------:R-:W-:Y:S01]  /*40700*/  ISETP.LT.AND P0, PT, R79, UR4, !P1 ;  /* 0x000000044f007c0c */ /* 0x000fe2000cf01270 */
[----:B------:R-:W2:Y:S01]  /*40710*/  LDCU UR4, c[0x0][0x39c] ;  /* 0x00007380ff0477ac */ /* 0x000ea20008000800 */
[----:B------:R-:W3:Y:S01]  /*40720*/  LDL.LU R76, [R1+0x1018] ;  /* 0x00101800014c7983 */ /* 0x000ee20000300800 */
[----:B------:R-:W-:Y:S02]  /*40730*/  ISETP.LT.AND P3, PT, R75, UR9, !P1 ;  /* 0x000000094b007c0c */ /* 0x000fe4000cf61270 */
[C---:B0-----:R-:W-:Y:S01]  /*40740*/  IADD3 R68, P5, PT, R3.reuse, R2, RZ ;  /* 0x0000000203447210 */ /* 0x041fe20007fbe0ff */
[----:B------:R-:W3:Y:S01]  /*40750*/  LDL.LU R75, [R1+0x1028] ;  /* 0x00102800014b7983 */ /* 0x000ee20000300800 */
[----:B------:R-:W3:Y:S03]  /*40760*/  LDCU UR6, c[0x0][0x39c] ;  /* 0x00007380ff0677ac */ /* 0x000ee60008000800 */
[----:B------:R-:W3:Y:S01]  /*40770*/  LDL.LU R85, [R1+0x140] ;  /* 0x0001400001557983 */ /* 0x000ee20000300800 */
[----:B------:R-:W-:Y:S01]  /*40780*/  LEA.HI.X.SX32 R69, R3, R0, 0x1, P5 ;  /* 0x0000000003457211 */ /* 0x000fe200028f0eff */
[----:B------:R-:W0:Y:S02]  /*40790*/  LDCU UR7, c[0x0][0x39c] ;  /* 0x00007380ff0777ac */ /* 0x000e240008000800 */
[----:B------:R-:W3:Y:S01]  /*407a0*/  LDL.LU R87, [R1+0x144] ;  /* 0x0001440001577983 */ /* 0x000ee20000300800 */
[----:B-----5:R-:W-:Y:S01]  /*407b0*/  F2FP.SATFINITE.E5M2.F32.PACK_AB_MERGE_C R70, R91, R89, RZ ;  /* 0x000000595b46723e */ /* 0x020fe200048060ff */
[----:B------:R-:W-:Y:S01]  /*407c0*/  VIADD R3, R3, UR5 ;  /* 0x0000000503037c36 */ /* 0x000fe20008000000 */
[----:B------:R-:W1:Y:S01]  /*407d0*/  LDCU UR9, c[0x0][0x39c] ;  /* 0x00007380ff0977ac */ /* 0x000e620008000800 */
[----:B------:R-:W5:Y:S02]  /*407e0*/  LDL.LU R90, [R1+0x148] ;  /* 0x00014800015a7983 */ /* 0x000f640000300800 */
[----:B------:R-:W-:-:S02]  /*407f0*/  VIADD R71, R3, UR5 ;  /* 0x0000000503477c36 */ /* 0x000fc40008000000 */
[----:B------:R0:W-:Y:S01]  /*40800*/  @P0 STG.E.U8 desc[UR18][R68.64], R70 ;  /* 0x0000004644000986 */ /* 0x0001e2000c101112 */
[----:B------:R-:W-:-:S03]  /*40810*/  PRMT R72, R70, 0x9910, RZ ;  /* 0x0000991046487816 */ /* 0x000fc600000000ff */
[----:B------:R-:W5:Y:S01]  /*40820*/  LDL.LU R88, [R1+0x14c] ;  /* 0x00014c0001587983 */ /* 0x000f620000300800 */
[----:B0-----:R-:W-:-:S03]  /*40830*/  IADD3 R68, P0, PT, R3, R2, RZ ;  /* 0x0000000203447210 */ /* 0x001fc60007f1e0ff */
[----:B------:R-:W5:Y:S01]  /*40840*/  LDL.LU R79, [R1+0x1068] ;  /* 0x00106800014f7983 */ /* 0x000f620000300800 */
[----:B------:R-:W-:Y:S02]  /*40850*/  LEA.HI.X.SX32 R69, R3, R0, 0x1, P0 ;  /* 0x0000000003457211 */ /* 0x000fe400000f0eff */
[C---:B------:R-:W-:Y:S01]  /*40860*/  IADD3 R70, P0, PT, R71.reuse, R2, RZ ;  /* 0x0000000247467210 */ /* 0x040fe20007f1e0ff */
[----:B------:R-:W-:Y:S01]  /*40870*/  VIADD R3, R71, UR5 ;  /* 0x0000000547037c36 */ /* 0x000fe20008000000 */
[----:B------:R-:W-:Y:S02]  /*40880*/  SHF.R.S32.HI R72, RZ, 0x8, R72 ;  /* 0x00000008ff487819 */ /* 0x000fe40000011448 */
[----:B----4-:R-:W-:Y:S02]  /*40890*/  F2FP.SATFINITE.E5M2.F32.PACK_AB_MERGE_C R73, R93, R92, RZ ;  /* 0x0000005c5d49723e */ /* 0x010fe400048060ff */
[----:B------:R-:W-:Y:S01]  /*408a0*/  LEA.HI.X.SX32 R71, R71, R0, 0x1, P0 ;  /* 0x0000000047477211 */ /* 0x000fe200000f0eff */
[----:B------:R0:W-:Y:S04]  /*408b0*/  @P2 STG.E.U8 desc[UR18][R68.64], R72 ;  /* 0x0000004844002986 */ /* 0x0001e8000c101112 */
[----:B------:R4:W-:Y:S01]  /*408c0*/  @P4 STG.E.U8 desc[UR18][R70.64], R73 ;  /* 0x0000004946004986 */ /* 0x0009e2000c101112 */
[----:B0-----:R-:W-:-:S04]  /*408d0*/  IADD3 R68, P2, PT, R3, R2, RZ ;  /* 0x0000000203447210 */ /* 0x001fc80007f5e0ff */
[----:B------:R-:W-:Y:S02]  /*408e0*/  LEA.HI.X.SX32 R69, R3, R0, 0x1, P2 ;  /* 0x0000000003457211 */ /* 0x000fe400010f0eff */
[----:B--2---:R-:W-:Y:S02]  /*408f0*/  ISETP.LT.AND P0, PT, R77, UR4, !P1 ;  /* 0x000000044d007c0c */ /* 0x004fe4000cf01270 */
[----:B------:R-:W-:Y:S01]  /*40900*/  PRMT R74, R73, 0x9910, RZ ;  /* 0x00009910494a7816 */ /* 0x000fe200000000ff */
[----:B------:R-:W2:Y:S01]  /*40910*/  LDL.LU R77, [R1+0x1060] ;  /* 0x00106000014d7983 */ /* 0x000ea20000300800 */
[----:B---3--:R-:W-:Y:S01]  /*40920*/  ISETP.LT.AND P4, PT, R76, UR6, !P1 ;  /* 0x000000064c007c0c */ /* 0x008fe2000cf81270 */
[----:B----4-:R-:W-:Y:S01]  /*40930*/  VIADD R71, R3, UR5 ;  /* 0x0000000503477c36 */ /* 0x010fe20008000000 */
[----:B------:R-:W-:Y:S01]  /*40940*/  ISETP.LT.AND P5, PT, R78, UR10, !P1 ;  /* 0x0000000a4e007c0c */ /* 0x000fe2000cfa1270 */
[----:B------:R-:W3:Y:S01]  /*40950*/  LDL.LU R76, [R1+0x1038] ;  /* 0x00103800014c7983 */ /* 0x000ee20000300800 */
[----:B------:R-:W-:Y:S01]  /*40960*/  ISETP.LT.AND P2, PT, R75, UR7, !P1 ;  /* 0x000000074b007c0c */ /* 0x000fe2000cf41270 */
[----:B------:R-:W-:Y:S01]  /*40970*/  IMAD.MOV.U32 R72, RZ, RZ, R74 ;  /* 0x000000ffff487224 */ /* 0x000fe200078e004a */
[----:B------:R-:W2:Y:S01]  /*40980*/  LDCU UR6, c[0x0][0x39c] ;  /* 0x00007380ff0677ac */ /* 0x000ea20008000800 */
[----:B------:R-:W1:Y:S03]  /*40990*/  LDL.LU R75, [R1+0x1040] ;  /* 0x00104000014b7983 */ /* 0x000e660000300800 */
[----:B------:R-:W-:Y:S01]  /*409a0*/  SHF.R.S32.HI R70, RZ, 0x8, R72 ;  /* 0x00000008ff467819 */ /* 0x000fe20000011448 */
[----:B------:R-:W-:Y:S01]  /*409b0*/  VIADD R3, R71, UR5 ;  /* 0x0000000547037c36 */ /* 0x000fe20008000000 */
[----:B------:R-:W-:Y:S01]  /*409c0*/  F2FP.SATFINITE.E5M2.F32.PACK_AB_MERGE_C R74, R87, R85, RZ ;  /* 0x00000055574a723e */ /* 0x000fe200048060ff */
[----:B------:R-:W4:Y:S01]  /*409d0*/  LDL.LU R89, [R1+0x150] ;  /* 0x0001500001597983 */ /* 0x000f220000300800 */
[----:B------:R-:W3:Y:S03]  /*409e0*/  LDCU UR7, c[0x0][0x39c] ;  /* 0x00007380ff0777ac */ /* 0x000ee60008000800 */
[----:B------:R0:W-:Y:S01]  /*409f0*/  @P3 STG.E.U8 desc[UR18][R68.64], R70 ;  /* 0x0000004644003986 */ /* 0x0001e2000c101112 */
[----:B------:R-:W-:Y:S01]  /*40a00*/  PRMT R72, R74, 0x9910, RZ ;  /* 0x000099104a487816 */ /* 0x000fe200000000ff */
[----:B------:R-:W2:Y:S02]  /*40a10*/  LDCU UR4, c[0x0][0x39c] ;  /* 0x00007380ff0477ac */ /* 0x000ea40008000800 */
[----:B------:R-:W4:Y:S01]  /*40a20*/  LDL.LU R91, [R1+0x154] ;  /* 0x00015400015b7983 */ /* 0x000f220000300800 */
[----:B------:R-:W1:Y:S01]  /*40a30*/  LDCU UR10, c[0x0][0x39c] ;  /* 0x00007380ff0a77ac */ /* 0x000e620008000800 */
[----:B0-----:R-:W-:-:S02]  /*40a40*/  IADD3 R70, P3, PT, R71, R2, RZ ;  /* 0x0000000247467210 */ /* 0x001fc40007f7e0ff */
[----:B------:R-:W4:Y:S02]  /*40a50*/  LDL.LU R78, [R1+0x104c] ;  /* 0x00104c00014e7983 */ /* 0x000f240000300800 */
[----:B------:R-:W-:Y:S02]  /*40a60*/  LEA.HI.X.SX32 R71, R71, R0, 0x1, P3 ;  /* 0x0000000047477211 */ /* 0x000fe400018f0eff */
[----:B------:R-:W4:Y:S01]  /*40a70*/  LDL.LU R92, [R1+0x158] ;  /* 0x00015800015c7983 */ /* 0x000f220000300800 */
[C---:B------:R-:W-:Y:S02]  /*40a80*/  IADD3 R68, P3, PT, R3.reuse, R2, RZ ;  /* 0x0000000203447210 */ /* 0x040fe40007f7e0ff */
[----:B------:R-:W-:Y:S01]  /*40a90*/  SHF.R.S32.HI R72, RZ, 0x8, R72 ;  /* 0x00000008ff487819 */ /* 0x000fe20000011448 */
[----:B------:R0:W-:Y:S01]  /*40aa0*/  @P5 STG.E.U8 desc[UR18][R70.64], R74 ;  /* 0x0000004a46005986 */ /* 0x0001e2000c101112 */
[C---:B------:R-:W-:Y:S02]  /*40ab0*/  LEA.HI.X.SX32 R69, R3.reuse, R0, 0x1, P3 ;  /* 0x0000000003457211 */ /* 0x040fe400018f0eff */
[----:B-----5:R-:W-:Y:S01]  /*40ac0*/  F2FP.SATFINITE.E5M2.F32.PACK_AB_MERGE_C R73, R88, R90, RZ ;  /* 0x0000005a5849723e */ /* 0x020fe200048060ff */
[----:B------:R-:W5:Y:S04]  /*40ad0*/  LDL.LU R93, [R1+0x15c] ;  /* 0x00015c00015d7983 */ /* 0x000f680000300800 */
[----:B------:R0:W-:Y:S02]  /*40ae0*/  @P0 STG.E.U8 desc[UR18][R68.64], R72 ;  /* 0x0000004844000986 */ /* 0x0001e4000c101112 */
[----:B0-----:R-:W-:-:S05]  /*40af0*/  VIADD R71, R3, UR5 ;  /* 0x0000000503477c36 */ /* 0x001fca0008000000 */
[C---:B------:R-:W-:Y:S01]  /*40b00*/  IADD3 R70, P0, PT, R71.reuse, R2, RZ ;  /* 0x0000000247467210 */ /* 0x040fe20007f1e0ff */
[----:B------:R-:W-:-:S03]  /*40b10*/  VIADD R3, R71, UR5 ;  /* 0x0000000547037c36 */ /* 0x000fc60008000000 */
[----:B------:R-:W-:-:S05]  /*40b20*/  LEA.HI.X.SX32 R71, R71, R0, 0x1, P0 ;  /* 0x0000000047477211 */ /* 0x000fca00000f0eff */
[----:B------:R-:W-:Y:S01]  /*40b30*/  @P4 STG.E.U8 desc[UR18][R70.64], R73 ;  /* 0x0000004946004986 */ /* 0x000fe2000c101112 */
[----:B------:R-:W-:Y:S02]  /*40b40*/  PRMT R72, R73, 0x9910, RZ ;  /* 0x0000991049487816 */ /* 0x000fe400000000ff */
[C---:B------:R-:W-:Y:S02]  /*40b50*/  IADD3 R68, P5, PT, R3.reuse, R2, RZ ;  /* 0x0000000203447210 */ /* 0x040fe40007fbe0ff */
[----:B------:R-:W-:Y:S02]  /*40b60*/  SHF.R.S32.HI R72, RZ, 0x8, R72 ;  /* 0x00000008ff487819 */ /* 0x000fe40000011448 */
[----:B------:R-:W-:-:S05]  /*40b70*/  LEA.HI.X.SX32 R69, R3, R0, 0x1, P5 ;  /* 0x0000000003457211 */ /* 0x000fca00028f0eff */
[----:B------:R0:W-:Y:S01]  /*40b80*/  @P2 STG.E.U8 desc[UR18][R68.64], R72 ;  /* 0x0000004844002986 */ /* 0x0001e2000c101112 */
[----:B--2---:R-:W-:Y:S02]  /*40b90*/  ISETP.LT.AND P3, PT, R77, UR6, !P1 ;  /* 0x000000064d007c0c */ /* 0x004fe4000cf61270 */
[----:B---3--:R-:W-:Y:S01]  /*40ba0*/  ISETP.LT.AND P4, PT, R76, UR7, !P1 ;  /* 0x000000074c007c0c */ /* 0x008fe2000cf81270 */
[----:B------:R-:W2:Y:S01]  /*40bb0*/  LDL.LU R77, [R1+0x1058] ;  /* 0x00105800014d7983 */ /* 0x000ea20000300800 */
[----:B------:R-:W-:Y:S01]  /*40bc0*/  VIADD R3, R3, UR5 ;  /* 0x0000000503037c36 */ /* 0x000fe20008000000 */
[----:B------:R-:W-:Y:S01]  /*40bd0*/  ISETP.LT.AND P0, PT, R79, UR4, !P1 ;  /* 0x000000044f007c0c */ /* 0x000fe2000cf01270 */
[----:B------:R-:W2:Y:S01]  /*40be0*/  LDCU UR4, c[0x0][0x39c] ;  /* 0x00007380ff0477ac */ /* 0x000ea20008000800 */
[----:B------:R-:W3:Y:S01]  /*40bf0*/  LDL.LU R76, [R1+0x105c] ;  /* 0x00105c00014c7983 */ /* 0x000ee20000300800 */
[----:B-1----:R-:W-:Y:S02]  /*40c00*/  ISETP.LT.AND P2, PT, R75, UR9, !P1 ;  /* 0x000000094b007c0c */ /* 0x002fe4000cf41270 */
[C---:B0-----:R-:W-:Y:S01]  /*40c10*/  IADD3 R68, P5, PT, R3.reuse, R2, RZ ;  /* 0x0000000203447210 */ /* 0x041fe20007fbe0ff */
[----:B------:R-:W3:Y:S01]  /*40c20*/  LDL.LU R75, [R1+0x1030] ;  /* 0x00103000014b7983 */ /* 0x000ee20000300800 */
[----:B------:R-:W3:Y:S03]  /*40c30*/  LDCU UR6, c[0x0][0x39c] ;  /* 0x00007380ff0677ac */ /* 0x000ee60008000800 */
[----:B------:R-:W3:Y:S01]  /*40c40*/  LDL.LU R85, [R1+0x160] ;  /* 0x0001600001557983 */ /* 0x000ee20000300800 */
[----:B------:R-:W-:Y:S01]  /*40c50*/  LEA.HI.X.SX32 R69, R3, R0, 0x1, P5 ;  /* 0x0000000003457211 */ /* 0x000fe200028f0eff */
[----:B------:R-:W0:Y:S02]  /*40c60*/  LDCU UR7, c[0x0][0x39c] ;  /* 0x00007380ff0777ac */ /* 0x000e240008000800 */
[----:B------:R-:W3:Y:S01]  /*40c70*/  LDL.LU R87, [R1+0x164] ;  /* 0x0001640001577983 */ /* 0x000ee20000300800 */
[----:B----4-:R-:W-:Y:S01]  /*40c80*/  F2FP.SATFINITE.E5M2.F32.PACK_AB_MERGE_C R70, R91, R89, RZ ;  /* 0x000000595b46723e */ /* 0x010fe200048060ff */
[----:B------:R-:W-:Y:S01]  /*40c90*/  VIADD R3, R3, UR5 ;  /* 0x0000000503037c36 */ /* 0x000fe20008000000 */
[----:B------:R-:W1:Y:S01]  /*40ca0*/  LDCU UR9, c[0x0][0x39c] ;  /* 0x00007380ff0977ac */ /* 0x000e620008000800 */
[----:B------:R-:W4:Y:S02]  /*40cb0*/  LDL.LU R90, [R1+0x168] ;  /* 0x00016800015a7983 */ /* 0x000f240000300800 */
[----:B------:R-:W-:-:S02]  /*40cc0*/  VIADD R71, R3, UR5 ;  /* 0x0000000503477c36 */ /* 0x000fc40008000000 */
[----:B------:R0:W-:Y:S01]  /*40cd0*/  @P0 STG.E.U8 desc[UR18][R68.64], R70 ;  /* 0x0000004644000986 */ /* 0x0001e2000c101112 */
[----:B------:R-:W-:-:S03]  /*40ce0*/  PRMT R72, R70, 0x9910, RZ ;  /* 0x0000991046487816 */ /* 0x000fc600000000ff */
[----:B------:R-:W4:Y:S01]  /*40cf0*/  LDL.LU R88, [R1+0x16c] ;  /* 0x00016c0001587983 */ /* 0x000f220000300800 */
[----:B0-----:R-:W-:-:S03]  /*40d00*/  IADD3 R68, P0, PT, R3, R2, RZ ;  /* 0x0000000203447210 */ /* 0x001fc60007f1e0ff */
[----:B------:R-:W4:Y:S01]  /*40d10*/  LDL.LU R79, [R1+0x10a4] ;  /* 0x0010a400014f7983 */ /* 0x000f220000300800 */
[----:B------:R-:W-:Y:S02]  /*40d20*/  LEA.HI.X.SX32 R69, R3, R0, 0x1, P0 ;  /* 0x0000000003457211 */ /* 0x000fe400000f0eff */
[C---:B------:R-:W-:Y:S01]  /*40d30*/  IADD3 R70, P0, PT, R71.reuse, R2, RZ ;  /* 0x0000000247467210 */ /* 0x040fe20007f1e0ff */
[----:B------:R-:W-:Y:S01]  /*40d40*/  VIADD R3, R71, UR5 ;  /* 0x0000000547037c36 */ /* 0x000fe20008000000 */
[----:B------:R-:W-:Y:S02]  /*40d50*/  SHF.R.S32.HI R72, RZ, 0x8, R72 ;  /* 0x00000008ff487819 */ /* 0x000fe40000011448 */
[----:B-----5:R-:W-:Y:S02]  /*40d60*/  F2FP.SATFINITE.E5M2.F32.PACK_AB_MERGE_C R73, R93, R92, RZ ;  /* 0x0000005c5d49723e */ /* 0x020fe400048060ff */
        /* <DEDUP_REMOVED lines=9> */
[----:B-----5:R-:W-:Y:S01]  /*40e00*/  VIADD R71, R3, UR5 ;  /* 0x0000000503477c36 */ /* 0x020fe20008000000 */
        /* <DEDUP_REMOVED lines=9> */
[----:B------:R-:W5:Y:S01]  /*40ea0*/  LDL.LU R89, [R1+0x170] ;  /* 0x0001700001597983 */ /* 0x000f620000300800 */
[----:B------:R-:W3:Y:S03]  /*40eb0*/  LDCU UR7, c[0x0][0x39c] ;  /* 0x00007380ff0777ac */ /* 0x000ee60008000800 */
[----:B------:R0:W-:Y:S01]  /*40ec0*/  @P2 STG.E.U8 desc[UR18][R68.64], R70 ;  /* 0x0000004644002986 */ /* 0x0001e2000c101112 */
[----:B------:R-:W-:Y:S01]  /*40ed0*/  PRMT R72, R74, 0x9910, RZ ;  /* 0x000099104a487816 */ /* 0x000fe200000000ff */
[----:B------:R-:W2:Y:S02]  /*40ee0*/  LDCU UR4, c[0x0][0x39c] ;  /* 0x00007380ff0477ac */ /* 0x000ea40008000800 */
[----:B------:R-:W5:Y:S01]  /*40ef0*/  LDL.LU R91, [R1+0x174] ;  /* 0x00017400015b7983 */ /* 0x000f620000300800 */
[----:B------:R-:W1:Y:S01]  /*40f00*/  LDCU UR10, c[0x0][0x39c] ;  /* 0x00007380ff0a77ac */ /* 0x000e620008000800 */
[----:B0-----:R-:W-:-:S02]  /*40f10*/  IADD3 R70, P2, PT, R71, R2, RZ ;  /* 0x0000000247467210 */ /* 0x001fc40007f5e0ff */
[----:B------:R-:W5:Y:S02]  /*40f20*/  LDL.LU R78, [R1+0x1050] ;  /* 0x00105000014e7983 */ /* 0x000f640000300800 */
[----:B------:R-:W-:Y:S02]  /*40f30*/  LEA.HI.X.SX32 R71, R71, R0, 0x1, P2 ;  /* 0x0000000047477211 */ /* 0x000fe400010f0eff */
[----:B------:R-:W5:Y:S01]  /*40f40*/  LDL.LU R92, [R1+0x178] ;  /* 0x00017800015c7983 */ /* 0x000f620000300800 */
[C---:B------:R-:W-:Y:S02]  /*40f50*/  IADD3 R68, P2, PT, R3.reuse, R2, RZ ;  /* 0x0000000203447210 */ /* 0x040fe40007f5e0ff */
[----:B------:R-:W-:Y:S01]  /*40f60*/  SHF.R.S32.HI R72, RZ, 0x8, R72 ;  /* 0x00000008ff487819 */ /* 0x000fe20000011448 */
[----:B------:R0:W-:Y:S01]  /*40f70*/  @P5 STG.E.U8 desc[UR18][R70.64], R74 ;  /* 0x0000004a46005986 */ /* 0x0001e2000c101112 */
[C---:B------:R-:W-:Y:S02]  /*40f80*/  LEA.HI.X.SX32 R69, R3.reuse, R0, 0x1, P2 ;  /* 0x0000000003457211 */ /* 0x040fe400010f0eff */
[----:B----4-:R-:W-:Y:S01]  /*40f90*/  F2FP.SATFINITE.E5M2.F32.PACK_AB_MERGE_C R73, R88, R90, RZ ;  /* 0x0000005a5849723e */ /* 0x010fe200048060ff */
[----:B------:R-:W4:Y:S04]  /*40fa0*/  LDL.LU R93, [R1+0x17c] ;  /* 0x00017c00015d7983 */ /* 0x000f280000300800 */
        /* <DEDUP_REMOVED lines=330> */
[----:B------:R-:W3:Y:S01]  /*42450*/  LDL.LU R85, [R1] ;  /* 0x0000000001557983 */ /* 0x000ee20000300800 */
        /* <DEDUP_REMOVED lines=435> */
[----:B------:R-:W-:Y:S01]  /*43f90*/  @P5 STG.E.U8 desc[UR18][R70.64], R74 ;  /* 0x0000004a46005986 */ /* 0x000fe2000c101112 */
[C---:B------:R-:W-:Y:S01]  /*43fa0*/  LEA.HI.X.SX32 R69, R3.reuse, R0, 0x1, P2 ;  /* 0x0000000003457211 */ /* 0x040fe200010f0eff */
[----:B------:R-:W-:Y:S01]  /*43fb0*/  VIADD R3, R3, UR5 ;  /* 0x0000000503037c36 */ /* 0x000fe20008000000 */
[----:B----4-:R-:W-:Y:S01]  /*43fc0*/  F2FP.SATFINITE.E5M2.F32.PACK_AB_MERGE_C R73, R88, R90, RZ ;  /* 0x0000005a5849723e */ /* 0x010fe200048060ff */
[----:B------:R-:W4:Y:S04]  /*43fd0*/  LDL.LU R93, [R1+0xbc] ;  /* 0x0000bc00015d7983 */ /* 0x000f280000300800 */
[----:B------:R0:W-:Y:S02]  /*43fe0*/  @P0 STG.E.U8 desc[UR18][R68.64], R72 ;  /* 0x0000004844000986 */ /* 0x0001e4000c101112 */
[----:B0-----:R-:W-:-:S04]  /*43ff0*/  IADD3 R68, P0, PT, R3, R2, RZ ;  /* 0x0000000203447210 */ /* 0x001fc80007f1e0ff */
[C---:B------:R-:W-:Y:S01]  /*44000*/  LEA.HI.X.SX32 R69, R3.reuse, R0, 0x1, P0 ;  /* 0x0000000003457211 */ /* 0x040fe200000f0eff */
[----:B------:R-:W-:-:S04]  /*44010*/  VIADD R72, R3, UR5 ;  /* 0x0000000503487c36 */ /* 0x000fc80008000000 */
[----:B------:R0:W-:Y:S01]  /*44020*/  @P4 STG.E.U8 desc[UR18][R68.64], R73 ;  /* 0x0000004944004986 */ /* 0x0001e2000c101112 */
        /* <DEDUP_REMOVED lines=17> */
[C---:B------:R-:W-:Y:S01]  /*44140*/  LEA.HI.X.SX32 R69, R72.reuse, R0, 0x1, P5 ;  /* 0x0000000048457211 */ /* 0x040fe200028f0eff */
[----:B------:R-:W0:Y:S02]  /*44150*/  LDCU UR7, c[0x0][0x39c] ;  /* 0x00007380ff0777ac */ /* 0x000e240008000800 */
[----:B------:R-:W3:Y:S01]  /*44160*/  LDL.LU R87, [R1+0xc4] ;  /* 0x0000c40001577983 */ /* 0x000ee20000300800 */
[----:B-----5:R-:W-:Y:S01]  /*44170*/  F2FP.SATFINITE.E5M2.F32.PACK_AB_MERGE_C R70, R91, R89, RZ ;  /* 0x000000595b46723e */ /* 0x020fe200048060ff */
[----:B------:R-:W-:Y:S01]  /*44180*/  VIADD R72, R72, UR5 ;  /* 0x0000000548487c36 */ /* 0x000fe20008000000 */
[----:B------:R-:W1:Y:S01]  /*44190*/  LDCU UR9, c[0x0][0x39c] ;  /* 0x00007380ff0977ac */ /* 0x000e620008000800 */
[----:B------:R-:W5:Y:S01]  /*441a0*/  LDL.LU R90, [R1+0xc8] ;  /* 0x0000c800015a7983 */ /* 0x000f620000300800 */
[----:B------:R-:W-:Y:S01]  /*441b0*/  PRMT R3, R70, 0x9910, RZ ;  /* 0x0000991046037816 */ /* 0x000fe200000000ff */
[----:B------:R-:W-:-:S02]  /*441c0*/  VIADD R71, R72, UR5 ;  /* 0x0000000548477c36 */ /* 0x000fc40008000000 */
[----:B------:R0:W-:Y:S02]  /*441d0*/  @P0 STG.E.U8 desc[UR18][R68.64], R70 ;  /* 0x0000004644000986 */ /* 0x0001e4000c101112 */
[----:B------:R-:W-:Y:S02]  /*441e0*/  IMAD.MOV.U32 R73, RZ, RZ, R3 ;  /* 0x000000ffff497224 */ /* 0x000fe400078e0003 */
        /* <DEDUP_REMOVED lines=14> */
[----:B---3--:R-:W-:Y:S01]  /*442d0*/  ISETP.LT.AND P4, PT, R76, UR6, !P1 ;  /* 0x000000064c007c0c */ /* 0x008fe2000cf81270 */
[----:B------:R-:W2:Y:S01]  /*442e0*/  LDL.LU R77, [R1+0x1224] ;  /* 0x00122400014d7983 */ /* 0x000ea20000300800 */
[----:B------:R-:W-:Y:S01]  /*442f0*/  PRMT R74, R3, 0x9910, RZ ;  /* 0x00009910034a7816 */ /* 0x000fe200000000ff */
[----:B------:R-:W-:Y:S01]  /*44300*/  VIADD R72, R72, UR5 ;  /* 0x0000000548487c36 */ /* 0x000fe20008000000 */
[----:B------:R-:W-:Y:S01]  /*44310*/  ISETP.LT.AND P2, PT, R75, UR7, !P1 ;  /* 0x000000074b007c0c */ /* 0x000fe2000cf41270 */
[----:B------:R-:W3:Y:S01]  /*44320*/  LDL.LU R76, [R1+0x122c] ;  /* 0x00122c00014c7983 */ /* 0x000ee20000300800 */
[----:B------:R-:W-:Y:S01]  /*44330*/  SHF.R.S32.HI R74, RZ, 0x8, R74 ;  /* 0x00000008ff4a7819 */ /* 0x000fe2000001144a */
[----:B------:R-:W-:Y:S01]  /*44340*/  VIADD R73, R72, UR5 ;  /* 0x0000000548497c36 */ /* 0x000fe20008000000 */
[----:B------:R-:W-:Y:S01]  /*44350*/  ISETP.LT.AND P5, PT, R78, UR10, !P1 ;  /* 0x0000000a4e007c0c */ /* 0x000fe2000cfa1270 */
[----:B------:R-:W1:Y:S01]  /*44360*/  LDL.LU R75, [R1+0x1230] ;  /* 0x00123000014b7983 */ /* 0x000e620000300800 */
[----:B------:R-:W2:Y:S01]  /*44370*/  LDCU UR6, c[0x0][0x39c] ;  /* 0x00007380ff0677ac */ /* 0x000ea20008000800 */
[----:B----4-:R-:W-:-:S02]  /*44380*/  F2FP.SATFINITE.E5M2.F32.PACK_AB_MERGE_C R3, R87, R85, RZ ;  /* 0x000000555703723e */ /* 0x010fc400048060ff */
[----:B------:R0:W-:Y:S01]  /*44390*/  @P3 STG.E.U8 desc[UR18][R68.64], R74 ;  /* 0x0000004a44003986 */ /* 0x0001e2000c101112 */
[----:B------:R-:W3:Y:S03]  /*443a0*/  LDCU UR7, c[0x0][0x39c] ;  /* 0x00007380ff0777ac */ /* 0x000ee60008000800 */
[----:B------:R-:W4:Y:S01]  /*443b0*/  LDL.LU R89, [R1+0xd0] ;  /* 0x0000d00001597983 */ /* 0x000f220000300800 */
        /* <DEDUP_REMOVED lines=11> */
[C---:B------:R-:W-:Y:S01]  /*44470*/  LEA.HI.X.SX32 R71, R73.reuse, R0, 0x1, P3 ;  /* 0x0000000049477211 */ /* 0x040fe200018f0eff */
[----:B------:R-:W-:Y:S01]  /*44480*/  VIADD R73, R73, UR5 ;  /* 0x0000000549497c36 */ /* 0x000fe20008000000 */
[----:B-----5:R-:W-:Y:S01]  /*44490*/  F2FP.SATFINITE.E5M2.F32.PACK_AB_MERGE_C R72, R88, R90, RZ ;  /* 0x0000005a5848723e */ /* 0x020fe200048060ff */
[----:B------:R-:W5:Y:S04]  /*444a0*/  LDL.LU R93, [R1+0xdc] ;  /* 0x0000dc00015d7983 */ /* 0x000f680000300800 */
        /* <DEDUP_REMOVED lines=20> */
[C---:B------:R-:W-:Y:S01]  /*445f0*/  VIADD R70, R3.reuse, UR5 ;  /* 0x0000000503467c36 */ /* 0x040fe20008000000 */
[----:B------:R-:W3:Y:S01]  /*44600*/  LDCU UR6, c[0x0][0x39c] ;  /* 0x00007380ff0677ac */ /* 0x000ee20008000800 */
[----:B------:R-:W-:Y:S01]  /*44610*/  LEA.HI.X.SX32 R69, R3, R0, 0x1, P5 ;  /* 0x0000000003457211 */ /* 0x000fe200028f0eff */
[----:B------:R-:W3:Y:S01]  /*44620*/  LDL.LU R85, [R1+0xe0] ;  /* 0x0000e00001557983 */ /* 0x000ee20000300800 */
[----:B------:R-:W0:Y:S01]  /*44630*/  LDCU UR7, c[0x0][0x39c] ;  /* 0x00007380ff0777ac */ /* 0x000e220008000800 */
[----:B----4-:R-:W-:-:S02]  /*44640*/  F2FP.SATFINITE.E5M2.F32.PACK_AB_MERGE_C R72, R91, R89, RZ ;  /* 0x000000595b48723e */ /* 0x010fc400048060ff */
[----:B------:R-:W4:Y:S01]  /*44650*/  LDL.LU R87, [R1+0xe4] ;  /* 0x0000e40001577983 */ /* 0x000f220000300800 */
[----:B------:R-:W1:Y:S01]  /*44660*/  LDCU UR9, c[0x0][0x39c] ;  /* 0x00007380ff0977ac */ /* 0x000e620008000800 */
[----:B------:R-:W-:Y:S02]  /*44670*/  PRMT R71, R72, 0x9910, RZ ;  /* 0x0000991048477816 */ /* 0x000fe400000000ff */
[----:B------:R0:W-:Y:S03]  /*44680*/  @P0 STG.E.U8 desc[UR18][R68.64], R72 ;  /* 0x0000004844000986 */ /* 0x0001e6000c101112 */
[----:B------:R-:W-:Y:S01]  /*44690*/  IMAD.MOV.U32 R73, RZ, RZ, R71 ;  /* 0x000000ffff497224 */ /* 0x000fe200078e0047 */
[----:B------:R-:W4:Y:S01]  /*446a0*/  LDL.LU R90, [R1+0xe8] ;  /* 0x0000e800015a7983 */ /* 0x000f220000300800 */
[C---:B------:R-:W-:Y:S01]  /*446b0*/  VIADD R71, R70.reuse, UR5 ;  /* 0x0000000546477c36 */ /* 0x040fe20008000000 */
[----:B0-----:R-:W-:-:S02]  /*446c0*/  IADD3 R68, P0, PT, R70, R2, RZ ;  /* 0x0000000246447210 */ /* 0x001fc40007f1e0ff */
[----:B------:R-:W4:Y:S02]  /*446d0*/  LDL.LU R88, [R1+0xec] ;  /* 0x0000ec0001587983 */ /* 0x000f240000300800 */
        /* <DEDUP_REMOVED lines=20> */
[----:B------:R-:W5:Y:S01]  /*44820*/  LDL.LU R75, [R1+0x1250] ;  /* 0x00125000014b7983 */ /* 0x000f620000300800 */
[----:B------:R-:W2:Y:S03]  /*44830*/  LDCU UR4, c[0x0][0x39c] ;  /* 0x00007380ff0477ac */ /* 0x000ea60008000800 */
[----:B------:R-:W1:Y:S01]  /*44840*/  LDL.LU R79, [R1+0x1238] ;  /* 0x00123800014f7983 */ /* 0x000e620000300800 */
[----:B----4-:R-:W-:Y:S01]  /*44850*/  F2FP.SATFINITE.E5M2.F32.PACK_AB_MERGE_C R3, R87, R85, RZ ;  /* 0x000000555703723e */ /* 0x010fe200048060ff */
[----:B------:R-:W3:Y:S02]  /*44860*/  LDCU UR6, c[0x0][0x39c] ;  /* 0x00007380ff0677ac */ /* 0x000ee40008000800 */
[----:B------:R-:W4:Y:S01]  /*44870*/  LDL.LU R89, [R1+0xf0] ;  /* 0x0000f00001597983 */ /* 0x000f220000300800 */
[----:B------:R-:W5:Y:S03]  /*44880*/  LDCU UR7, c[0x0][0x39c] ;  /* 0x00007380ff0777ac */ /* 0x000f660008000800 */
[----:B------:R-:W4:Y:S04]  /*44890*/  LDL.LU R91, [R1+0xf4] ;  /* 0x0000f400015b7983 */ /* 0x000f280000300800 */
[----:B------:R0:W-:Y:S01]  /*448a0*/  @P2 STG.E.U8 desc[UR18][R68.64], R74 ;  /* 0x0000004a44002986 */ /* 0x0001e2000c101112 */
[----:B------:R-:W-:Y:S01]  /*448b0*/  PRMT R71, R3, 0x9910, RZ ;  /* 0x0000991003477816 */ /* 0x000fe200000000ff */
[----:B------:R-:W1:Y:S02]  /*448c0*/  LDCU UR10, c[0x0][0x39c] ;  /* 0x00007380ff0a77ac */ /* 0x000e640008000800 */
[----:B------:R-:W4:Y:S04]  /*448d0*/  LDL.LU R78, [R1+0x1234] ;  /* 0x00123400014e7983 */ /* 0x000f280000300800 */
[----:B------:R-:W4:Y:S01]  /*448e0*/  LDL.LU R92, [R1+0xf8] ;  /* 0x0000f800015c7983 */ /* 0x000f220000300800 */
[----:B0-----:R-:W-:-:S03]  /*448f0*/  IADD3 R68, P2, PT, R72, R2, RZ ;  /* 0x0000000248447210 */ /* 0x001fc60007f5e0ff */
[----:B------:R-:W4:Y:S01]  /*44900*/  LDL.LU R93, [R1+0xfc] ;  /* 0x0000fc00015d7983 */ /* 0x000f220000300800 */
[----:B------:R-:W-:Y:S02]  /*44910*/  LEA.HI.X.SX32 R69, R72, R0, 0x1, P2 ;  /* 0x0000000048457211 */ /* 0x000fe400010f0eff */
[C---:B------:R-:W-:Y:S02]  /*44920*/  IADD3 R70, P2, PT, R73.reuse, R2, RZ ;  /* 0x0000000249467210 */ /* 0x040fe40007f5e0ff */
[----:B------:R-:W-:Y:S02]  /*44930*/  SHF.R.S32.HI R74, RZ, 0x8, R71 ;  /* 0x00000008ff4a7819 */ /* 0x000fe40000011447 */
[C---:B------:R-:W-:Y:S01]  /*44940*/  LEA.HI.X.SX32 R71, R73.reuse, R0, 0x1, P2 ;  /* 0x0000000049477211 */ /* 0x040fe200010f0eff */
[----:B------:R-:W-:Y:S01]  /*44950*/  VIADD R73, R73, UR5 ;  /* 0x0000000549497c36 */ /* 0x000fe20008000000 */
[----:B------:R0:W-:Y:S04]  /*44960*/  @P5 STG.E.U8 desc[UR18][R68.64], R3 ;  /* 0x0000000344005986 */ /* 0x0001e8000c101112 */
[----:B------:R2:W-:Y:S01]  /*44970*/  @P0 STG.E.U8 desc[UR18][R70.64], R74 ;  /* 0x0000004a46000986 */ /* 0x0005e2000c101112 */
[----:B0-----:R-:W-:-:S04]  /*44980*/  IADD3 R68, P0, PT, R73, R2, RZ ;  /* 0x0000000249447210 */ /* 0x001fc80007f1e0ff */
[----:B------:R-:W-:Y:S02]  /*44990*/  LEA.HI.X.SX32 R69, R73, R0, 0x1, P0 ;  /* 0x0000000049457211 */ /* 0x000fe400000f0eff */
[----:B------:R-:W-:-:S05]  /*449a0*/  F2FP.SATFINITE.E5M2.F32.PACK_AB_MERGE_C R72, R88, R90, RZ ;  /* 0x0000005a5848723e */ /* 0x000fca00048060ff */
[----:B------:R4:W-:Y:S01]  /*449b0*/  @P4 STG.E.U8 desc[UR18][R68.64], R72 ;  /* 0x0000004844004986 */ /* 0x0009e2000c101112 */
[----:B--2---:R-:W-:Y:S02]  /*449c0*/  ISETP.LT.AND P0, PT, R77, UR4, !P1 ;  /* 0x000000044d007c0c */ /* 0x004fe4000cf01270 */
[----:B---3--:R-:W-:Y:S01]  /*449d0*/  ISETP.LT.AND P2, PT, R76, UR6, !P1 ;  /* 0x000000064c007c0c */ /* 0x008fe2000cf41270 */
[----:B------:R-:W2:Y:S01]  /*449e0*/  LDL.LU R77, [R1+0x125c] ;  /* 0x00125c00014d7983 */ /* 0x000ea20000300800 */
[----:B------:R-:W-:Y:S01]  /*449f0*/  VIADD R3, R73, UR5 ;  /* 0x0000000549037c36 */ /* 0x000fe20008000000 */
[----:B------:R-:W-:Y:S01]  /*44a00*/  PRMT R71, R72, 0x9910, RZ ;  /* 0x0000991048477816 */ /* 0x000fe200000000ff */
[----:B------:R-:W2:Y:S01]  /*44a10*/  LDCU UR4, c[0x0][0x39c] ;  /* 0x00007380ff0477ac */ /* 0x000ea20008000800 */
[----:B------:R-:W3:Y:S01]  /*44a20*/  LDL.LU R76, [R1+0x1248] ;  /* 0x00124800014c7983 */ /* 0x000ee20000300800 */
[----:B-----5:R-:W-:Y:S02]  /*44a30*/  ISETP.LT.AND P4, PT, R75, UR7, !P1 ;  /* 0x000000074b007c0c */ /* 0x020fe4000cf81270 */
[C---:B------:R-:W-:Y:S01]  /*44a40*/  IADD3 R70, P5, PT, R3.reuse, R2, RZ ;  /* 0x0000000203467210 */ /* 0x040fe20007fbe0ff */
[----:B------:R-:W5:Y:S01]  /*44a50*/  LDL.LU R75, [R1+0x1244] ;  /* 0x00124400014b7983 */ /* 0x000f620000300800 */
[----:B------:R-:W-:Y:S01]  /*44a60*/  SHF.R.S32.HI R73, RZ, 0x8, R71 ;  /* 0x00000008ff497819 */ /* 0x000fe20000011447 */
[----:B------:R-:W3:Y:S01]  /*44a70*/  LDCU UR6, c[0x0][0x39c] ;  /* 0x00007380ff0677ac */ /* 0x000ee20008000800 */
[C---:B------:R-:W-:Y:S01]  /*44a80*/  LEA.HI.X.SX32 R71, R3.reuse, R0, 0x1, P5 ;  /* 0x0000000003477211 */ /* 0x040fe200028f0eff */
[----:B------:R-:W-:Y:S01]  /*44a90*/  VIADD R3, R3, UR5 ;  /* 0x0000000503037c36 */ /* 0x000fe20008000000 */
[----:B------:R-:W5:Y:S01]  /*44aa0*/  LDCU UR7, c[0x0][0x39c] ;  /* 0x00007380ff0777ac */ /* 0x000f620008000800 */
[----:B----4-:R-:W-:-:S03]  /*44ab0*/  F2FP.SATFINITE.E5M2.F32.PACK_AB_MERGE_C R72, R91, R89, RZ ;  /* 0x000000595b48723e */ /* 0x010fc600048060ff */
[C---:B------:R-:W-:Y:S01]  /*44ac0*/  IADD3 R68, P5, PT, R3.reuse, R2, RZ ;  /* 0x0000000203447210 */ /* 0x040fe20007fbe0ff */
[----:B------:R0:W-:Y:S03]  /*44ad0*/  @P3 STG.E.U8 desc[UR18][R70.64], R73 ;  /* 0x0000004946003986 */ /* 0x0001e6000c101112 */
[C---:B------:R-:W-:Y:S02]  /*44ae0*/  LEA.HI.X.SX32 R69, R3.reuse, R0, 0x1, P5 ;  /* 0x0000000003457211 */ /* 0x040fe400028f0eff */
[----:B0-----:R-:W-:Y:S01]  /*44af0*/  PRMT R71, R72, 0x9910, RZ ;  /* 0x0000991048477816 */ /* 0x001fe200000000ff */
[----:B------:R-:W-:Y:S02]  /*44b00*/  VIADD R70, R3, UR5 ;  /* 0x0000000503467c36 */ /* 0x000fe40008000000 */
[----:B------:R0:W-:Y:S02]  /*44b10*/  @P0 STG.E.U8 desc[UR18][R68.64], R72 ;  /* 0x0000004844000986 */ /* 0x0001e4000c101112 */
[----:B------:R-:W-:-:S02]  /*44b20*/  IMAD.MOV.U32 R73, RZ, RZ, R71 ;  /* 0x000000ffff497224 */ /* 0x000fc400078e0047 */
[C---:B------:R-:W-:Y:S01]  /*44b30*/  VIADD R71, R70.reuse, UR5 ;  /* 0x0000000546477c36 */ /* 0x040fe20008000000 */
[----:B-1----:R-:W-:Y:S01]  /*44b40*/  ISETP.LT.AND P3, PT, R79, UR9, !P1 ;  /* 0x000000094f007c0c */ /* 0x002fe2000cf61270 */
[----:B------:R-:W1:Y:S01]  /*44b50*/  LDCU UR9, c[0x0][0x39c] ;  /* 0x00007380ff0977ac */ /* 0x000e620008000800 */
[----:B------:R-:W-:Y:S02]  /*44b60*/  SHF.R.S32.HI R73, RZ, 0x8, R73 ;  /* 0x00000008ff497819 */ /* 0x000fe40000011449 */
[C---:B0-----:R-:W-:Y:S01]  /*44b70*/  IADD3 R68, P0, PT, R70.reuse, R2, RZ ;  /* 0x0000000246447210 */ /* 0x041fe20007f1e0ff */
[----:B------:R-:W-:Y:S01]  /*44b80*/  VIADD R72, R71, UR5 ;  /* 0x0000000547487c36 */ /* 0x000fe20008000000 */
[----:B------:R-:W-:Y:S02]  /*44b90*/  F2FP.SATFINITE.E5M2.F32.PACK_AB_MERGE_C R3, R93, R92, RZ ;  /* 0x0000005c5d03723e */ /* 0x000fe400048060ff */
[----:B------:R-:W-:Y:S02]  /*44ba0*/  LEA.HI.X.SX32 R69, R70, R0, 0x1, P0 ;  /* 0x0000000046457211 */ /* 0x000fe400000f0eff */
[----:B------:R-:W-:-:S02]  /*44bb0*/  IADD3 R70, P0, PT, R71, R2, RZ ;  /* 0x0000000247467210 */ /* 0x000fc40007f1e0ff */
[----:B------:R-:W-:Y:S01]  /*44bc0*/  PRMT R74, R3, 0x9910, RZ ;  /* 0x00009910034a7816 */ /* 0x000fe200000000ff */
[----:B------:R0:W-:Y:S01]  /*44bd0*/  @P2 STG.E.U8 desc[UR18][R68.64], R73 ;  /* 0x0000004944002986 */ /* 0x0001e2000c101112 */
[----:B------:R-:W-:Y:S01]  /*44be0*/  ISETP.LT.AND P5, PT, R78, UR10, !P1 ;  /* 0x0000000a4e007c0c */ /* 0x000fe2000cfa1270 */
[----:B------:R-:W4:Y:S01]  /*44bf0*/  LDCU UR10, c[0x0][0x39c] ;  /* 0x00007380ff0a77ac */ /* 0x000f220008000800 */
[----:B------:R-:W-:Y:S01]  /*44c00*/  LEA.HI.X.SX32 R71, R71, R0, 0x1, P0 ;  /* 0x0000000047477211 */ /* 0x000fe200000f0eff */
[----:B------:R-:W4:Y:S01]  /*44c10*/  LDL.LU R78, [R1+0x127c] ;  /* 0x00127c00014e7983 */ /* 0x000f220000300800 */
[----:B------:R-:W-:Y:S02]  /*44c20*/  SHF.R.S32.HI R74, RZ, 0x8, R74 ;  /* 0x00000008ff4a7819 */ /* 0x000fe4000001144a */
[----:B0-----:R-:W-:-:S04]  /*44c30*/  IADD3 R68, P2, PT, R72, R2, RZ ;  /* 0x0000000248447210 */ /* 0x001fc80007f5e0ff */
[C---:B------:R-:W-:Y:S01]  /*44c40*/  LEA.HI.X.SX32 R69, R72.reuse, R0, 0x1, P2 ;  /* 0x0000000048457211 */ /* 0x040fe200010f0eff */
[----:B------:R-:W-:Y:S01]  /*44c50*/  VIADD R72, R72, UR5 ;  /* 0x0000000548487c36 */ /* 0x000fe20008000000 */
[----:B------:R0:W-:Y:S04]  /*44c60*/  @P4 STG.E.U8 desc[UR18][R70.64], R3 ;  /* 0x0000000346004986 */ /* 0x0001e8000c101112 */
[----:B------:R1:W-:Y:S01]  /*44c70*/  @P3 STG.E.U8 desc[UR18][R68.64], R74 ;  /* 0x0000004a44003986 */ /* 0x0003e2000c101112 */
[----:B0-----:R-:W-:Y:S01]  /*44c80*/  F2FP.SATFINITE.E5M2.F32.PACK_AB_MERGE_C R3, R5, R4, RZ ;  /* 0x000000040503723e */ /* 0x001fe200048060ff */
[C---:B------:R-:W-:Y:S01]  /*44c90*/  VIADD R71, R72.reuse, UR5 ;  /* 0x0000000548477c36 */ /* 0x040fe20008000000 */
[----:B------:R-:W-:Y:S02]  /*44ca0*/  IADD3 R4, P3, PT, R72, R2, RZ ;  /* 0x0000000248047210 */ /* 0x000fe40007f7e0ff */
[----:B-1----:R-:W-:-:S02]  /*44cb0*/  PRMT R69, R3, 0x9910, RZ ;  /* 0x0000991003457816 */ /* 0x002fc400000000ff */
[----:B------:R-:W-:Y:S02]  /*44cc0*/  LEA.HI.X.SX32 R5, R72, R0, 0x1, P3 ;  /* 0x0000000048057211 */ /* 0x000fe400018f0eff */
[----:B------:R-:W-:Y:S02]  /*44cd0*/  IADD3 R68, P3, PT, R71, R2, RZ ;  /* 0x0000000247447210 */ /* 0x000fe40007f7e0ff */
[----:B------:R-:W-:Y:S02]  /*44ce0*/  F2FP.SATFINITE.E5M2.F32.PACK_AB_MERGE_C R70, R7, R6, RZ ;  /* 0x000000060746723e */ /* 0x000fe400048060ff */
[----:B------:R-:W-:Y:S02]  /*44cf0*/  SHF.R.S32.HI R6, RZ, 0x8, R69 ;  /* 0x00000008ff067819 */ /* 0x000fe40000011445 */
[C---:B------:R-:W-:Y:S01]  /*44d00*/  LEA.HI.X.SX32 R69, R71.reuse, R0, 0x1, P3 ;  /* 0x0000000047457211 */ /* 0x040fe200018f0eff */
[----:B------:R-:W-:Y:S01]  /*44d10*/  VIADD R71, R71, UR5 ;  /* 0x0000000547477c36 */ /* 0x000fe20008000000 */
[----:B------:R0:W-:Y:S03]  /*44d20*/  @P5 STG.E.U8 desc[UR18][R4.64], R3 ;  /* 0x0000000304005986 */ /* 0x0001e6000c101112 */
[----:B0-----:R-:W-:Y:S01]  /*44d30*/  VIADD R3, R71, UR5 ;  /* 0x0000000547037c36 */ /* 0x001fe20008000000 */
[----:B--2---:R-:W-:Y:S01]  /*44d40*/  ISETP.LT.AND P0, PT, R77, UR4, !P1 ;  /* 0x000000044d007c0c */ /* 0x004fe2000cf01270 */
[----:B------:R-:W4:Y:S01]  /*44d50*/  LDCU UR4, c[0x0][0x39c] ;  /* 0x00007380ff0477ac */ /* 0x000f220008000800 */
[----:B------:R-:W2:Y:S01]  /*44d60*/  LDL.LU R77, [R1+0x1270] ;  /* 0x00127000014d7983 */ /* 0x000ea20000300800 */
[----:B---3--:R-:W-:Y:S01]  /*44d70*/  ISETP.LT.AND P4, PT, R76, UR6, !P1 ;  /* 0x000000064c007c0c */ /* 0x008fe2000cf81270 */
[----:B------:R-:W2:Y:S02]  /*44d80*/  LDCU UR6, c[0x0][0x39c] ;  /* 0x00007380ff0677ac */ /* 0x000ea40008000800 */
[----:B------:R-:W3:Y:S01]  /*44d90*/  LDL.LU R76, [R1+0x1280] ;  /* 0x00128000014c7983 */ /* 0x000ee20000300800 */
[----:B-----5:R-:W-:Y:S01]  /*44da0*/  ISETP.LT.AND P2, PT, R75, UR7, !P1 ;  /* 0x000000074b007c0c */ /* 0x020fe2000cf41270 */
[----:B------:R-:W3:Y:S02]  /*44db0*/  LDCU UR7, c[0x0][0x39c] ;  /* 0x00007380ff0777ac */ /* 0x000ee40008000800 */
[----:B------:R-:W5:Y:S04]  /*44dc0*/  LDL.LU R75, [R1+0x1258] ;  /* 0x00125800014b7983 */ /* 0x000f680000300800 */
[----:B------:R0:W-:Y:S01]  /*44dd0*/  @P0 STG.E.U8 desc[UR18][R68.64], R6 ;  /* 0x0000000644000986 */ /* 0x0001e2000c101112 */
[----:B------:R-:W-:-:S03]  /*44de0*/  IADD3 R4, P0, PT, R71, R2, RZ ;  /* 0x0000000247047210 */ /* 0x000fc60007f1e0ff */
[----:B------:R-:W5:Y:S01]  /*44df0*/  LDL.LU R73, [R1+0x1254] ;  /* 0x0012540001497983 */ /* 0x000f620000300800 */
[----:B------:R-:W-:-:S03]  /*44e00*/  LEA.HI.X.SX32 R5, R71, R0, 0x1, P0 ;  /* 0x0000000047057211 */ /* 0x000fc600000f0eff */
[----:B------:R-:W5:Y:S04]  /*44e10*/  LDL.LU R72, [R1+0x1264] ;  /* 0x0012640001487983 */ /* 0x000f680000300800 */
[----:B------:R-:W5:Y:S04]  /*44e20*/  LDL.LU R71, [R1+0x126c] ;  /* 0x00126c0001477983 */ /* 0x000f680000300800 */
[----:B0-----:R-:W5:Y:S01]  /*44e30*/  LDL.LU R69, [R1+0x1278] ;  /* 0x0012780001457983 */ /* 0x001f620000300800 */
[----:B------:R-:W-:Y:S02]  /*44e40*/  PRMT R7, R70, 0x9910, RZ ;  /* 0x0000991046077816 */ /* 0x000fe400000000ff */
[----:B------:R-:W-:-:S02]  /*44e50*/  IADD3 R6, P5, PT, R3, R2, RZ ;  /* 0x0000000203067210 */ /* 0x000fc40007fbe0ff */
[----:B------:R-:W-:Y:S02]  /*44e60*/  SHF.R.S32.HI R68, RZ, 0x8, R7 ;  /* 0x00000008ff447819 */ /* 0x000fe40000011407 */
[C---:B------:R-:W-:Y:S01]  /*44e70*/  LEA.HI.X.SX32 R7, R3.reuse, R0, 0x1, P5 ;  /* 0x0000000003077211 */ /* 0x040fe200028f0eff */
[----:B------:R-:W-:Y:S01]  /*44e80*/  VIADD R3, R3, UR5 ;  /* 0x0000000503037c36 */ /* 0x000fe20008000000 */
[----:B------:R0:W-:Y:S01]  /*44e90*/  @P4 STG.E.U8 desc[UR18][R4.64], R70 ;  /* 0x0000004604004986 */ /* 0x0001e2000c101112 */
[----:B------:R-:W-:-:S03]  /*44ea0*/  F2FP.SATFINITE.E5M2.F32.PACK_AB_MERGE_C R8, R9, R8, RZ ;  /* 0x000000080908723e */ /* 0x000fc600048060ff */
[----:B------:R1:W-:Y:S01]  /*44eb0*/  @P2 STG.E.U8 desc[UR18][R6.64], R68 ;  /* 0x0000004406002986 */ /* 0x0003e2000c101112 */
[----:B0-----:R-:W-:-:S03]  /*44ec0*/  IADD3 R4, P5, PT, R3, R2, RZ ;  /* 0x0000000203047210 */ /* 0x001fc60007fbe0ff */
[----:B------:R-:W5:Y:S01]  /*44ed0*/  LDL.LU R70, [R1+0x12a8] ;  /* 0x0012a80001467983 */ /* 0x000f620000300800 */
[----:B----4-:R-:W-:Y:S01]  /*44ee0*/  ISETP.LT.AND P0, PT, R78, UR4, !P1 ;  /* 0x000000044e007c0c */ /* 0x010fe2000cf01270 */
[C---:B-1----:R-:W-:Y:S01]  /*44ef0*/  VIADD R6, R3.reuse, UR5 ;  /* 0x0000000503067c36 */ /* 0x042fe20008000000 */
[----:B------:R-:W-:Y:S01]  /*44f00*/  LEA.HI.X.SX32 R5, R3, R0, 0x1, P5 ;  /* 0x0000000003057211 */ /* 0x000fe200028f0eff */
[----:B------:R-:W0:Y:S01]  /*44f10*/  LDCU UR4, c[0x0][0x39c] ;  /* 0x00007380ff0477ac */ /* 0x000e220008000800 */
[----:B------:R-:W-:Y:S01]  /*44f20*/  PRMT R7, R8, 0x9910, RZ ;  /* 0x0000991008077816 */ /* 0x000fe200000000ff */
[----:B------:R-:W-:-:S03]  /*44f30*/  VIADD R3, R6, UR5 ;  /* 0x0000000506037c36 */ /* 0x000fc60008000000 */
[----:B------:R-:W-:-:S05]  /*44f40*/  SHF.R.S32.HI R9, RZ, 0x8, R7 ;  /* 0x00000008ff097819 */ /* 0x000fca0000011407 */
[----:B------:R1:W-:Y:S02]  /*44f50*/  @P0 STG.E.U8 desc[UR18][R4.64], R8 ;  /* 0x0000000804000986 */ /* 0x0003e4000c101112 */
[----:B-1----:R-:W-:Y:S01]  /*44f60*/  IADD3 R4, P0, PT, R6, R2, RZ ;  /* 0x0000000206047210 */ /* 0x002fe20007f1e0ff */
[----:B------:R-:W-:-:S03]  /*44f70*/  VIADD R8, R3, UR5 ;  /* 0x0000000503087c36 */ /* 0x000fc60008000000 */
[----:B------:R-:W-:Y:S02]  /*44f80*/  LEA.HI.X.SX32 R5, R6, R0, 0x1, P0 ;  /* 0x0000000006057211 */ /* 0x000fe400000f0eff */
[----:B------:R-:W-:Y:S02]  /*44f90*/  IADD3 R6, P0, PT, R3, R2, RZ ;  /* 0x0000000203067210 */ /* 0x000fe40007f1e0ff */
[----:B------:R-:W-:Y:S02]  /*44fa0*/  F2FP.SATFINITE.E5M2.F32.PACK_AB_MERGE_C R10, R11, R10, RZ ;  /* 0x0000000a0b0a723e */ /* 0x000fe400048060ff */
[----:B------:R-:W-:Y:S02]  /*44fb0*/  LEA.HI.X.SX32 R7, R3, R0, 0x1, P0 ;  /* 0x0000000003077211 */ /* 0x000fe400000f0eff */
[----:B------:R-:W-:-:S04]  /*44fc0*/  PRMT R11, R10, 0x9910, RZ ;  /* 0x000099100a0b7816 */ /* 0x000fc800000000ff */
[----:B------:R-:W-:Y:S02]  /*44fd0*/  SHF.R.S32.HI R11, RZ, 0x8, R11 ;  /* 0x00000008ff0b7819 */ /* 0x000fe4000001140b */
[----:B------:R-:W-:Y:S02]  /*44fe0*/  F2FP.SATFINITE.E5M2.F32.PACK_AB_MERGE_C R12, R13, R12, RZ ;  /* 0x0000000c0d0c723e */ /* 0x000fe400048060ff */
[----:B--2---:R-:W-:Y:S01]  /*44ff0*/  ISETP.LT.AND P3, PT, R77, UR6, !P1 ;  /* 0x000000064d007c0c */ /* 0x004fe2000cf61270 */
[----:B------:R-:W1:Y:S01]  /*45000*/  LDCU UR6, c[0x0][0x39c] ;  /* 0x00007380ff0677ac */ /* 0x000e620008000800 */
[----:B---3--:R-:W-:Y:S01]  /*45010*/  ISETP.LT.AND P4, PT, R76, UR7, !P1 ;  /* 0x000000074c007c0c */ /* 0x008fe2000cf81270 */
[----:B------:R-:W2:Y:S01]  /*45020*/  LDCU UR7, c[0x0][0x39c] ;  /* 0x00007380ff0777ac */ /* 0x000ea20008000800 */
[----:B-----5:R-:W-:Y:S01]  /*45030*/  ISETP.LT.AND P2, PT, R75, UR9, !P1 ;  /* 0x000000094b007c0c */ /* 0x020fe2000cf41270 */
[----:B------:R-:W3:Y:S08]  /*45040*/  LDCU UR9, c[0x0][0x39c] ;  /* 0x00007380ff0977ac */ /* 0x000ef00008000800 */
[----:B------:R4:W-:Y:S04]  /*45050*/  @P3 STG.E.U8 desc[UR18][R4.64], R9 ;  /* 0x0000000904003986 */ /* 0x0009e8000c101112 */
[----:B------:R5:W-:Y:S01]  /*45060*/  @P4 STG.E.U8 desc[UR18][R6.64], R10 ;  /* 0x0000000a06004986 */ /* 0x000be2000c101112 */
[----:B----4-:R-:W-:-:S04]  /*45070*/  IADD3 R4, P3, PT, R8, R2, RZ ;  /* 0x0000000208047210 */ /* 0x010fc80007f7e0ff */
[C---:B------:R-:W-:Y:S02]  /*45080*/  LEA.HI.X.SX32 R5, R8.reuse, R0, 0x1, P3 ;  /* 0x0000000008057211 */ /* 0x040fe400018f0eff */
[----:B--2---:R-:W-:Y:S01]  /*45090*/  ISETP.LT.AND P3, PT, R69, UR7, !P1 ;  /* 0x0000000745007c0c */ /* 0x004fe2000cf61270 */
[----:B------:R-:W-:Y:S01]  /*450a0*/  VIADD R8, R8, UR5 ;  /* 0x0000000508087c36 */ /* 0x000fe20008000000 */
[----:B------:R-:W2:Y:S01]  /*450b0*/  LDL.LU R69, [R1+0x12a4] ;  /* 0x0012a40001457983 */ /* 0x000ea20000300800 */
[----:B------:R-:W-:Y:S01]  /*450c0*/  ISETP.LT.AND P5, PT, R73, UR10, !P1 ;  /* 0x0000000a49007c0c */ /* 0x000fe2000cfa1270 */
[----:B------:R-:W4:Y:S02]  /*450d0*/  LDCU UR10, c[0x0][0x39c] ;  /* 0x00007380ff0a77ac */ /* 0x000f240008000800 */
[----:B------:R-:W3:Y:S01]  /*450e0*/  LDL.LU R68, [R1+0x1284] ;  /* 0x0012840001447983 */ /* 0x000ee20000300800 */
[----:B-----5:R-:W-:Y:S01]  /*450f0*/  PRMT R7, R12, 0x9910, RZ ;  /* 0x000099100c077816 */ /* 0x020fe200000000ff */
[----:B------:R-:W3:Y:S02]  /*45100*/  LDCU UR7, c[0x0][0x39c] ;  /* 0x00007380ff0777ac */ /* 0x000ee40008000800 */
[----:B------:R-:W5:Y:S04]  /*45110*/  LDL.LU R10, [R1+0x1288] ;  /* 0x00128800010a7983 */ /* 0x000f680000300800 */
[----:B------:R-:W4:Y:S04]  /*45120*/  LDL.LU R9, [R1+0x128c] ;  /* 0x00128c0001097983 */ /* 0x000f280000300800 */
[----:B------:R0:W-:Y:S04]  /*45130*/  @P2 STG.E.U8 desc[UR18][R4.64], R11 ;  /* 0x0000000b04002986 */ /* 0x0001e8000c101112 */
[----:B------:R-:W5:Y:S01]  /*45140*/  LDL.LU R13, [R1+0x1298] ;  /* 0x00129800010d7983 */ /* 0x000f620000300800 */
[----:B0-----:R-:W-:-:S04]  /*45150*/  IADD3 R4, P2, PT, R8, R2, RZ ;  /* 0x0000000208047210 */ /* 0x001fc80007f5e0ff */
[----:B------:R-:W-:-:S05]  /*45160*/  LEA.HI.X.SX32 R5, R8, R0, 0x1, P2 ;  /* 0x0000000008057211 */ /* 0x000fca00010f0eff */
[----:B------:R0:W-:Y:S04]  /*45170*/  @P5 STG.E.U8 desc[UR18][R4.64], R12 ;  /* 0x0000000c04005986 */ /* 0x0001e8000c101112 */
[----:B0-----:R-:W5:Y:S01]  /*45180*/  LDL.LU R12, [R1+0x12a0] ;  /* 0x0012a000010c7983 */ /* 0x001f620000300800 */
[----:B------:R-:W-:Y:S01]  /*45190*/  VIADD R3, R8, UR5 ;  /* 0x0000000508037c36 */ /* 0x000fe20008000000 */
[----:B------:R-:W-:Y:S01]  /*451a0*/  ISETP.LT.AND P0, PT, R72, UR4, !P1 ;  /* 0x0000000448007c0c */ /* 0x000fe2000cf01270 */
[----:B------:R-:W0:Y:S01]  /*451b0*/  LDCU UR4, c[0x0][0x39c] ;  /* 0x00007380ff0477ac */ /* 0x000e220008000800 */
[----:B------:R-:W-:Y:S01]  /*451c0*/  F2FP.SATFINITE.E5M2.F32.PACK_AB_MERGE_C R14, R15, R14, RZ ;  /* 0x0000000e0f0e723e */ /* 0x000fe200048060ff */
[----:B------:R-:W5:Y:S01]  /*451d0*/  LDL.LU R11, [R1+0x1268] ;  /* 0x00126800010b7983 */ /* 0x000f620000300800 */
[----:B------:R-:W-:-:S02]  /*451e0*/  IADD3 R6, P2, PT, R3, R2, RZ ;  /* 0x0000000203067210 */ /* 0x000fc40007f5e0ff */
[----:B------:R-:W-:Y:S02]  /*451f0*/  SHF.R.S32.HI R8, RZ, 0x8, R7 ;  /* 0x00000008ff087819 */ /* 0x000fe40000011407 */
[C---:B------:R-:W-:Y:S01]  /*45200*/  LEA.HI.X.SX32 R7, R3.reuse, R0, 0x1, P2 ;  /* 0x0000000003077211 */ /* 0x040fe200010f0eff */
[----:B------:R-:W-:Y:S01]  /*45210*/  VIADD R3, R3, UR5 ;  /* 0x0000000503037c36 */ /* 0x000fe20008000000 */
[----:B-1----:R-:W-:Y:S01]  /*45220*/  ISETP.LT.AND P4, PT, R71, UR6, !P1 ;  /* 0x0000000647007c0c */ /* 0x002fe2000cf81270 */
[----:B------:R-:W2:Y:S02]  /*45230*/  LDCU UR6, c[0x0][0x39c] ;  /* 0x00007380ff0677ac */ /* 0x000ea40008000800 */
[----:B------:R1:W-:Y:S01]  /*45240*/  @P0 STG.E.U8 desc[UR18][R6.64], R8 ;  /* 0x0000000806000986 */ /* 0x0003e2000c101112 */
[----:B------:R-:W-:-:S04]  /*45250*/  IADD3 R4, P0, PT, R3, R2, RZ ;  /* 0x0000000203047210 */ /* 0x000fc80007f1e0ff */
[C---:B------:R-:W-:Y:S01]  /*45260*/  LEA.HI.X.SX32 R5, R3.reuse, R0, 0x1, P0 ;  /* 0x0000000003057211 */ /* 0x040fe200000f0eff */
[----:B-1----:R-:W-:Y:S01]  /*45270*/  VIADD R8, R3, UR5 ;  /* 0x0000000503087c36 */ /* 0x002fe20008000000 */
[----:B------:R-:W-:-:S04]  /*45280*/  PRMT R7, R14, 0x9910, RZ ;  /* 0x000099100e077816 */ /* 0x000fc800000000ff */
[C---:B------:R-:W-:Y:S02]  /*45290*/  IADD3 R6, P5, PT, R8.reuse, R2, RZ ;  /* 0x0000000208067210 */ /* 0x040fe40007fbe0ff */
[----:B------:R-:W-:Y:S02]  /*452a0*/  SHF.R.S32.HI R3, RZ, 0x8, R7 ;  /* 0x00000008ff037819 */ /* 0x000fe40000011407 */
[C---:B------:R-:W-:Y:S01]  /*452b0*/  LEA.HI.X.SX32 R7, R8.reuse, R0, 0x1, P5 ;  /* 0x0000000008077211 */ /* 0x040fe200028f0eff */
[----:B------:R-:W-:Y:S01]  /*452c0*/  VIADD R8, R8, UR5 ;  /* 0x0000000508087c36 */ /* 0x000fe20008000000 */
[----:B0-----:R-:W-:Y:S01]  /*452d0*/  ISETP.LT.AND P0, PT, R70, UR4, !P1 ;  /* 0x0000000446007c0c */ /* 0x001fe2000cf01270 */
[----:B------:R0:W-:Y:S01]  /*452e0*/  @P4 STG.E.U8 desc[UR18][R4.64], R14 ;  /* 0x0000000e04004986 */ /* 0x0001e2000c101112 */
[----:B------:R-:W-:Y:S01]  /*452f0*/  F2FP.SATFINITE.E5M2.F32.PACK_AB_MERGE_C R16, R17, R16, RZ ;  /* 0x000000101110723e */ /* 0x000fe200048060ff */
[----:B------:R-:W1:Y:S02]  /*45300*/  LDCU UR4, c[0x0][0x39c] ;  /* 0x00007380ff0477ac */ /* 0x000e640008000800 */
[----:B------:R1:W-:Y:S01]  /*45310*/  @P3 STG.E.U8 desc[UR18][R6.64], R3 ;  /* 0x0000000306003986 */ /* 0x0003e2000c101112 */
[----:B0-----:R-:W-:-:S04]  /*45320*/  IADD3 R4, P5, PT, R8, R2, RZ ;  /* 0x0000000208047210 */ /* 0x001fc80007fbe0ff */
[C---:B------:R-:W-:Y:S01]  /*45330*/  LEA.HI.X.SX32 R5, R8.reuse, R0, 0x1, P5 ;  /* 0x0000000008057211 */ /* 0x040fe200028f0eff */
[----:B------:R-:W-:Y:S01]  /*45340*/  VIADD R8, R8, UR5 ;  /* 0x0000000508087c36 */ /* 0x000fe20008000000 */
[----:B-1----:R-:W-:-:S03]  /*45350*/  PRMT R3, R16, 0x9910, RZ ;  /* 0x0000991010037816 */ /* 0x002fc600000000ff */
[----:B------:R0:W-:Y:S01]  /*45360*/  @P0 STG.E.U8 desc[UR18][R4.64], R16 ;  /* 0x0000001004000986 */ /* 0x0001e2000c101112 */
[----:B------:R-:W-:Y:S02]  /*45370*/  F2FP.SATFINITE.E5M2.F32.PACK_AB_MERGE_C R18, R19, R18, RZ ;  /* 0x000000121312723e */ /* 0x000fe400048060ff */
[----:B0-----:R-:W-:-:S04]  /*45380*/  IADD3 R4, P0, PT, R8, R2, RZ ;  /* 0x0000000208047210 */ /* 0x001fc80007f1e0ff */
[----:B------:R-:W-:Y:S02]  /*45390*/  LEA.HI.X.SX32 R5, R8, R0, 0x1, P0 ;  /* 0x0000000008057211 */ /* 0x000fe400000f0eff */
[----:B--2---:R-:W-:Y:S01]  /*453a0*/  ISETP.LT.AND P2, PT, R69, UR6, !P1 ;  /* 0x0000000645007c0c */ /* 0x004fe2000cf41270 */
[----:B------:R-:W0:Y:S01]  /*453b0*/  LDCU UR6, c[0x0][0x39c] ;  /* 0x00007380ff0677ac */ /* 0x000e220008000800 */
[----:B---3--:R-:W-:Y:S01]  /*453c0*/  ISETP.LT.AND P4, PT, R68, UR7, !P1 ;  /* 0x0000000744007c0c */ /* 0x008fe2000cf81270 */
[----:B------:R-:W1:Y:S01]  /*453d0*/  LDCU UR7, c[0x0][0x39c] ;  /* 0x00007380ff0777ac */ /* 0x000e620008000800 */
[----:B----4-:R-:W-:Y:S01]  /*453e0*/  ISETP.LT.AND P5, PT, R9, UR10, !P1 ;  /* 0x0000000a09007c0c */ /* 0x010fe2000cfa1270 */
[----:B------:R-:W-:Y:S01]  /*453f0*/  IMAD.MOV.U32 R9, RZ, RZ, R3 ;  /* 0x000000ffff097224 */ /* 0x000fe200078e0003 */
[----:B-----5:R-:W-:Y:S01]  /*45400*/  ISETP.LT.AND P3, PT, R10, UR9, !P1 ;  /* 0x000000090a007c0c */ /* 0x020fe2000cf61270 */
[----:B------:R-:W-:Y:S01]  /*45410*/  VIADD R3, R8, UR5 ;  /* 0x0000000508037c36 */ /* 0x000fe20008000000 */
[----:B------:R-:W-:Y:S01]  /*45420*/  F2FP.SATFINITE.E5M2.F32.PACK_AB_MERGE_C R20, R21, R20, RZ ;  /* 0x000000141514723e */ /* 0x000fe200048060ff */
[----:B------:R-:W2:Y:S03]  /*45430*/  LDCU UR9, c[0x0][0x39c] ;  /* 0x00007380ff0977ac */ /* 0x000ea60008000800 */
[----:B------:R-:W-:Y:S01]  /*45440*/  IADD3 R6, P0, PT, R3, R2, RZ ;  /* 0x0000000203067210 */ /* 0x000fe20007f1e0ff */
[----:B------:R-:W3:Y:S01]  /*45450*/  LDCU UR10, c[0x0][0x39c] ;  /* 0x00007380ff0a77ac */ /* 0x000ee20008000800 */
[----:B------:R-:W-:-:S02]  /*45460*/  SHF.R.S32.HI R9, RZ, 0x8, R9 ;  /* 0x00000008ff097819 */ /* 0x000fc40000011409 */
[----:B------:R-:W-:-:S03]  /*45470*/  LEA.HI.X.SX32 R7, R3, R0, 0x1, P0 ;  /* 0x0000000003077211 */ /* 0x000fc600000f0eff */
[----:B------:R4:W-:Y:S04]  /*45480*/  @P2 STG.E.U8 desc[UR18][R4.64], R9 ;  /* 0x0000000904002986 */ /* 0x0009e8000c101112 */
[----:B------:R5:W-:Y:S01]  /*45490*/  @P4 STG.E.U8 desc[UR18][R6.64], R18 ;  /* 0x0000001206004986 */ /* 0x000be2000c101112 */
[----:B0-----:R-:W-:Y:S01]  /*454a0*/  ISETP.LT.AND P4, PT, R12, UR6, !P1 ;  /* 0x000000060c007c0c */ /* 0x001fe2000cf81270 */
[----:B------:R-:W-:Y:S02]  /*454b0*/  VIADD R8, R3, UR5 ;  /* 0x0000000503087c36 */ /* 0x000fe40008000000 */
[----:B------:R-:W2:Y:S01]  /*454c0*/  LDL.LU R12, [R1+0x12b4] ;  /* 0x0012b400010c7983 */ /* 0x000ea20000300800 */
[----:B------:R-:W-:Y:S01]  /*454d0*/  PRMT R10, R18, 0x9910, RZ ;  /* 0x00009910120a7816 */ /* 0x000fe200000000ff */
[----:B------:R-:W0:Y:S01]  /*454e0*/  LDCU UR6, c[0x0][0x39c] ;  /* 0x00007380ff0677ac */ /* 0x000e220008000800 */
[----:B----4-:R-:W-:Y:S01]  /*454f0*/  IADD3 R4, P2, PT, R8, R2, RZ ;  /* 0x0000000208047210 */ /* 0x010fe20007f5e0ff */
[----:B------:R-:W0:Y:S01]  /*45500*/  LDL.LU R9, [R1+0xf84] ;  /* 0x000f840001097983 */ /* 0x000e220000300800 */
[----:B------:R-:W-:-:S02]  /*45510*/  SHF.R.S32.HI R10, RZ, 0x8, R10 ;  /* 0x00000008ff0a7819 */ /* 0x000fc4000001140a */
[C---:B------:R-:W-:Y:S01]  /*45520*/  LEA.HI.X.SX32 R5, R8.reuse, R0, 0x1, P2 ;  /* 0x0000000008057211 */ /* 0x040fe200010f0eff */
[----:B------:R-:W-:Y:S01]  /*45530*/  VIADD R8, R8, UR5 ;  /* 0x0000000508087c36 */ /* 0x000fe20008000000 */
[----:B------:R-:W-:Y:S01]  /*45540*/  ISETP.LT.AND P0, PT, R13, UR4, !P1 ;  /* 0x000000040d007c0c */ /* 0x000fe2000cf01270 */
[----:B------:R-:W2:Y:S01]  /*45550*/  LDCU UR4, c[0x0][0x39c] ;  /* 0x00007380ff0477ac */ /* 0x000ea20008000800 */
[----:B-----5:R-:W-:Y:S01]  /*45560*/  PRMT R7, R20, 0x9910, RZ ;  /* 0x0000991014077816 */ /* 0x020fe200000000ff */
[----:B------:R4:W-:Y:S01]  /*45570*/  @P3 STG.E.U8 desc[UR18][R4.64], R10 ;  /* 0x0000000a04003986 */ /* 0x0009e2000c101112 */
[----:B------:R-:W-:-:S03]  /*45580*/  VIADD R3, R8, UR5 ;  /* 0x0000000508037c36 */ /* 0x000fc60008000000 */
[----:B------:R-:W5:Y:S01]  /*45590*/  LDL.LU R15, [R1+0xf30] ;  /* 0x000f3000010f7983 */ /* 0x000f620000300800 */
[----:B-1----:R-:W-:Y:S01]  /*455a0*/  ISETP.LT.AND P2, PT, R11, UR7, !P1 ;  /* 0x000000070b007c0c */ /* 0x002fe2000cf41270 */
[----:B------:R-:W5:Y:S02]  /*455b0*/  LDCU UR7, c[0x0][0x39c] ;  /* 0x00007380ff0777ac */ /* 0x000f640008000800 */
[----:B------:R-:W3:Y:S01]  /*455c0*/  LDL.LU R14, [R1+0xf34] ;  /* 0x000f3400010e7983 */ /* 0x000ee20000300800 */
[----:B----4-:R-:W-:-:S03]  /*455d0*/  IADD3 R4, P3, PT, R8, R2, RZ ;  /* 0x0000000208047210 */ /* 0x010fc60007f7e0ff */
[----:B------:R-:W4:Y:S01]  /*455e0*/  LDL.LU R11, [R1+0x1290] ;  /* 0x00129000010b7983 */ /* 0x000f220000300800 */
[----:B------:R-:W-:-:S03]  /*455f0*/  LEA.HI.X.SX32 R5, R8, R0, 0x1, P3 ;  /* 0x0000000008057211 */ /* 0x000fc600018f0eff */
[----:B------:R-:W3:Y:S01]  /*45600*/  LDL.LU R13, [R1+0x129c] ;  /* 0x00129c00010d7983 */ /* 0x000ee20000300800 */
[C---:B------:R-:W-:Y:S02]  /*45610*/  IADD3 R6, P3, PT, R3.reuse, R2, RZ ;  /* 0x0000000203067210 */ /* 0x040fe40007f7e0ff */
[----:B------:R-:W-:Y:S02]  /*45620*/  SHF.R.S32.HI R8, RZ, 0x8, R7 ;  /* 0x00000008ff087819 */ /* 0x000fe40000011407 */
[C---:B------:R-:W-:Y:S01]  /*45630*/  LEA.HI.X.SX32 R7, R3.reuse, R0, 0x1, P3 ;  /* 0x0000000003077211 */ /* 0x040fe200018f0eff */
[----:B------:R-:W-:Y:S01]  /*45640*/  VIADD R3, R3, UR5 ;  /* 0x0000000503037c36 */ /* 0x000fe20008000000 */
[----:B------:R1:W-:Y:S04]  /*45650*/  @P5 STG.E.U8 desc[UR18][R4.64], R20 ;  /* 0x0000001404005986 */ /* 0x0003e8000c101112 */
[----:B------:R2:W-:Y:S01]  /*45660*/  @P0 STG.E.U8 desc[UR18][R6.64], R8 ;  /* 0x0000000806000986 */ /* 0x0005e2000c101112 */
[----:B-1----:R-:W-:-:S04]  /*45670*/  IADD3 R4, P0, PT, R3, R2, RZ ;  /* 0x0000000203047210 */ /* 0x002fc80007f1e0ff */
[C---:B------:R-:W-:Y:S02]  /*45680*/  LEA.HI.X.SX32 R5, R3.reuse, R0, 0x1, P0 ;  /* 0x0000000003057211 */ /* 0x040fe400000f0eff */
[----:B--2---:R-:W-:Y:S01]  /*45690*/  ISETP.LT.AND P0, PT, R12, UR4, !P1 ;  /* 0x000000040c007c0c */ /* 0x004fe2000cf01270 */
[----:B------:R-:W-:Y:S01]  /*456a0*/  VIADD R8, R3, UR5 ;  /* 0x0000000503087c36 */ /* 0x000fe20008000000 */
[----:B------:R-:W2:Y:S01]  /*456b0*/  LDL.LU R12, [R1+0xf3c] ;  /* 0x000f3c00010c7983 */ /* 0x000ea20000300800 */
[----:B------:R-:W-:Y:S01]  /*456c0*/  F2FP.SATFINITE.E5M2.F32.PACK_AB_MERGE_C R22, R23, R22, RZ ;  /* 0x000000161716723e */ /* 0x000fe200048060ff */
[----:B------:R-:W1:Y:S01]  /*456d0*/  LDCU UR4, c[0x0][0x39c] ;  /* 0x00007380ff0477ac */ /* 0x000e620008000800 */
[----:B0-----:R-:W-:Y:S01]  /*456e0*/  ISETP.LT.AND P3, PT, R9, UR6, !P1 ;  /* 0x0000000609007c0c */ /* 0x001fe2000cf61270 */
[----:B------:R-:W-:Y:S01]  /*456f0*/  VIADD R9, R8, UR5 ;  /* 0x0000000508097c36 */ /* 0x000fe20008000000 */
[----:B------:R-:W-:Y:S02]  /*45700*/  PRMT R7, R22, 0x9910, RZ ;  /* 0x0000991016077816 */ /* 0x000fe400000000ff */
[C---:B------:R-:W-:Y:S01]  /*45710*/  IADD3 R6, P5, PT, R8.reuse, R2, RZ ;  /* 0x0000000208067210 */ /* 0x040fe20007fbe0ff */
[----:B------:R0:W-:Y:S01]  /*45720*/  @P4 STG.E.U8 desc[UR18][R4.64], R22 ;  /* 0x0000001604004986 */ /* 0x0001e2000c101112 */
[----:B------:R-:W-:Y:S01]  /*45730*/  SHF.R.S32.HI R3, RZ, 0x8, R7 ;  /* 0x00000008ff037819 */ /* 0x000fe20000011407 */
[----:B------:R-:W2:Y:S01]  /*45740*/  LDCU UR6, c[0x0][0x39c] ;  /* 0x00007380ff0677ac */ /* 0x000ea20008000800 */
[----:B------:R-:W-:Y:S01]  /*45750*/  LEA.HI.X.SX32 R7, R8, R0, 0x1, P5 ;  /* 0x0000000008077211 */ /* 0x000fe200028f0eff */
[----:B------:R-:W4:Y:S01]  /*45760*/  LDL.LU R10, [R1+0xf38] ;  /* 0x000f3800010a7983 */ /* 0x000f220000300800 */
[----:B------:R-:W-:-:S02]  /*45770*/  F2FP.SATFINITE.E5M2.F32.PACK_AB_MERGE_C R25, R25, R24, RZ ;  /* 0x000000181919723e */ /* 0x000fc400048060ff */
[C---:B0-----:R-:W-:Y:S01]  /*45780*/  IADD3 R4, P5, PT, R9.reuse, R2, RZ ;  /* 0x0000000209047210 */ /* 0x041fe20007fbe0ff */
[----:B------:R0:W-:Y:S03]  /*45790*/  @P2 STG.E.U8 desc[UR18][R6.64], R3 ;  /* 0x0000000306002986 */ /* 0x0001e6000c101112 */
[C---:B------:R-:W-:Y:S01]  /*457a0*/  LEA.HI.X.SX32 R5, R9.reuse, R0, 0x1, P5 ;  /* 0x0000000009057211 */ /* 0x040fe200028f0eff */
[----:B------:R-:W-:Y:S01]  /*457b0*/  VIADD R9, R9, UR5 ;  /* 0x0000000509097c36 */ /* 0x000fe20008000000 */
[----:B------:R-:W-:Y:S01]  /*457c0*/  PRMT R8, R25, 0x9910, RZ ;  /* 0x0000991019087816 */ /* 0x000fe200000000ff */
[----:B------:R-:W4:Y:S01]  /*457d0*/  LDL.LU R16, [R1+0xf40] ;  /* 0x000f400001107983 */ /* 0x000f220000300800 */
[----:B-----5:R-:W-:Y:S01]  /*457e0*/  ISETP.LT.AND P4, PT, R15, UR7, !P1 ;  /* 0x000000070f007c0c */ /* 0x020fe2000cf81270 */
[----:B------:R-:W5:Y:S02]  /*457f0*/  LDCU UR7, c[0x0][0x39c] ;  /* 0x00007380ff0777ac */ /* 0x000f640008000800 */
[----:B------:R1:W-:Y:S01]  /*45800*/  @P0 STG.E.U8 desc[UR18][R4.64], R25 ;  /* 0x0000001904000986 */ /* 0x0003e2000c101112 */
[----:B0-----:R-:W-:-:S02]  /*45810*/  VIADD R7, R9, UR5 ;  /* 0x0000000509077c36 */ /* 0x001fc40008000000 */
[----:B------:R-:W-:Y:S01]  /*45820*/  IMAD.MOV.U32 R3, RZ, RZ, R8 ;  /* 0x000000ffff037224 */ /* 0x000fe200078e0008 */
[----:B-1----:R-:W-:-:S04]  /*45830*/  IADD3 R4, P0, PT, R9, R2, RZ ;  /* 0x0000000209047210 */ /* 0x002fc80007f1e0ff */
[----:B------:R-:W-:Y:S02]  /*45840*/  LEA.HI.X.SX32 R5, R9, R0, 0x1, P0 ;  /* 0x0000000009057211 */ /* 0x000fe400000f0eff */
[C---:B------:R-:W-:Y:S02]  /*45850*/  IADD3 R6, P0, PT, R7.reuse, R2, RZ ;  /* 0x0000000207067210 */ /* 0x040fe40007f1e0ff */
[----:B------:R-:W-:Y:S01]  /*45860*/  SHF.R.S32.HI R9, RZ, 0x8, R3 ;  /* 0x00000008ff097819 */ /* 0x000fe20000011403 */
[----:B------:R-:W-:Y:S01]  /*45870*/  VIADD R3, R7, UR5 ;  /* 0x0000000507037c36 */ /* 0x000fe20008000000 */
[----:B------:R-:W-:Y:S02]  /*45880*/  F2FP.SATFINITE.E5M2.F32.PACK_AB_MERGE_C R27, R27, R26, RZ ;  /* 0x0000001a1b1b723e */ /* 0x000fe400048060ff */
[----:B------:R-:W-:Y:S01]  /*45890*/  LEA.HI.X.SX32 R7, R7, R0, 0x1, P0 ;  /* 0x0000000007077211 */ /* 0x000fe200000f0eff */
[----:B------:R0:W-:Y:S04]  /*458a0*/  @P3 STG.E.U8 desc[UR18][R4.64], R9 ;  /* 0x0000000904003986 */ /* 0x0001e8000c101112 */
[----:B------:R-:W-:Y:S01]  /*458b0*/  @P4 STG.E.U8 desc[UR18][R6.64], R27 ;  /* 0x0000001b06004986 */ /* 0x000fe2000c101112 */
[----:B--2---:R-:W-:Y:S01]  /*458c0*/  ISETP.LT.AND P4, PT, R12, UR6, !P1 ;  /* 0x000000060c007c0c */ /* 0x004fe2000cf81270 */
[----:B------:R-:W1:Y:S02]  /*458d0*/  LDCU UR6, c[0x0][0x39c] ;  /* 0x00007380ff0677ac */ /* 0x000e640008000800 */
[----:B------:R-:W1:Y:S01]  /*458e0*/  LDL.LU R12, [R1+0xf2c] ;  /* 0x000f2c00010c7983 */ /* 0x000e620000300800 */
[----:B---3--:R-:W-:-:S02]  /*458f0*/  ISETP.LT.AND P2, PT, R14, UR9, !P1 ;  /* 0x000000090e007c0c */ /* 0x008fc4000cf41270 */
[----:B----4-:R-:W-:Y:S01]  /*45900*/  ISETP.LT.AND P5, PT, R11, UR10, !P1 ;  /* 0x0000000a0b007c0c */ /* 0x010fe2000cfa1270 */
[----:B------:R-:W2:Y:S01]  /*45910*/  LDCU UR10, c[0x0][0x39c] ;  /* 0x00007380ff0a77ac */ /* 0x000ea20008000800 */
[----:B------:R-:W-:Y:S02]  /*45920*/  PRMT R11, R27, 0x9910, RZ ;  /* 0x000099101b0b7816 */ /* 0x000fe400000000ff */
[C---:B0-----:R-:W-:Y:S01]  /*45930*/  IADD3 R4, P3, PT, R3.reuse, R2, RZ ;  /* 0x0000000203047210 */ /* 0x041fe20007f7e0ff */
[----:B------:R-:W0:Y:S01]  /*45940*/  LDCU UR9, c[0x0][0x39c] ;  /* 0x00007380ff0977ac */ /* 0x000e220008000800 */
[----:B------:R-:W-:Y:S02]  /*45950*/  SHF.R.S32.HI R11, RZ, 0x8, R11 ;  /* 0x00000008ff0b7819 */ /* 0x000fe4000001140b */
[C---:B------:R-:W-:Y:S01]  /*45960*/  LEA.HI.X.SX32 R5, R3.reuse, R0, 0x1, P3 ;  /* 0x0000000003057211 */ /* 0x040fe200018f0eff */
[----:B------:R-:W-:-:S04]  /*45970*/  VIADD R3, R3, UR5 ;  /* 0x0000000503037c36 */ /* 0x000fc80008000000 */
[----:B------:R3:W-:Y:S01]  /*45980*/  @P2 STG.E.U8 desc[UR18][R4.64], R11 ;  /* 0x0000000b04002986 */ /* 0x0007e2000c101112 */
[C---:B------:R-:W-:Y:S01]  /*45990*/  VIADD R9, R3.reuse, UR5 ;  /* 0x0000000503097c36 */ /* 0x040fe20008000000 */
[----:B-----5:R-:W-:Y:S01]  /*459a0*/  ISETP.LT.AND P3, PT, R10, UR7, !P1 ;  /* 0x000000070a007c0c */ /* 0x020fe2000cf61270 */
[----:B------:R-:W4:Y:S01]  /*459b0*/  LDCU UR7, c[0x0][0x39c] ;  /* 0x00007380ff0777ac */ /* 0x000f220008000800 */
[----:B------:R-:W4:Y:S04]  /*459c0*/  LDL.LU R10, [R1+0xf28] ;  /* 0x000f2800010a7983 */ /* 0x000f280000300800 */
[----:B------:R-:W0:Y:S01]  /*459d0*/  LDL.LU R15, [R1+0xf24] ;  /* 0x000f2400010f7983 */ /* 0x000e220000300800 */
[----:B---3--:R-:W-:-:S03]  /*459e0*/  IADD3 R4, P2, PT, R3, R2, RZ ;  /* 0x0000000203047210 */ /* 0x008fc60007f5e0ff */
[----:B------:R-:W2:Y:S01]  /*459f0*/  LDL.LU R14, [R1+0x12ac] ;  /* 0x0012ac00010e7983 */ /* 0x000ea20000300800 */
[----:B------:R-:W-:Y:S02]  /*45a00*/  LEA.HI.X.SX32 R5, R3, R0, 0x1, P2 ;  /* 0x0000000003057211 */ /* 0x000fe400010f0eff */
[----:B------:R-:W-:-:S04]  /*45a10*/  IADD3 R6, P2, PT, R9, R2, RZ ;  /* 0x0000000209067210 */ /* 0x000fc80007f5e0ff */
[----:B------:R-:W-:Y:S02]  /*45a20*/  LEA.HI.X.SX32 R7, R9, R0, 0x1, P2 ;  /* 0x0000000009077211 */ /* 0x000fe400010f0eff */
[----:B------:R-:W-:Y:S01]  /*45a30*/  ISETP.LT.AND P0, PT, R13, UR4, !P1 ;  /* 0x000000040d007c0c */ /* 0x000fe2000cf01270 */
[----:B------:R-:W3:Y:S01]  /*45a40*/  LDCU UR4, c[0x0][0x39c] ;  /* 0x00007380ff0477ac */ /* 0x000ee20008000800 */
[----:B------:R-:W-:Y:S02]  /*45a50*/  F2FP.SATFINITE.E5M2.F32.PACK_AB_MERGE_C R29, R29, R28, RZ ;  /* 0x0000001c1d1d723e */ /* 0x000fe400048060ff */
[----:B-1----:R-:W-:Y:S01]  /*45a60*/  ISETP.LT.AND P2, PT, R12, UR6, !P1 ;  /* 0x000000060c007c0c */ /* 0x002fe2000cf41270 */
[----:B------:R-:W-:Y:S01]  /*45a70*/  VIADD R9, R9, UR5 ;  /* 0x0000000509097c36 */ /* 0x000fe20008000000 */
[----:B------:R-:W5:Y:S01]  /*45a80*/  LDL.LU R12, [R1+0x12b0] ;  /* 0x0012b000010c7983 */ /* 0x000f620000300800 */
[----:B------:R-:W-:Y:S01]  /*45a90*/  PRMT R13, R29, 0x9910, RZ ;  /* 0x000099101d0d7816 */ /* 0x000fe200000000ff */
[----:B------:R-:W1:Y:S01]  /*45aa0*/  LDCU UR6, c[0x0][0x39c] ;  /* 0x00007380ff0677ac */ /* 0x000e620008000800 */
[----:B------:R-:W-:Y:S01]  /*45ab0*/  VIADD R3, R9, UR5 ;  /* 0x0000000509037c36 */ /* 0x000fe20008000000 */
[----:B------:R3:W-:Y:S01]  /*45ac0*/  @P5 STG.E.U8 desc[UR18][R4.64], R29 ;  /* 0x0000001d04005986 */ /* 0x0007e2000c101112 */
[----:B------:R-:W-:-:S02]  /*45ad0*/  SHF.R.S32.HI R13, RZ, 0x8, R13 ;  /* 0x00000008ff0d7819 */ /* 0x000fc4000001140d */
[----:B------:R-:W-:Y:S01]  /*45ae0*/  F2FP.SATFINITE.E5M2.F32.PACK_AB_MERGE_C R31, R31, R30, RZ ;  /* 0x0000001e1f1f723e */ /* 0x000fe200048060ff */
[----:B------:R-:W1:Y:S04]  /*45af0*/  LDL.LU R11, [R1+0xf20] ;  /* 0x000f2000010b7983 */ /* 0x000e680000300800 */
[----:B------:R0:W-:Y:S01]  /*45b00*/  @P0 STG.E.U8 desc[UR18][R6.64], R13 ;  /* 0x0000000d06000986 */ /* 0x0001e2000c101112 */
[----:B---3--:R-:W-:-:S04]  /*45b10*/  IADD3 R4, P0, PT, R9, R2, RZ ;  /* 0x0000000209047210 */ /* 0x008fc80007f1e0ff */
[----:B------:R-:W-:Y:S02]  /*45b20*/  LEA.HI.X.SX32 R5, R9, R0, 0x1, P0 ;  /* 0x0000000009057211 */ /* 0x000fe400000f0eff */
[C---:B0-----:R-:W-:Y:S02]  /*45b30*/  IADD3 R6, P5, PT, R3.reuse, R2, RZ ;  /* 0x0000000203067210 */ /* 0x041fe40007fbe0ff */
[----:B------:R-:W-:Y:S01]  /*45b40*/  ISETP.LT.AND P0, PT, R16, UR4, !P1 ;  /* 0x0000000410007c0c */ /* 0x000fe2000cf01270 */
[----:B------:R0:W-:Y:S01]  /*45b50*/  @P4 STG.E.U8 desc[UR18][R4.64], R31 ;  /* 0x0000001f04004986 */ /* 0x0001e2000c101112 */
[C---:B------:R-:W-:Y:S01]  /*45b60*/  LEA.HI.X.SX32 R7, R3.reuse, R0, 0x1, P5 ;  /* 0x0000000003077211 */ /* 0x040fe200028f0eff */
[----:B------:R-:W-:Y:S01]  /*45b70*/  VIADD R3, R3, UR5 ;  /* 0x0000000503037c36 */ /* 0x000fe20008000000 */
[----:B------:R-:W-:Y:S01]  /*45b80*/  PRMT R8, R31, 0x9910, RZ ;  /* 0x000099101f087816 */ /* 0x000fe200000000ff */
[----:B------:R-:W5:Y:S01]  /*45b90*/  LDCU UR4, c[0x0][0x39c] ;  /* 0x00007380ff0477ac */ /* 0x000f620008000800 */
[----:B------:R-:W-:-:S02]  /*45ba0*/  F2FP.SATFINITE.E5M2.F32.PACK_AB_MERGE_C R33, R33, R32, RZ ;  /* 0x000000202121723e */ /* 0x000fc400048060ff */
[----:B------:R-:W-:Y:S02]  /*45bb0*/  SHF.R.S32.HI R9, RZ, 0x8, R8 ;  /* 0x00000008ff097819 */ /* 0x000fe40000011408 */
[----:B0-----:R-:W-:-:S04]  /*45bc0*/  IADD3 R4, P5, PT, R3, R2, RZ ;  /* 0x0000000203047210 */ /* 0x001fc80007fbe0ff */
[C---:B------:R-:W-:Y:S01]  /*45bd0*/  LEA.HI.X.SX32 R5, R3.reuse, R0, 0x1, P5 ;  /* 0x0000000003057211 */ /* 0x040fe200028f0eff */
[----:B------:R-:W-:Y:S01]  /*45be0*/  VIADD R3, R3, UR5 ;  /* 0x0000000503037c36 */ /* 0x000fe20008000000 */
[----:B------:R0:W-:Y:S04]  /*45bf0*/  @P3 STG.E.U8 desc[UR18][R6.64], R9 ;  /* 0x0000000906003986 */ /* 0x0001e8000c101112 */
[----:B------:R3:W-:Y:S01]  /*45c00*/  @P0 STG.E.U8 desc[UR18][R4.64], R33 ;  /* 0x0000002104000986 */ /* 0x0007e2000c101112 */
[C---:B0-----:R-:W-:Y:S01]  /*45c10*/  VIADD R7, R3.reuse, UR5 ;  /* 0x0000000503077c36 */ /* 0x041fe20008000000 */
[----:B---3--:R-:W-:-:S04]  /*45c20*/  IADD3 R4, P0, PT, R3, R2, RZ ;  /* 0x0000000203047210 */ /* 0x008fc80007f1e0ff */
[----:B------:R-:W-:Y:S02]  /*45c30*/  LEA.HI.X.SX32 R5, R3, R0, 0x1, P0 ;  /* 0x0000000003057211 */ /* 0x000fe400000f0eff */
[C---:B------:R-:W-:Y:S01]  /*45c40*/  IADD3 R6, P0, PT, R7.reuse, R2, RZ ;  /* 0x0000000207067210 */ /* 0x040fe20007f1e0ff */
[C---:B------:R-:W-:Y:S01]  /*45c50*/  VIADD R3, R7.reuse, UR5 ;  /* 0x0000000507037c36 */ /* 0x040fe20008000000 */
[----:B----4-:R-:W-:Y:S01]  /*45c60*/  ISETP.LT.AND P4, PT, R10, UR7, !P1 ;  /* 0x000000070a007c0c */ /* 0x010fe2000cf81270 */
[----:B------:R-:W0:Y:S01]  /*45c70*/  LDCU UR7, c[0x0][0x39c] ;  /* 0x00007380ff0777ac */ /* 0x000e220008000800 */
[----:B------:R-:W0:Y:S01]  /*45c80*/  LDL.LU R10, [R1+0xf1c] ;  /* 0x000f1c00010a7983 */ /* 0x000e220000300800 */
[----:B--2---:R-:W-:Y:S02]  /*45c90*/  ISETP.LT.AND P5, PT, R14, UR10, !P1 ;  /* 0x0000000a0e007c0c */ /* 0x004fe4000cfa1270 */
[----:B------:R-:W-:Y:S01]  /*45ca0*/  LEA.HI.X.SX32 R7, R7, R0, 0x1, P0 ;  /* 0x0000000007077211 */ /* 0x000fe200000f0eff */
[----:B------:R-:W2:Y:S01]  /*45cb0*/  LDL.LU R14, [R1+0xf18] ;  /* 0x000f1800010e7983 */ /* 0x000ea20000300800 */
[----:B------:R-:W-:Y:S01]  /*45cc0*/  PRMT R8, R33, 0x9910, RZ ;  /* 0x0000991021087816 */ /* 0x000fe200000000ff */
[----:B------:R-:W3:Y:S01]  /*45cd0*/  LDCU UR10, c[0x0][0x39c] ;  /* 0x00007380ff0a77ac */ /* 0x000ee20008000800 */
[----:B-----5:R-:W-:-:S03]  /*45ce0*/  ISETP.LT.AND P0, PT, R12, UR4, !P1 ;  /* 0x000000040c007c0c */ /* 0x020fc6000cf01270 */
[----:B------:R-:W-:Y:S01]  /*45cf0*/  IMAD.MOV.U32 R9, RZ, RZ, R8 ;  /* 0x000000ffff097224 */ /* 0x000fe200078e0008 */
[----:B------:R-:W4:Y:S01]  /*45d00*/  LDL.LU R12, [R1+0xf14] ;  /* 0x000f1400010c7983 */ /* 0x000f220000300800 */
[----:B------:R-:W-:Y:S01]  /*45d10*/  ISETP.LT.AND P3, PT, R15, UR9, !P1 ;  /* 0x000000090f007c0c */ /* 0x000fe2000cf61270 */
[----:B------:R-:W2:Y:S02]  /*45d20*/  LDCU UR4, c[0x0][0x39c] ;  /* 0x00007380ff0477ac */ /* 0x000ea40008000800 */
[----:B------:R-:W-:Y:S01]  /*45d30*/  SHF.R.S32.HI R9, RZ, 0x8, R9 ;  /* 0x00000008ff097819 */ /* 0x000fe20000011409 */
[----:B------:R-:W5:Y:S01]  /*45d40*/  LDL.LU R18, [R1+0xf10] ;  /* 0x000f100001127983 */ /* 0x000f620000300800 */
[----:B------:R-:W-:Y:S01]  /*45d50*/  F2FP.SATFINITE.E5M2.F32.PACK_AB_MERGE_C R35, R35, R34, RZ ;  /* 0x000000222323723e */ /* 0x000fe200048060ff */
[----:B------:R-:W0:Y:S02]  /*45d60*/  LDCU UR9, c[0x0][0x39c] ;  /* 0x00007380ff0977ac */ /* 0x000e240008000800 */
[----:B------:R1:W-:Y:S01]  /*45d70*/  @P2 STG.E.U8 desc[UR18][R4.64], R9 ;  /* 0x0000000904002986 */ /* 0x0003e2000c101112 */
[----:B------:R-:W-:-:S02]  /*45d80*/  PRMT R13, R35, 0x9910, RZ ;  /* 0x00009910230d7816 */ /* 0x000fc400000000ff */
[----:B------:R-:W-:Y:S01]  /*45d90*/  F2FP.SATFINITE.E5M2.F32.PACK_AB_MERGE_C R37, R37, R36, RZ ;  /* 0x000000242525723e */ /* 0x000fe200048060ff */
[----:B------:R-:W3:Y:S01]  /*45da0*/  LDL.LU R17, [R1+0xf0c] ;  /* 0x000f0c0001117983 */ /* 0x000ee20000300800 */
[----:B------:R-:W-:Y:S02]  /*45db0*/  SHF.R.S32.HI R13, RZ, 0x8, R13 ;  /* 0x00000008ff0d7819 */ /* 0x000fe4000001140d */
[C---:B-1----:R-:W-:Y:S01]  /*45dc0*/  IADD3 R4, P2, PT, R3.reuse, R2, RZ ;  /* 0x0000000203047210 */ /* 0x042fe20007f5e0ff */
[----:B------:R1:W-:Y:S03]  /*45dd0*/  @P4 STG.E.U8 desc[UR18][R6.64], R35 ;  /* 0x0000002306004986 */ /* 0x0003e6000c101112 */
[C---:B------:R-:W-:Y:S01]  /*45de0*/  LEA.HI.X.SX32 R5, R3.reuse, R0, 0x1, P2 ;  /* 0x0000000003057211 */ /* 0x040fe200010f0eff */
[----:B------:R-:W-:Y:S01]  /*45df0*/  VIADD R3, R3, UR5 ;  /* 0x0000000503037c36 */ /* 0x000fe20008000000 */
[----:B------:R-:W-:Y:S01]  /*45e00*/  ISETP.LT.AND P4, PT, R11, UR6, !P1 ;  /* 0x000000060b007c0c */ /* 0x000fe2000cf81270 */
[----:B------:R-:W4:Y:S01]  /*45e10*/  LDCU UR6, c[0x0][0x39c] ;  /* 0x00007380ff0677ac */ /* 0x000f220008000800 */
[----:B------:R-:W-:Y:S01]  /*45e20*/  PRMT R15, R37, 0x9910, RZ ;  /* 0x00009910250f7816 */ /* 0x000fe200000000ff */
[----:B------:R1:W-:Y:S01]  /*45e30*/  @P3 STG.E.U8 desc[UR18][R4.64], R13 ;  /* 0x0000000d04003986 */ /* 0x0003e2000c101112 */
[C---:B------:R-:W-:Y:S01]  /*45e40*/  IADD3 R8, P3, PT, R3.reuse, R2, RZ ;  /* 0x0000000203087210 */ /* 0x040fe20007f7e0ff */
[----:B------:R-:W-:-:S02]  /*45e50*/  VIADD R11, R3, UR5 ;  /* 0x00000005030b7c36 */ /* 0x000fc40008000000 */
[----:B------:R-:W3:Y:S01]  /*45e60*/  LDL.LU R16, [R1+0x12b8] ;  /* 0x0012b80001107983 */ /* 0x000ee20000300800 */
[----:B------:R-:W-:Y:S02]  /*45e70*/  LEA.HI.X.SX32 R9, R3, R0, 0x1, P3 ;  /* 0x0000000003097211 */ /* 0x000fe400018f0eff */
[C---:B-1----:R-:W-:Y:S02]  /*45e80*/  IADD3 R6, P3, PT, R11.reuse, R2, RZ ;  /* 0x000000020b067210 */ /* 0x042fe40007f7e0ff */
[----:B------:R-:W-:Y:S02]  /*45e90*/  SHF.R.S32.HI R15, RZ, 0x8, R15 ;  /* 0x00000008ff0f7819 */ /* 0x000fe4000001140f */
[C---:B------:R-:W-:Y:S01]  /*45ea0*/  LEA.HI.X.SX32 R7, R11.reuse, R0, 0x1, P3 ;  /* 0x000000000b077211 */ /* 0x040fe200018f0eff */
[----:B------:R-:W-:Y:S01]  /*45eb0*/  VIADD R11, R11, UR5 ;  /* 0x000000050b0b7c36 */ /* 0x000fe20008000000 */
[----:B------:R1:W-:Y:S04]  /*45ec0*/  @P5 STG.E.U8 desc[UR18][R8.64], R37 ;  /* 0x0000002508005986 */ /* 0x0003e8000c101112 */
[----:B------:R0:W-:Y:S01]  /*45ed0*/  @P0 STG.E.U8 desc[UR18][R6.64], R15 ;  /* 0x0000000f06000986 */ /* 0x0001e2000c101112 */
[----:B------:R-:W-:-:S04]  /*45ee0*/  IADD3 R4, P0, PT, R11, R2, RZ ;  /* 0x000000020b047210 */ /* 0x000fc80007f1e0ff */
[C---:B------:R-:W-:Y:S02]  /*45ef0*/  LEA.HI.X.SX32 R5, R11.reuse, R0, 0x1, P0 ;  /* 0x000000000b057211 */ /* 0x040fe400000f0eff */
[----:B--2---:R-:W-:Y:S02]  /*45f00*/  ISETP.LT.AND P0, PT, R14, UR4, !P1 ;  /* 0x000000040e007c0c */ /* 0x004fe4000cf01270 */
[----:B----4-:R-:W-:Y:S01]  /*45f10*/  ISETP.LT.AND P3, PT, R12, UR6, !P1 ;  /* 0x000000060c007c0c */ /* 0x010fe2000cf61270 */
[----:B------:R-:W2:Y:S01]  /*45f20*/  LDL.LU R14, [R1+0x1294] ;  /* 0x00129400010e7983 */ /* 0x000ea20000300800 */
[----:B------:R-:W-:Y:S01]  /*45f30*/  VIADD R3, R11, UR5 ;  /* 0x000000050b037c36 */ /* 0x000fe20008000000 */
[----:B0-----:R-:W-:Y:S01]  /*45f40*/  ISETP.LT.AND P2, PT, R10, UR7, !P1 ;  /* 0x000000070a007c0c */ /* 0x001fe2000cf41270 */
[----:B------:R-:W5:Y:S01]  /*45f50*/  LDCU UR7, c[0x0][0x39c] ;  /* 0x00007380ff0777ac */ /* 0x000f620008000800 */
[----:B------:R-:W4:Y:S02]  /*45f60*/  LDL.LU R12, [R1+0xf08] ;  /* 0x000f0800010c7983 */ /* 0x000f240000300800 */
[----:B-1----:R-:W-:Y:S01]  /*45f70*/  IADD3 R8, P5, PT, R3, R2, RZ ;  /* 0x0000000203087210 */ /* 0x002fe20007fbe0ff */
[----:B------:R-:W2:Y:S01]  /*45f80*/  LDCU UR4, c[0x0][0x39c] ;  /* 0x00007380ff0477ac */ /* 0x000ea20008000800 */
[----:B------:R-:W-:-:S02]  /*45f90*/  F2FP.SATFINITE.E5M2.F32.PACK_AB_MERGE_C R39, R39, R38, RZ ;  /* 0x000000262727723e */ /* 0x000fc400048060ff */
[C---:B------:R-:W-:Y:S01]  /*45fa0*/  LEA.HI.X.SX32 R9, R3.reuse, R0, 0x1, P5 ;  /* 0x0000000003097211 */ /* 0x040fe200028f0eff */
[----:B------:R-:W-:Y:S01]  /*45fb0*/  VIADD R3, R3, UR5 ;  /* 0x0000000503037c36 */ /* 0x000fe20008000000 */
[----:B------:R-:W-:Y:S01]  /*45fc0*/  PRMT R10, R39, 0x9910, RZ ;  /* 0x00009910270a7816 */ /* 0x000fe200000000ff */
[----:B------:R-:W4:Y:S03]  /*45fd0*/  LDCU UR6, c[0x0][0x39c] ;  /* 0x00007380ff0677ac */ /* 0x000f260008000800 */
[----:B------:R-:W-:Y:S02]  /*45fe0*/  IADD3 R6, P5, PT, R3, R2, RZ ;  /* 0x0000000203067210 */ /* 0x000fe40007fbe0ff */
[----:B------:R-:W-:Y:S02]  /*45ff0*/  SHF.R.S32.HI R11, RZ, 0x8, R10 ;  /* 0x00000008ff0b7819 */ /* 0x000fe4000001140a */
[----:B------:R-:W-:Y:S01]  /*46000*/  F2FP.SATFINITE.E5M2.F32.PACK_AB_MERGE_C R41, R41, R40, RZ ;  /* 0x000000282929723e */ /* 0x000fe200048060ff */
[----:B------:R0:W-:Y:S01]  /*46010*/  @P4 STG.E.U8 desc[UR18][R4.64], R39 ;  /* 0x0000002704004986 */ /* 0x0001e2000c101112 */
[C---:B------:R-:W-:Y:S01]  /*46020*/  LEA.HI.X.SX32 R7, R3.reuse, R0, 0x1, P5 ;  /* 0x0000000003077211 */ /* 0x040fe200028f0eff */
[----:B------:R-:W-:-:S02]  /*46030*/  VIADD R3, R3, UR5 ;  /* 0x0000000503037c36 */ /* 0x000fc40008000000 */
[----:B------:R1:W-:Y:S01]  /*46040*/  @P2 STG.E.U8 desc[UR18][R8.64], R11 ;  /* 0x0000000b08002986 */ /* 0x0003e2000c101112 */
[----:B-----5:R-:W-:Y:S01]  /*46050*/  ISETP.LT.AND P4, PT, R18, UR7, !P1 ;  /* 0x0000000712007c0c */ /* 0x020fe2000cf81270 */
[----:B------:R-:W5:Y:S02]  /*46060*/  LDCU UR7, c[0x0][0x39c] ;  /* 0x00007380ff0777ac */ /* 0x000f640008000800 */
[----:B------:R2:W-:Y:S01]  /*46070*/  @P0 STG.E.U8 desc[UR18][R6.64], R41 ;  /* 0x0000002906000986 */ /* 0x0005e2000c101112 */
[----:B0-----:R-:W-:-:S03]  /*46080*/  PRMT R5, R41, 0x9910, RZ ;  /* 0x0000991029057816 */ /* 0x001fc600000000ff */
[----:B------:R-:W5:Y:S01]  /*46090*/  LDL.LU R10, [R1+0xf00] ;  /* 0x000f0000010a7983 */ /* 0x000f620000300800 */
[C---:B------:R-:W-:Y:S01]  /*460a0*/  IADD3 R4, P0, PT, R3.reuse, R2, RZ ;  /* 0x0000000203047210 */ /* 0x040fe20007f1e0ff */
[C---:B-1----:R-:W-:Y:S02]  /*460b0*/  VIADD R9, R3.reuse, UR5 ;  /* 0x0000000503097c36 */ /* 0x042fe40008000000 */
[----:B------:R-:W-:Y:S01]  /*460c0*/  IMAD.MOV.U32 R11, RZ, RZ, R5 ;  /* 0x000000ffff0b7224 */ /* 0x000fe200078e0005 */
[----:B------:R-:W-:Y:S02]  /*460d0*/  LEA.HI.X.SX32 R5, R3, R0, 0x1, P0 ;  /* 0x0000000003057211 */ /* 0x000fe400000f0eff */
[C---:B------:R-:W-:Y:S01]  /*460e0*/  IADD3 R8, P0, PT, R9.reuse, R2, RZ ;  /* 0x0000000209087210 */ /* 0x040fe20007f1e0ff */
[----:B------:R-:W-:Y:S01]  /*460f0*/  VIADD R3, R9, UR5 ;  /* 0x0000000509037c36 */ /* 0x000fe20008000000 */
[----:B------:R-:W-:Y:S02]  /*46100*/  SHF.R.S32.HI R11, RZ, 0x8, R11 ;  /* 0x00000008ff0b7819 */ /* 0x000fe4000001140b */
[----:B------:R-:W-:-:S02]  /*46110*/  F2FP.SATFINITE.E5M2.F32.PACK_AB_MERGE_C R43, R43, R42, RZ ;  /* 0x0000002a2b2b723e */ /* 0x000fc400048060ff */
[----:B------:R-:W-:Y:S01]  /*46120*/  LEA.HI.X.SX32 R9, R9, R0, 0x1, P0 ;  /* 0x0000000009097211 */ /* 0x000fe200000f0eff */
[----:B------:R0:W-:Y:S04]  /*46130*/  @P3 STG.E.U8 desc[UR18][R4.64], R11 ;  /* 0x0000000b04003986 */ /* 0x0001e8000c101112 */
[----:B------:R1:W-:Y:S01]  /*46140*/  @P4 STG.E.U8 desc[UR18][R8.64], R43 ;  /* 0x0000002b08004986 */ /* 0x0003e2000c101112 */
[----:B--2---:R-:W-:Y:S01]  /*46150*/  ISETP.LT.AND P0, PT, R14, UR4, !P1 ;  /* 0x000000040e007c0c */ /* 0x004fe2000cf01270 */
[----:B------:R-:W2:Y:S02]  /*46160*/  LDCU UR4, c[0x0][0x39c] ;  /* 0x00007380ff0477ac */ /* 0x000ea40008000800 */
[----:B------:R-:W2:Y:S01]  /*46170*/  LDL.LU R14, [R1+0xefc] ;  /* 0x000efc00010e7983 */ /* 0x000ea20000300800 */
[----:B----4-:R-:W-:Y:S01]  /*46180*/  ISETP.LT.AND P4, PT, R12, UR6, !P1 ;  /* 0x000000060c007c0c */ /* 0x010fe2000cf81270 */
[----:B------:R-:W4:Y:S02]  /*46190*/  LDCU UR6, c[0x0][0x39c] ;  /* 0x00007380ff0677ac */ /* 0x000f240008000800 */
[----:B------:R-:W4:Y:S01]  /*461a0*/  LDL.LU R12, [R1+0xef8] ;  /* 0x000ef800010c7983 */ /* 0x000f220000300800 */
[----:B---3--:R-:W-:-:S02]  /*461b0*/  ISETP.LT.AND P2, PT, R17, UR9, !P1 ;  /* 0x0000000911007c0c */ /* 0x008fc4000cf41270 */
[----:B------:R-:W-:Y:S01]  /*461c0*/  PRMT R13, R43, 0x9910, RZ ;  /* 0x000099102b0d7816 */ /* 0x000fe200000000ff */
[----:B------:R-:W3:Y:S01]  /*461d0*/  LDL.LU R18, [R1+0xef4] ;  /* 0x000ef40001127983 */ /* 0x000ee20000300800 */
[C---:B------:R-:W-:Y:S01]  /*461e0*/  IADD3 R6, P3, PT, R3.reuse, R2, RZ ;  /* 0x0000000203067210 */ /* 0x040fe20007f7e0ff */
[----:B------:R-:W2:Y:S01]  /*461f0*/  LDCU UR9, c[0x0][0x39c] ;  /* 0x00007380ff0977ac */ /* 0x000ea20008000800 */
[----:B------:R-:W-:Y:S01]  /*46200*/  SHF.R.S32.HI R13, RZ, 0x8, R13 ;  /* 0x00000008ff0d7819 */ /* 0x000fe2000001140d */
[----:B------:R-:W3:Y:S01]  /*46210*/  LDL.LU R17, [R1+0xec8] ;  /* 0x000ec80001117983 */ /* 0x000ee20000300800 */
[C---:B------:R-:W-:Y:S01]  /*46220*/  LEA.HI.X.SX32 R7, R3.reuse, R0, 0x1, P3 ;  /* 0x0000000003077211 */ /* 0x040fe200018f0eff */
[----:B------:R-:W-:Y:S01]  /*46230*/  VIADD R3, R3, UR5 ;  /* 0x0000000503037c36 */ /* 0x000fe20008000000 */
[----:B------:R-:W-:Y:S01]  /*46240*/  ISETP.LT.AND P5, PT, R16, UR10, !P1 ;  /* 0x0000000a10007c0c */ /* 0x000fe2000cfa1270 */
[----:B------:R-:W2:Y:S01]  /*46250*/  LDCU UR10, c[0x0][0x39c] ;  /* 0x00007380ff0a77ac */ /* 0x000ea20008000800 */
[----:B------:R-:W-:Y:S01]  /*46260*/  F2FP.SATFINITE.E5M2.F32.PACK_AB_MERGE_C R45, R45, R44, RZ ;  /* 0x0000002c2d2d723e */ /* 0x000fe200048060ff */
[----:B------:R5:W-:Y:S01]  /*46270*/  @P2 STG.E.U8 desc[UR18][R6.64], R13 ;  /* 0x0000000d06002986 */ /* 0x000be2000c101112 */
[C---:B0-----:R-:W-:Y:S01]  /*46280*/  IADD3 R4, P2, PT, R3.reuse, R2, RZ ;  /* 0x0000000203047210 */ /* 0x041fe20007f5e0ff */
[----:B------:R-:W-:Y:S01]  /*46290*/  VIADD R11, R3, UR5 ;  /* 0x00000005030b7c36 */ /* 0x000fe20008000000 */
[----:B------:R-:W-:Y:S01]  /*462a0*/  PRMT R15, R45, 0x9910, RZ ;  /* 0x000099102d0f7816 */ /* 0x000fe200000000ff */
[----:B------:R-:W3:Y:S01]  /*462b0*/  LDL.LU R16, [R1+0x1260] ;  /* 0x0012600001107983 */ /* 0x000ee20000300800 */
[----:B------:R-:W-:-:S02]  /*462c0*/  LEA.HI.X.SX32 R5, R3, R0, 0x1, P2 ;  /* 0x0000000003057211 */ /* 0x000fc400010f0eff */
[C---:B-1----:R-:W-:Y:S02]  /*462d0*/  IADD3 R8, P2, PT, R11.reuse, R2, RZ ;  /* 0x000000020b087210 */ /* 0x042fe40007f5e0ff */
[----:B------:R-:W-:Y:S02]  /*462e0*/  SHF.R.S32.HI R15, RZ, 0x8, R15 ;  /* 0x00000008ff0f7819 */ /* 0x000fe4000001140f */
[C---:B------:R-:W-:Y:S01]  /*462f0*/  LEA.HI.X.SX32 R9, R11.reuse, R0, 0x1, P2 ;  /* 0x000000000b097211 */ /* 0x040fe200010f0eff */
[----:B------:R-:W-:Y:S01]  /*46300*/  VIADD R11, R11, UR5 ;  /* 0x000000050b0b7c36 */ /* 0x000fe20008000000 */
[----:B------:R0:W-:Y:S04]  /*46310*/  @P5 STG.E.U8 desc[UR18][R4.64], R45 ;  /* 0x0000002d04005986 */ /* 0x0001e8000c101112 */
[----:B------:R1:W-:Y:S01]  /*46320*/  @P0 STG.E.U8 desc[UR18][R8.64], R15 ;  /* 0x0000000f08000986 */ /* 0x0003e2000c101112 */
[----:B-----5:R-:W-:-:S04]  /*46330*/  IADD3 R6, P0, PT, R11, R2, RZ ;  /* 0x000000020b067210 */ /* 0x020fc80007f1e0ff */
[C---:B------:R-:W-:Y:S02]  /*46340*/  LEA.HI.X.SX32 R7, R11.reuse, R0, 0x1, P0 ;  /* 0x000000000b077211 */ /* 0x040fe400000f0eff */
[----:B--2---:R-:W-:Y:S02]  /*46350*/  ISETP.LT.AND P0, PT, R14, UR4, !P1 ;  /* 0x000000040e007c0c */ /* 0x004fe4000cf01270 */
[----:B----4-:R-:W-:Y:S01]  /*46360*/  ISETP.LT.AND P2, PT, R12, UR6, !P1 ;  /* 0x000000060c007c0c */ /* 0x010fe2000cf41270 */
[----:B------:R-:W2:Y:S01]  /*46370*/  LDL.LU R14, [R1+0x1228] ;  /* 0x00122800010e7983 */ /* 0x000ea20000300800 */
[----:B------:R-:W-:Y:S01]  /*46380*/  VIADD R3, R11, UR5 ;  /* 0x000000050b037c36 */ /* 0x000fe20008000000 */
[----:B------:R-:W-:Y:S01]  /*46390*/  ISETP.LT.AND P3, PT, R10, UR7, !P1 ;  /* 0x000000070a007c0c */ /* 0x000fe2000cf61270 */
[----:B------:R-:W3:Y:S01]  /*463a0*/  LDCU UR7, c[0x0][0x39c] ;  /* 0x00007380ff0777ac */ /* 0x000ee20008000800 */
[----:B------:R-:W4:Y:S02]  /*463b0*/  LDL.LU R12, [R1+0xef0] ;  /* 0x000ef000010c7983 */ /* 0x000f240000300800 */
[----:B0-----:R-:W-:Y:S01]  /*463c0*/  IADD3 R4, P5, PT, R3, R2, RZ ;  /* 0x0000000203047210 */ /* 0x001fe20007fbe0ff */
[----:B------:R-:W2:Y:S01]  /*463d0*/  LDCU UR4, c[0x0][0x39c] ;  /* 0x00007380ff0477ac */ /* 0x000ea20008000800 */
[----:B------:R-:W-:-:S02]  /*463e0*/  F2FP.SATFINITE.E5M2.F32.PACK_AB_MERGE_C R47, R47, R46, RZ ;  /* 0x0000002e2f2f723e */ /* 0x000fc400048060ff */
[C---:B------:R-:W-:Y:S01]  /*463f0*/  LEA.HI.X.SX32 R5, R3.reuse, R0, 0x1, P5 ;  /* 0x0000000003057211 */ /* 0x040fe200028f0eff */
[----:B------:R-:W-:Y:S01]  /*46400*/  VIADD R3, R3, UR5 ;  /* 0x0000000503037c36 */ /* 0x000fe20008000000 */
[----:B------:R-:W-:Y:S01]  /*46410*/  PRMT R10, R47, 0x9910, RZ ;  /* 0x000099102f0a7816 */ /* 0x000fe200000000ff */
[----:B------:R-:W4:Y:S03]  /*46420*/  LDCU UR6, c[0x0][0x39c] ;  /* 0x00007380ff0677ac */ /* 0x000f260008000800 */
[----:B-1----:R-:W-:Y:S02]  /*46430*/  IADD3 R8, P5, PT, R3, R2, RZ ;  /* 0x0000000203087210 */ /* 0x002fe40007fbe0ff */
[----:B------:R-:W-:Y:S02]  /*46440*/  SHF.R.S32.HI R11, RZ, 0x8, R10 ;  /* 0x00000008ff0b7819 */ /* 0x000fe4000001140a */
[----:B------:R-:W-:Y:S01]  /*46450*/  F2FP.SATFINITE.E5M2.F32.PACK_AB_MERGE_C R49, R49, R48, RZ ;  /* 0x000000303131723e */ /* 0x000fe200048060ff */
[----:B------:R0:W-:Y:S01]  /*46460*/  @P4 STG.E.U8 desc[UR18][R6.64], R47 ;  /* 0x0000002f06004986 */ /* 0x0001e2000c101112 */
[C---:B------:R-:W-:Y:S01]  /*46470*/  LEA.HI.X.SX32 R9, R3.reuse, R0, 0x1, P5 ;  /* 0x0000000003097211 */ /* 0x040fe200028f0eff */
[----:B------:R-:W-:-:S02]  /*46480*/  VIADD R3, R3, UR5 ;  /* 0x0000000503037c36 */ /* 0x000fc40008000000 */
[----:B------:R1:W-:Y:S01]  /*46490*/  @P3 STG.E.U8 desc[UR18][R4.64], R11 ;  /* 0x0000000b04003986 */ /* 0x0003e2000c101112 */
[----:B---3--:R-:W-:Y:S01]  /*464a0*/  ISETP.LT.AND P4, PT, R18, UR7, !P1 ;  /* 0x0000000712007c0c */ /* 0x008fe2000cf81270 */
[----:B------:R-:W3:Y:S02]  /*464b0*/  LDCU UR7, c[0x0][0x39c] ;  /* 0x00007380ff0777ac */ /* 0x000ee40008000800 */
[----:B------:R5:W-:Y:S01]  /*464c0*/  @P0 STG.E.U8 desc[UR18][R8.64], R49 ;  /* 0x0000003108000986 */ /* 0x000be2000c101112 */
[----:B0-----:R-:W-:Y:S01]  /*464d0*/  PRMT R6, R49, 0x9910, RZ ;  /* 0x0000991031067816 */ /* 0x001fe200000000ff */
[----:B------:R-:W-:Y:S01]  /*464e0*/  VIADD R7, R3, UR5 ;  /* 0x0000000503077c36 */ /* 0x000fe20008000000 */
[----:B------:R-:W-:Y:S01]  /*464f0*/  F2FP.SATFINITE.E5M2.F32.PACK_AB_MERGE_C R51, R51, R50, RZ ;  /* 0x000000323333723e */ /* 0x000fe200048060ff */
[----:B------:R-:W3:Y:S01]  /*46500*/  LDL.LU R10, [R1+0xeec] ;  /* 0x000eec00010a7983 */ /* 0x000ee20000300800 */
[----:B-1----:R-:W-:Y:S01]  /*46510*/  IADD3 R4, P0, PT, R3, R2, RZ ;  /* 0x0000000203047210 */ /* 0x002fe20007f1e0ff */
[----:B------:R-:W-:-:S03]  /*46520*/  IMAD.MOV.U32 R11, RZ, RZ, R6 ;  /* 0x000000ffff0b7224 */ /* 0x000fc600078e0006 */
[----:B------:R-:W-:Y:S02]  /*46530*/  LEA.HI.X.SX32 R5, R3, R0, 0x1, P0 ;  /* 0x0000000003057211 */ /* 0x000fe400000f0eff */
[C---:B------:R-:W-:Y:S01]  /*46540*/  IADD3 R6, P0, PT, R7.reuse, R2, RZ ;  /* 0x0000000207067210 */ /* 0x040fe20007f1e0ff */
[C---:B------:R-:W-:Y:S01]  /*46550*/  VIADD R3, R7.reuse, UR5 ;  /* 0x0000000507037c36 */ /* 0x040fe20008000000 */
[----:B------:R-:W-:Y:S02]  /*46560*/  SHF.R.S32.HI R11, RZ, 0x8, R11 ;  /* 0x00000008ff0b7819 */ /* 0x000fe4000001140b */
[----:B------:R-:W-:-:S03]  /*46570*/  LEA.HI.X.SX32 R7, R7, R0, 0x1, P0 ;  /* 0x0000000007077211 */ /* 0x000fc600000f0eff */
        /* <DEDUP_REMOVED lines=8> */
[----:B------:R-:W-:-:S02]  /*46600*/  ISETP.LT.AND P3, PT, R17, UR9, !P1 ;  /* 0x0000000911007c0c */ /* 0x000fc4000cf61270 */
[----:B------:R-:W-:Y:S01]  /*46610*/  PRMT R13, R51, 0x9910, RZ ;  /* 0x00009910330d7816 */ /* 0x000fe200000000ff */
[----:B------:R-:W3:Y:S01]  /*46620*/  LDL.LU R18, [R1+0xee0] ;  /* 0x000ee00001127983 */ /* 0x000ee20000300800 */
[C---:B-----5:R-:W-:Y:S01]  /*46630*/  IADD3 R8, P2, PT, R3.reuse, R2, RZ ;  /* 0x0000000203087210 */ /* 0x060fe20007f5e0ff */
[----:B------:R-:W5:Y:S01]  /*46640*/  LDCU UR9, c[0x0][0x39c] ;  /* 0x00007380ff0977ac */ /* 0x000f620008000800 */
[----:B------:R-:W-:Y:S01]  /*46650*/  SHF.R.S32.HI R13, RZ, 0x8, R13 ;  /* 0x00000008ff0d7819 */ /* 0x000fe2000001140d */
[----:B------:R-:W5:Y:S01]  /*46660*/  LDL.LU R17, [R1+0xec4] ;  /* 0x000ec40001117983 */ /* 0x000f620000300800 */
        /* <DEDUP_REMOVED lines=9> */
[----:B------:R-:W5:Y:S01]  /*46700*/  LDL.LU R16, [R1+0x11b8] ;  /* 0x0011b80001107983 */ /* 0x000f620000300800 */
[----:B------:R-:W-:-:S02]  /*46710*/  LEA.HI.X.SX32 R5, R3, R0, 0x1, P3 ;  /* 0x0000000003057211 */ /* 0x000fc400018f0eff */
        /* <DEDUP_REMOVED lines=8> */
[----:B----4-:R-:W-:Y:S01]  /*467a0*/  ISETP.LT.AND P3, PT, R12, UR6, !P1 ;  /* 0x000000060c007c0c */ /* 0x010fe2000cf61270 */
[----:B------:R-:W-:Y:S01]  /*467b0*/  VIADD R3, R11, UR5 ;  /* 0x000000050b037c36 */ /* 0x000fe20008000000 */
[----:B------:R-:W4:Y:S01]  /*467c0*/  LDL.LU R12, [R1+0x1160] ;  /* 0x00116000010c7983 */ /* 0x000f220000300800 */
[----:B--2---:R-:W-:Y:S01]  /*467d0*/  ISETP.LT.AND P0, PT, R14, UR4, !P1 ;  /* 0x000000040e007c0c */ /* 0x004fe2000cf01270 */
[----:B------:R-:W4:Y:S02]  /*467e0*/  LDCU UR4, c[0x0][0x39c] ;  /* 0x00007380ff0477ac */ /* 0x000f240008000800 */
[----:B------:R-:W2:Y:S01]  /*467f0*/  LDL.LU R14, [R1+0xedc] ;  /* 0x000edc00010e7983 */ /* 0x000ea20000300800 */
[----:B0-----:R-:W-:Y:S01]  /*46800*/  IADD3 R4, P5, PT, R3, R2, RZ ;  /* 0x0000000203047210 */ /* 0x001fe20007fbe0ff */
[----:B------:R-:W2:Y:S01]  /*46810*/  LDCU UR6, c[0x0][0x39c] ;  /* 0x00007380ff0677ac */ /* 0x000ea20008000800 */
[----:B---3--:R-:W-:-:S02]  /*46820*/  ISETP.LT.AND P2, PT, R10, UR7, !P1 ;  /* 0x000000070a007c0c */ /* 0x008fc4000cf41270 */
[C---:B------:R-:W-:Y:S01]  /*46830*/  LEA.HI.X.SX32 R5, R3.reuse, R0, 0x1, P5 ;  /* 0x0000000003057211 */ /* 0x040fe200028f0eff */
[----:B------:R-:W-:Y:S01]  /*46840*/  VIADD R3, R3, UR5 ;  /* 0x0000000503037c36 */ /* 0x000fe20008000000 */
[----:B------:R-:W-:Y:S01]  /*46850*/  F2FP.SATFINITE.E5M2.F32.PACK_AB_MERGE_C R55, R55, R54, RZ ;  /* 0x000000363737723e */ /* 0x000fe200048060ff */
[----:B------:R-:W0:Y:S03]  /*46860*/  LDCU UR7, c[0x0][0x39c] ;  /* 0x00007380ff0777ac */ /* 0x000e260008000800 */
[----:B------:R-:W-:Y:S02]  /*46870*/  PRMT R10, R55, 0x9910, RZ ;  /* 0x00009910370a7816 */ /* 0x000fe400000000ff */
[----:B-1----:R-:W-:Y:S02]  /*46880*/  IADD3 R6, P5, PT, R3, R2, RZ ;  /* 0x0000000203067210 */ /* 0x002fe40007fbe0ff */
[----:B------:R-:W-:-:S02]  /*46890*/  SHF.R.S32.HI R11, RZ, 0x8, R10 ;  /* 0x00000008ff0b7819 */ /* 0x000fc4000001140a */
[----:B------:R-:W-:Y:S01]  /*468a0*/  F2FP.SATFINITE.E5M2.F32.PACK_AB_MERGE_C R57, R57, R56, RZ ;  /* 0x000000383939723e */ /* 0x000fe200048060ff */
[----:B------:R1:W-:Y:S01]  /*468b0*/  @P4 STG.E.U8 desc[UR18][R8.64], R55 ;  /* 0x0000003708004986 */ /* 0x0003e2000c101112 */
[C---:B------:R-:W-:Y:S01]  /*468c0*/  LEA.HI.X.SX32 R7, R3.reuse, R0, 0x1, P5 ;  /* 0x0000000003077211 */ /* 0x040fe200028f0eff */
[----:B------:R-:W-:Y:S02]  /*468d0*/  VIADD R3, R3, UR5 ;  /* 0x0000000503037c36 */ /* 0x000fe40008000000 */
[----:B------:R3:W-:Y:S04]  /*468e0*/  @P2 STG.E.U8 desc[UR18][R4.64], R11 ;  /* 0x0000000b04002986 */ /* 0x0007e8000c101112 */
[----:B------:R2:W-:Y:S01]  /*468f0*/  @P0 STG.E.U8 desc[UR18][R6.64], R57 ;  /* 0x0000003906000986 */ /* 0x0005e2000c101112 */
[----:B-1----:R-:W-:-:S03]  /*46900*/  PRMT R8, R57, 0x9910, RZ ;  /* 0x0000991039087816 */ /* 0x002fc600000000ff */
[----:B------:R-:W2:Y:S01]  /*46910*/  LDL.LU R10, [R1+0xed8] ;  /* 0x000ed800010a7983 */ /* 0x000ea20000300800 */
[C---:B------:R-:W-:Y:S01]  /*46920*/  VIADD R9, R3.reuse, UR5 ;  /* 0x0000000503097c36 */ /* 0x040fe20008000000 */
[C---:B---3--:R-:W-:Y:S01]  /*46930*/  IADD3 R4, P0, PT, R3.reuse, R2, RZ ;  /* 0x0000000203047210 */ /* 0x048fe20007f1e0ff */
[----:B------:R-:W-:Y:S01]  /*46940*/  IMAD.MOV.U32 R11, RZ, RZ, R8 ;  /* 0x000000ffff0b7224 */ /* 0x000fe200078e0008 */
[----:B0-----:R-:W-:Y:S01]  /*46950*/  ISETP.LT.AND P4, PT, R18, UR7, !P1 ;  /* 0x0000000712007c0c */ /* 0x001fe2000cf81270 */
[----:B------:R-:W0:Y:S01]  /*46960*/  LDCU UR7, c[0x0][0x39c] ;  /* 0x00007380ff0777ac */ /* 0x000e220008000800 */
[----:B------:R-:W-:Y:S02]  /*46970*/  LEA.HI.X.SX32 R5, R3, R0, 0x1, P0 ;  /* 0x0000000003057211 */ /* 0x000fe400000f0eff */
[C---:B------:R-:W-:Y:S01]  /*46980*/  IADD3 R8, P0, PT, R9.reuse, R2, RZ ;  /* 0x0000000209087210 */ /* 0x040fe20007f1e0ff */
[----:B------:R-:W-:Y:S01]  /*46990*/  VIADD R3, R9, UR5 ;  /* 0x0000000509037c36 */ /* 0x000fe20008000000 */
[----:B------:R-:W-:-:S02]  /*469a0*/  SHF.R.S32.HI R11, RZ, 0x8, R11 ;  /* 0x00000008ff0b7819 */ /* 0x000fc4000001140b */
[----:B------:R-:W-:Y:S02]  /*469b0*/  LEA.HI.X.SX32 R9, R9, R0, 0x1, P0 ;  /* 0x0000000009097211 */ /* 0x000fe400000f0eff */
[----:B------:R-:W-:Y:S01]  /*469c0*/  F2FP.SATFINITE.E5M2.F32.PACK_AB_MERGE_C R59, R59, R58, RZ ;  /* 0x0000003a3b3b723e */ /* 0x000fe200048060ff */
[----:B------:R1:W-:Y:S01]  /*469d0*/  @P3 STG.E.U8 desc[UR18][R4.64], R11 ;  /* 0x0000000b04003986 */ /* 0x0003e2000c101112 */
[----:B-----5:R-:W-:-:S03]  /*469e0*/  ISETP.LT.AND P5, PT, R16, UR10, !P1 ;  /* 0x0000000a10007c0c */ /* 0x020fc6000cfa1270 */
[----:B------:R3:W-:Y:S01]  /*469f0*/  @P4 STG.E.U8 desc[UR18][R8.64], R59 ;  /* 0x0000003b08004986 */ /* 0x0007e2000c101112 */
[----:B----4-:R-:W-:Y:S01]  /*46a00*/  ISETP.LT.AND P0, PT, R12, UR4, !P1 ;  /* 0x000000040c007c0c */ /* 0x010fe2000cf01270 */
[----:B------:R-:W4:Y:S02]  /*46a10*/  LDCU UR4, c[0x0][0x39c] ;  /* 0x00007380ff0477ac */ /* 0x000f240008000800 */
[----:B------:R-:W4:Y:S01]  /*46a20*/  LDL.LU R12, [R1+0xed4] ;  /* 0x000ed400010c7983 */ /* 0x000f220000300800 */
[----:B--2---:R-:W-:Y:S01]  /*46a30*/  ISETP.LT.AND P4, PT, R14, UR6, !P1 ;  /* 0x000000060e007c0c */ /* 0x004fe2000cf81270 */
[----:B------:R-:W2:Y:S02]  /*46a40*/  LDCU UR6, c[0x0][0x39c] ;  /* 0x00007380ff0677ac */ /* 0x000ea40008000800 */
[----:B------:R-:W2:Y:S04]  /*46a50*/  LDL.LU R16, [R1+0xed0] ;  /* 0x000ed00001107983 */ /* 0x000ea80000300800 */
[----:B------:R-:W5:Y:S01]  /*46a60*/  LDL.LU R14, [R1+0xecc] ;  /* 0x000ecc00010e7983 */ /* 0x000f620000300800 */
[----:B------:R-:W-:-:S02]  /*46a70*/  ISETP.LT.AND P2, PT, R17, UR9, !P1 ;  /* 0x0000000911007c0c */ /* 0x000fc4000cf41270 */
[----:B------:R-:W-:Y:S02]  /*46a80*/  PRMT R13, R59, 0x9910, RZ ;  /* 0x000099103b0d7816 */ /* 0x000fe400000000ff */
[C---:B------:R-:W-:Y:S02]  /*46a90*/  IADD3 R6, P3, PT, R3.reuse, R2, RZ ;  /* 0x0000000203067210 */ /* 0x040fe40007f7e0ff */
[----:B------:R-:W-:Y:S02]  /*46aa0*/  SHF.R.S32.HI R13, RZ, 0x8, R13 ;  /* 0x00000008ff0d7819 */ /* 0x000fe4000001140d */
[C---:B------:R-:W-:Y:S01]  /*46ab0*/  LEA.HI.X.SX32 R7, R3.reuse, R0, 0x1, P3 ;  /* 0x0000000003077211 */ /* 0x040fe200018f0eff */
[----:B------:R-:W-:-:S04]  /*46ac0*/  VIADD R3, R3, UR5 ;  /* 0x0000000503037c36 */ /* 0x000fc80008000000 */
[----:B------:R0:W-:Y:S01]  /*46ad0*/  @P2 STG.E.U8 desc[UR18][R6.64], R13 ;  /* 0x0000000d06002986 */ /* 0x0001e2000c101112 */
[C---:B-1----:R-:W-:Y:S01]  /*46ae0*/  IADD3 R4, P2, PT, R3.reuse, R2, RZ ;  /* 0x0000000203047210 */ /* 0x042fe20007f5e0ff */
[----:B------:R-:W-:Y:S01]  /*46af0*/  VIADD R11, R3, UR5 ;  /* 0x00000005030b7c36 */ /* 0x000fe20008000000 */
[----:B------:R-:W-:Y:S02]  /*46b00*/  F2FP.SATFINITE.E5M2.F32.PACK_AB_MERGE_C R61, R61, R60, RZ ;  /* 0x0000003c3d3d723e */ /* 0x000fe400048060ff */
[----:B------:R-:W-:Y:S01]  /*46b10*/  LEA.HI.X.SX32 R5, R3, R0, 0x1, P2 ;  /* 0x0000000003057211 */ /* 0x000fe200010f0eff */
[C---:B------:R-:W-:Y:S01]  /*46b20*/  VIADD R3, R11.reuse, UR5 ;  /* 0x000000050b037c36 */ /* 0x040fe20008000000 */
[----:B---3--:R-:W-:Y:S02]  /*46b30*/  IADD3 R8, P2, PT, R11, R2, RZ ;  /* 0x000000020b087210 */ /* 0x008fe40007f5e0ff */
[----:B------:R-:W-:Y:S02]  /*46b40*/  PRMT R19, R61, 0x9910, RZ ;  /* 0x000099103d137816 */ /* 0x000fe400000000ff */
[----:B------:R-:W-:Y:S01]  /*46b50*/  LEA.HI.X.SX32 R9, R11, R0, 0x1, P2 ;  /* 0x000000000b097211 */ /* 0x000fe200010f0eff */
[----:B------:R-:W-:Y:S01]  /*46b60*/  VIADD R11, R3, UR5 ;  /* 0x00000005030b7c36 */ /* 0x000fe20008000000 */
[----:B------:R-:W-:Y:S01]  /*46b70*/  SHF.R.S32.HI R19, RZ, 0x8, R19 ;  /* 0x00000008ff137819 */ /* 0x000fe20000011413 */
[----:B------:R1:W-:Y:S01]  /*46b80*/  @P5 STG.E.U8 desc[UR18][R4.64], R61 ;  /* 0x0000003d04005986 */ /* 0x0003e2000c101112 */
[----:B0-----:R-:W-:Y:S01]  /*46b90*/  ISETP.LT.AND P3, PT, R10, UR7, !P1 ;  /* 0x000000070a007c0c */ /* 0x001fe2000cf61270 */
[----:B------:R-:W-:Y:S01]  /*46ba0*/  VIADD R13, R11, UR5 ;  /* 0x000000050b0d7c36 */ /* 0x000fe20008000000 */
[----:B------:R-:W5:Y:S01]  /*46bb0*/  LDCU UR7, c[0x0][0x39c] ;  /* 0x00007380ff0777ac */ /* 0x000f620008000800 */
[----:B------:R0:W-:Y:S01]  /*46bc0*/  @P0 STG.E.U8 desc[UR18][R8.64], R19 ;  /* 0x0000001308000986 */ /* 0x0001e2000c101112 */
[-C--:B------:R-:W-:Y:S01]  /*46bd0*/  IADD3 R6, P0, PT, R3, R2.reuse, RZ ;  /* 0x0000000203067210 */ /* 0x080fe20007f1e0ff */
[----:B------:R-:W-:Y:S01]  /*46be0*/  VIADD R15, R13, UR5 ;  /* 0x000000050d0f7c36 */ /* 0x000fe20008000000 */
[----:B------:R-:W-:-:S02]  /*46bf0*/  IADD3 R10, P5, PT, R11, R2, RZ ;  /* 0x000000020b0a7210 */ /* 0x000fc40007fbe0ff */
[-C--:B------:R-:W-:Y:S01]  /*46c00*/  LEA.HI.X.SX32 R7, R3, R0.reuse, 0x1, P0 ;  /* 0x0000000003077211 */ /* 0x080fe200000f0eff */
[----:B------:R-:W-:Y:S01]  /*46c10*/  VIADD R3, R15, UR5 ;  /* 0x000000050f037c36 */ /* 0x000fe20008000000 */
[----:B------:R-:W-:Y:S02]  /*46c20*/  LEA.HI.X.SX32 R11, R11, R0, 0x1, P5 ;  /* 0x000000000b0b7211 */ /* 0x000fe400028f0eff */
[----:B-1----:R-:W-:Y:S01]  /*46c30*/  IADD3 R4, P0, PT, R13, R2, RZ ;  /* 0x000000020d047210 */ /* 0x002fe20007f1e0ff */
[----:B------:R-:W-:Y:S01]  /*46c40*/  VIADD R17, R3, UR5 ;  /* 0x0000000503117c36 */ /* 0x000fe20008000000 */
[----:B------:R-:W-:Y:S02]  /*46c50*/  F2FP.SATFINITE.E5M2.F32.PACK_AB_MERGE_C R63, R63, R62, RZ ;  /* 0x0000003e3f3f723e */ /* 0x000fe400048060ff */
[----:B------:R-:W-:Y:S02]  /*46c60*/  LEA.HI.X.SX32 R5, R13, R0, 0x1, P0 ;  /* 0x000000000d057211 */ /* 0x000fe400000f0eff */
[----:B------:R-:W-:-:S02]  /*46c70*/  F2FP.SATFINITE.E5M2.F32.PACK_AB_MERGE_C R65, R65, R64, RZ ;  /* 0x000000404141723e */ /* 0x000fc400048060ff */
[----:B------:R-:W-:-:S04]  /*46c80*/  F2FP.SATFINITE.E5M2.F32.PACK_AB_MERGE_C R67, R67, R66, RZ ;  /* 0x000000424343723e */ /* 0x000fc800048060ff */
[----:B0-----:R-:W-:Y:S01]  /*46c90*/  PRMT R19, R67, 0x9910, RZ ;  /* 0x0000991043137816 */ /* 0x001fe200000000ff */
[----:B------:R0:W-:Y:S03]  /*46ca0*/  @P4 STG.E.U8 desc[UR18][R6.64], R63 ;  /* 0x0000003f06004986 */ /* 0x0001e6000c101112 */
[----:B------:R-:W-:Y:S02]  /*46cb0*/  SHF.R.S32.HI R19, RZ, 0x8, R19 ;  /* 0x00000008ff137819 */ /* 0x000fe40000011413 */
[----:B----4-:R-:W-:Y:S02]  /*46cc0*/  ISETP.LT.AND P2, PT, R12, UR4, !P1 ;  /* 0x000000040c007c0c */ /* 0x010fe4000cf41270 */
[----:B------:R-:W-:Y:S02]  /*46cd0*/  IADD3 R12, P5, PT, R15, R2, RZ ;  /* 0x000000020f0c7210 */ /* 0x000fe40007fbe0ff */
[----:B--2---:R-:W-:-:S02]  /*46ce0*/  ISETP.LT.AND P0, PT, R16, UR6, !P1 ;  /* 0x0000000610007c0c */ /* 0x004fc4000cf01270 */
[----:B------:R-:W-:Y:S02]  /*46cf0*/  LEA.HI.X.SX32 R13, R15, R0, 0x1, P5 ;  /* 0x000000000f0d7211 */ /* 0x000fe400028f0eff */
[----:B------:R-:W-:Y:S02]  /*46d00*/  IADD3 R8, P5, PT, R17, R2, RZ ;  /* 0x0000000211087210 */ /* 0x000fe40007fbe0ff */
[----:B-----5:R-:W-:Y:S02]  /*46d10*/  ISETP.LT.AND P1, PT, R14, UR7, !P1 ;  /* 0x000000070e007c0c */ /* 0x020fe4000cf21270 */
[----:B------:R-:W-:Y:S02]  /*46d20*/  PRMT R15, R63, 0x9910, RZ ;  /* 0x000099103f0f7816 */ /* 0x000fe400000000ff */
[----:B------:R-:W-:Y:S02]  /*46d30*/  LEA.HI.X.SX32 R9, R17, R0, 0x1, P5 ;  /* 0x0000000011097211 */ /* 0x000fe400028f0eff */
[----:B------:R-:W-:-:S02]  /*46d40*/  PRMT R17, R65, 0x9910, RZ ;  /* 0x0000991041117816 */ /* 0x000fc400000000ff */
[C---:B------:R-:W-:Y:S02]  /*46d50*/  IADD3 R2, P5, PT, R3.reuse, R2, RZ ;  /* 0x0000000203027210 */ /* 0x040fe40007fbe0ff */
[----:B------:R-:W-:Y:S02]  /*46d60*/  SHF.R.S32.HI R15, RZ, 0x8, R15 ;  /* 0x00000008ff0f7819 */ /* 0x000fe4000001140f */
[----:B------:R-:W-:Y:S02]  /*46d70*/  SHF.R.S32.HI R17, RZ, 0x8, R17 ;  /* 0x00000008ff117819 */ /* 0x000fe40000011411 */
[----:B------:R-:W-:Y:S01]  /*46d80*/  LEA.HI.X.SX32 R3, R3, R0, 0x1, P5 ;  /* 0x0000000003037211 */ /* 0x000fe200028f0eff */
[----:B------:R0:W-:Y:S04]  /*46d90*/  @P3 STG.E.U8 desc[UR18][R10.64], R15 ;  /* 0x0000000f0a003986 */ /* 0x0001e8000c101112 */
[----:B------:R0:W-:Y:S04]  /*46da0*/  @P2 STG.E.U8 desc[UR18][R4.64], R65 ;  /* 0x0000004104002986 */ /* 0x0001e8000c101112 */
[----:B------:R0:W-:Y:S04]  /*46db0*/  @P0 STG.E.U8 desc[UR18][R12.64], R17 ;  /* 0x000000110c000986 */ /* 0x0001e8000c101112 */
[----:B------:R0:W-:Y:S04]  /*46dc0*/  @P1 STG.E.U8 desc[UR18][R2.64], R67 ;  /* 0x0000004302001986 */ /* 0x0001e8000c101112 */
[----:B------:R0:W-:Y:S01]  /*46dd0*/  @P6 STG.E.U8 desc[UR18][R8.64], R19 ;  /* 0x0000001308006986 */ /* 0x0001e2000c101112 */
[----:B------:R-:W-:Y:S06]  /*46de0*/  BAR.SYNC.DEFER_BLOCKING 0x0 ;  /* 0x0000000000007b1d */ /* 0x000fec0000010000 */
[----:B------:R-:W-:Y:S05]  /*46df0*/  BRA.U UP0, `(.L_x_13) ;  /* 0x0000000100a07547 */ /* 0x000fea000b800000 */
[----:B------:R-:W1:Y:S01]  /*46e00*/  S2UR UR5, SR_CgaCtaId ;  /* 0x00000000000579c3 */ /* 0x000e620000008800 */
[----:B------:R-:W-:Y:S01]  /*46e10*/  NOP ;  /* 0x0000000000007918 */ /* 0x000fe20000000000 */
[----:B------:R-:W-:Y:S01]  /*46e20*/  UMOV UR4, 0x50 ;  /* 0x0000005000047882 */ /* 0x000fe20000000000 */
[----:B------:R-:W-:Y:S02]  /*46e30*/  IMAD.U32 R0, RZ, RZ, UR8 ;  /* 0x00000008ff007e24 */ /* 0x000fe4000f8e00ff */
[----:B0-----:R-:W-:Y:S02]  /*46e40*/  IMAD.MOV.U32 R3, RZ, RZ, 0xff ;  /* 0x000000ffff037424 */ /* 0x001fe400078e00ff */
[----:B------:R-:W-:Y:S01]  /*46e50*/  IMAD.MOV.U32 R7, RZ, RZ, 0x1 ;  /* 0x00000001ff077424 */ /* 0x000fe200078e00ff */
[----:B------:R-:W-:-:S04]  /*46e60*/  LOP3.LUT R0, R0, 0xffff, RZ, 0xc0, !PT ;  /* 0x0000ffff00007812 */ /* 0x000fc800078ec0ff */
[----:B------:R-:W-:-:S05]  /*46e70*/  SHF.R.U32.HI R0, RZ, 0x5, R0 ;  /* 0x00000005ff007819 */ /* 0x000fca0000011600 */
[----:B------:R-:W-:Y:S01]  /*46e80*/  VIADD R2, R0, 0x10 ;  /* 0x0000001000027836 */ /* 0x000fe20000000000 */
[----:B------:R-:W-:Y:S01]  /*46e90*/  SHF.L.U32 R0, R3, R0, RZ ;  /* 0x0000000003007219 */ /* 0x000fe200000006ff */
[----:B-1----:R-:W-:-:S03]  /*46ea0*/  ULEA UR6, UR5, UR4, 0x18 ;  /* 0x0000000405067291 */ /* 0x002fc6000f8ec0ff */
[----:B------:R-:W-:-:S04]  /*46eb0*/  SHF.L.U32 R3, R7, R2, RZ ;  /* 0x0000000207037219 */ /* 0x000fc800000006ff */
[----:B------:R-:W-:Y:S02]  /*46ec0*/  LOP3.LUT R0, R3, R0, RZ, 0xfc, !PT ;  /* 0x0000000003007212 */ /* 0x000fe400078efcff */
[----:B------:R-:W0:Y:S02]  /*46ed0*/  LDS R5, [UR6] ;  /* 0x00000006ff057984 */ /* 0x000e240008000800 */
[C---:B------:R-:W-:Y:S02]  /*46ee0*/  LOP3.LUT R2, R0.reuse, 0xffff, RZ, 0xc0, !PT ;  /* 0x0000ffff00027812 */ /* 0x040fe400078ec0ff */
[----:B0-----:R-:W-:-:S04]  /*46ef0*/  LOP3.LUT R3, R0, 0xffff, R5, 0x80, !PT ;  /* 0x0000ffff00037812 */ /* 0x001fc800078e8005 */
[----:B------:R-:W-:-:S13]  /*46f00*/  ISETP.NE.AND P0, PT, R3, R2, PT ;  /* 0x000000020300720c */ /* 0x000fda0003f05270 */
[----:B------:R-:W-:Y:S05]  /*46f10*/  @P0 BRA `(.L_x_14) ;  /* 0x0000000000500947 */ /* 0x000fea0003800000 */
[----:B------:R-:W-:Y:S02]  /*46f20*/  SHF.R.U32.HI R5, RZ, 0x10, R5 ;  /* 0x00000010ff057819 */ /* 0x000fe40000011605 */
[----:B------:R-:W-:-:S04]  /*46f30*/  SHF.R.U32.HI R2, RZ, 0x10, R0 ;  /* 0x00000010ff027819 */ /* 0x000fc80000011600 */
[----:B------:R-:W-:-:S04]  /*46f40*/  LOP3.LUT R5, R5, R2, RZ, 0xc0, !PT ;  /* 0x0000000205057212 */ /* 0x000fc800078ec0ff */
[----:B------:R-:W-:-:S13]  /*46f50*/  ISETP.NE.AND P0, PT, R5, R2, PT ;  /* 0x000000020500720c */ /* 0x000fda0003f05270 */
[----:B------:R-:W-:Y:S05]  /*46f60*/  @P0 BRA `(.L_x_15) ;  /* 0x0000000000300947 */ /* 0x000fea0003800000 */
[----:B------:R-:W-:Y:S01]  /*46f70*/  R2UR UR4, R0 ;  /* 0x00000000000472ca */ /* 0x000fe200000e0000 */
[----:B------:R-:W-:Y:S01]  /*46f80*/  VOTEU.ANY UR5, UPT, PT ;  /* 0x0000000000057886 */ /* 0x000fe200038e0100 */
[----:B------:R-:W0:Y:S01]  /*46f90*/  S2R R0, SR_LANEID ;  /* 0x0000000000007919 */ /* 0x000e220000000000 */
[----:B------:R-:W-:-:S10]  /*46fa0*/  UFLO.U32 UR5, UR5 ;  /* 0x00000005000572bd */ /* 0x000fd400080e0000 */
[----:B------:R-:W-:-:S06]  /*46fb0*/  ULOP3.LUT UR4, URZ, UR4, URZ, 0x33, !UPT ;  /* 0x00000004ff047292 */ /* 0x000fcc000f8e33ff */
[----:B------:R-:W-:-:S04]  /*46fc0*/  IMAD.U32 R2, RZ, RZ, UR4 ;  /* 0x00000004ff027e24 */ /* 0x000fc8000f8e00ff */
[----:B------:R-:W1:Y:S02]  /*46fd0*/  REDUX UR7, R2 ;  /* 0x00000000020773c4 */ /* 0x000e640000000000 */
[----:B------:R2:W-:Y:S01]  /*46fe0*/  UTCATOMSWS.AND URZ, UR4 ;  /* 0x0000000400ff79e3 */ /* 0x0005e20008000000 */
[----:B0-----:R-:W-:Y:S01]  /*46ff0*/  ISETP.EQ.U32.AND P0, PT, R0, UR5, PT ;  /* 0x0000000500007c0c */ /* 0x001fe2000bf02070 */
[----:B-1----:R-:W-:-:S12]  /*47000*/  IMAD.U32 R0, RZ, RZ, UR7 ;  /* 0x00000007ff007e24 */ /* 0x002fd8000f8e00ff */
[----:B------:R2:W-:Y:S01]  /*47010*/  @P0 ATOMS.AND RZ, [UR6], R0 ;  /* 0x00000000ffff098c */ /* 0x0005e2000a800006 */
[----:B------:R-:W-:Y:S05]  /*47020*/  BRA `(.L_x_13) ;  /* 0x0000000000147947 */ /* 0x000fea0003800000 */
.L_x_15:
[----:B------:R-:W-:-:S07]  /*47030*/  MOV R2, 0x47050 ;  /* 0x0004705000027802 */ /* 0x000fce0000000f00 */
[----:B------:R-:W-:Y:S05]  /*47040*/  CALL.REL.NOINC `($__internal_0_$__cuda_sm10x_tcgen05_guardrail_trap_col_being_dealloced_not_returned_by_alloc) ;  /* 0x00000000002c7944 */ /* 0x000fea0003c00000 */
[----:B------:R-:W-:Y:S05]  /*47050*/  BRA `(.L_x_13) ;  /* 0x0000000000087947 */ /* 0x000fea0003800000 */
.L_x_14:
[----:B------:R-:W-:-:S07]  /*47060*/  MOV R2, 0x47080 ;  /* 0x0004708000027802 */ /* 0x000fce0000000f00 */
[----:B------:R-:W-:Y:S05]  /*47070*/  CALL.REL.NOINC `($__internal_2_$__cuda_sm10x_tcgen05_guardrail_trap_unallocated_columns_being_dealloced) ;  /* 0x0000000000387944 */ /* 0x000fea0003c00000 */
.L_x_13:
[----:B------:R-:W-:Y:S01]  /*47080*/  NOP ;  /* 0x0000000000007918 */ /* 0x000fe20000000000 */
[----:B--2---:R-:W-:Y:S05]  /*47090*/  EXIT ;  /* 0x000000000000794d */ /* 0x004fea0003800000 */
.L_x_8:
[----:B------:R-:W0:Y:S02]  /*470a0*/  SYNCS.PHASECHK.TRANS64.TRYWAIT P1, [UR6], R7 ;  /* 0x00000007ff0075a7 */ /* 0x000e240008021106 */
[----:B0-----:R-:W-:Y:S05]  /*470b0*/  @!P1 BRA `(.L_x_8) ;  /* 0xfffffffc00f89947 */ /* 0x001fea000383ffff */
[----:B------:R-:W-:Y:S05]  /*470c0*/  BRA `(.L_x_16) ;  /* 0xfffffe0400d87947 */ /* 0x000fea000383ffff */
.L_x_12:
[----:B------:R-:W0:Y:S02]  /*470d0*/  SYNCS.PHASECHK.TRANS64.TRYWAIT P0, [UR6], R9 ;  /* 0x00000009ff0075a7 */ /* 0x000e240008001106 */
[----:B0-----:R-:W-:Y:S05]  /*470e0*/  @!P0 BRA `(.L_x_12) ;  /* 0xfffffffc00f88947 */ /* 0x001fea000383ffff */
[----:B------:R-:W-:Y:S05]  /*470f0*/  BRA `(.L_x_11) ;  /* 0xffffff5c00307947 */ /* 0x000fea000383ffff */
        .weak           $__internal_0_$__cuda_sm10x_tcgen05_guardrail_trap_col_being_dealloced_not_returned_by_alloc
        .type           $__internal_0_$__cuda_sm10x_tcgen05_guardrail_trap_col_being_dealloced_not_returned_by_alloc,@function
        .size           $__internal_0_$__cuda_sm10x_tcgen05_guardrail_trap_col_being_dealloced_not_returned_by_alloc,($__internal_1_$__cuda_sm10x_tcgen05_guardrail_trap_phase_invalid_during_alloc - $__internal_0_$__cuda_sm10x_tcgen05_guardrail_trap_col_being_dealloced_not_returned_by_alloc)
$__internal_0_$__cuda_sm10x_tcgen05_guardrail_trap_col_being_dealloced_not_returned_by_alloc:
[----:B------:R-:W-:Y:S05]  /*47100*/  BPT.TRAP 0x1 ;  /* 0x000000040000795c */ /* 0x000fea0000300000 */
[----:B------:R-:W-:-:S04]  /*47110*/  IMAD.MOV.U32 R3, RZ, RZ, 0x0 ;  /* 0x00000000ff037424 */ /* 0x000fc800078e00ff */
[----:B------:R-:W-:Y:S05]  /*47120*/  RET.REL.NODEC R2 `(matmul_kernel) ;  /* 0xfffffb8c02b47950 */ /* 0x000fea0003c3ffff */
        .weak           $__internal_1_$__cuda_sm10x_tcgen05_guardrail_trap_phase_invalid_during_alloc
        .type           $__internal_1_$__cuda_sm10x_tcgen05_guardrail_trap_phase_invalid_during_alloc,@function
        .size           $__internal_1_$__cuda_sm10x_tcgen05_guardrail_trap_phase_invalid_during_alloc,($__internal_2_$__cuda_sm10x_tcgen05_guardrail_trap_unallocated_columns_being_dealloced - $__internal_1_$__cuda_sm10x_tcgen05_guardrail_trap_phase_invalid_during_alloc)
$__internal_1_$__cuda_sm10x_tcgen05_guardrail_trap_phase_invalid_during_alloc:
[----:B------:R-:W-:Y:S05]  /*47130*/  BPT.TRAP 0x1 ;  /* 0x000000040000795c */ /* 0x000fea0000300000 */
[----:B------:R-:W-:-:S04]  /*47140*/  IMAD.MOV.U32 R3, RZ, RZ, 0x0 ;  /* 0x00000000ff037424 */ /* 0x000fc800078e00ff */
[----:B------:R-:W-:Y:S05]  /*47150*/  RET.REL.NODEC R2 `(matmul_kernel) ;  /* 0xfffffb8c02a87950 */ /* 0x000fea0003c3ffff */
        .weak           $__internal_2_$__cuda_sm10x_tcgen05_guardrail_trap_unallocated_columns_being_dealloced
        .type           $__internal_2_$__cuda_sm10x_tcgen05_guardrail_trap_unallocated_columns_being_dealloced,@function
        .size           $__internal_2_$__cuda_sm10x_tcgen05_guardrail_trap_unallocated_columns_being_dealloced,(.L_x_20 - $__internal_2_$__cuda_sm10x_tcgen05_guardrail_trap_unallocated_columns_being_dealloced)
$__internal_2_$__cuda_sm10x_tcgen05_guardrail_trap_unallocated_columns_being_dealloced:
[----:B------:R-:W-:Y:S05]  /*47160*/  BPT.TRAP 0x1 ;  /* 0x000000040000795c */ /* 0x000fea0000300000 */
[----:B------:R-:W-:-:S04]  /*47170*/  IMAD.MOV.U32 R3, RZ, RZ, 0x0 ;  /* 0x00000000ff037424 */ /* 0x000fc800078e00ff */
[----:B------:R-:W-:Y:S05]  /*47180*/  RET.REL.NODEC R2 `(matmul_kernel) ;  /* 0xfffffb8c029c7950 */ /* 0x000fea0003c3ffff */
.L_x_17:
[----:B------:R-:W-:-:S00]  /*47190*/  BRA `(.L_x_17) ;  /* 0xfffffffc00fc7947 */ /* 0x000fc0000383ffff */
[----:B------:R-:W-:-:S00]  /*471a0*/  NOP ;  /* 0x0000000000007918 */ /* 0x000fc00000000000 */
        /* <DEDUP_REMOVED lines=13> */
.L_x_20:


//--------------------- .nv.shared.matmul_kernel  --------------------------
	.section	.nv.shared.matmul_kernel,"aw",@nobits
	.sectionflags	@""
	.align	16
	.zero		1024


//--------------------- .nv.shared.reserved.0     --------------------------
	.section	.nv.shared.reserved.0,"aw",@nobits
	.align	8
	.weak		__nv_reservedSMEM_offset_0_alias
	.size		__nv_reservedSMEM_offset_0_alias, 0, 64
	.other		__nv_reservedSMEM_offset_0_alias,@"STO_CUDA_RESERVED_SHARED STV_DEFAULT"
__nv_reservedSMEM_offset_0_alias:
	.zero		0
.nv.shared.reserved.0:
	.zero		64
	.weak		__nv_reservedSMEM_allocation_phase
	.type		__nv_reservedSMEM_allocation_phase,@object
	.size		__nv_reservedSMEM_allocation_phase,(.L_0 - __nv_reservedSMEM_allocation_phase)
__nv_reservedSMEM_allocation_phase:
	.zero		1
.L_0:
	.zero		7
	.weak		__nv_reservedSMEM_devtool_atexit_pc
	.type		__nv_reservedSMEM_devtool_atexit_pc,@object
	.size		__nv_reservedSMEM_devtool_atexit_pc,(__nv_reservedSMEM_allocation_mask - __nv_reservedSMEM_devtool_atexit_pc)
__nv_reservedSMEM_devtool_atexit_pc:
	.zero		8
	.weak		__nv_reservedSMEM_allocation_mask
	.type		__nv_reservedSMEM_allocation_mask,@object
	.size		__nv_reservedSMEM_allocation_mask,(.L_2 - __nv_reservedSMEM_allocation_mask)
__nv_reservedSMEM_allocation_mask:
	.zero		4
.L_2:


//--------------------- .nv.constant0.matmul_kernel --------------------------
	.section	.nv.constant0.matmul_kernel,"a",@progbits
	.sectionflags	@""
	.align	4
.nv.constant0.matmul_kernel:
	.zero		976


//--------------------- SYMBOLS --------------------------

	.type		.nv.reservedSmem.offset0,@object
	.size		.nv.reservedSmem.offset0,0x4
	.type		.nv.reservedSmem.cap,@object
	.size		.nv.reservedSmem.cap,0x4
